//
// Generated by NVIDIA NVVM Compiler
//
// Compiler Build ID: CL-36424714
// Cuda compilation tools, release 13.0, V13.0.88
// Based on NVVM 20.0.0
//

.version 9.0
.target sm_100
.address_size 64

	// .globl	_Z34attention_fwd_kernel_rope_fused_v2ILi64EEvPKfS1_S1_Pfiiiiif
.extern .shared .align 16 .b8 smem[];

.visible .entry _Z34attention_fwd_kernel_rope_fused_v2ILi64EEvPKfS1_S1_Pfiiiiif(
	.param .u64 .ptr .align 1 _Z34attention_fwd_kernel_rope_fused_v2ILi64EEvPKfS1_S1_Pfiiiiif_param_0,
	.param .u64 .ptr .align 1 _Z34attention_fwd_kernel_rope_fused_v2ILi64EEvPKfS1_S1_Pfiiiiif_param_1,
	.param .u64 .ptr .align 1 _Z34attention_fwd_kernel_rope_fused_v2ILi64EEvPKfS1_S1_Pfiiiiif_param_2,
	.param .u64 .ptr .align 1 _Z34attention_fwd_kernel_rope_fused_v2ILi64EEvPKfS1_S1_Pfiiiiif_param_3,
	.param .u32 _Z34attention_fwd_kernel_rope_fused_v2ILi64EEvPKfS1_S1_Pfiiiiif_param_4,
	.param .u32 _Z34attention_fwd_kernel_rope_fused_v2ILi64EEvPKfS1_S1_Pfiiiiif_param_5,
	.param .u32 _Z34attention_fwd_kernel_rope_fused_v2ILi64EEvPKfS1_S1_Pfiiiiif_param_6,
	.param .u32 _Z34attention_fwd_kernel_rope_fused_v2ILi64EEvPKfS1_S1_Pfiiiiif_param_7,
	.param .u32 _Z34attention_fwd_kernel_rope_fused_v2ILi64EEvPKfS1_S1_Pfiiiiif_param_8,
	.param .f32 _Z34attention_fwd_kernel_rope_fused_v2ILi64EEvPKfS1_S1_Pfiiiiif_param_9
)
{
	.reg .pred 	%p<80>;
	.reg .b32 	%r<218>;
	.reg .b32 	%f<453>;
	.reg .b64 	%rd<58>;

	ld.param.u64 	%rd10, [_Z34attention_fwd_kernel_rope_fused_v2ILi64EEvPKfS1_S1_Pfiiiiif_param_0];
	ld.param.u64 	%rd11, [_Z34attention_fwd_kernel_rope_fused_v2ILi64EEvPKfS1_S1_Pfiiiiif_param_1];
	ld.param.u64 	%rd12, [_Z34attention_fwd_kernel_rope_fused_v2ILi64EEvPKfS1_S1_Pfiiiiif_param_2];
	ld.param.u64 	%rd13, [_Z34attention_fwd_kernel_rope_fused_v2ILi64EEvPKfS1_S1_Pfiiiiif_param_3];
	ld.param.u32 	%r60, [_Z34attention_fwd_kernel_rope_fused_v2ILi64EEvPKfS1_S1_Pfiiiiif_param_6];
	ld.param.u32 	%r61, [_Z34attention_fwd_kernel_rope_fused_v2ILi64EEvPKfS1_S1_Pfiiiiif_param_7];
	ld.param.u32 	%r62, [_Z34attention_fwd_kernel_rope_fused_v2ILi64EEvPKfS1_S1_Pfiiiiif_param_8];
	ld.param.f32 	%f68, [_Z34attention_fwd_kernel_rope_fused_v2ILi64EEvPKfS1_S1_Pfiiiiif_param_9];
	cvta.to.global.u64 	%rd1, %rd11;
	cvta.to.global.u64 	%rd2, %rd12;
	cvta.to.global.u64 	%rd3, %rd13;
	mov.u32 	%r1, %ctaid.x;
	setp.ge.s32 	%p1, %r1, %r60;
	@%p1 bra 	$L__BB0_13;
	mov.u32 	%r63, %ctaid.y;
	mov.u32 	%r217, %tid.x;
	mul.lo.s32 	%r64, %r62, %r61;
	mul.lo.s32 	%r3, %r64, %r63;
	mad.lo.s32 	%r65, %r63, %r60, %r1;
	mul.lo.s32 	%r4, %r65, %r62;
	shl.b32 	%r200, %r217, 1;
	setp.ge.s32 	%p2, %r200, %r62;
	@%p2 bra 	$L__BB0_7;
	cvt.rn.f32.u32 	%f1, %r62;
	mov.f32 	%f69, 0fB0D40000;
	mov.f32 	%f70, 0f3EE68EBF;
	mul.rn.f32 	%f71, %f70, %f69;
	mov.f32 	%f72, 0f3D21D42E;
	mov.f32 	%f73, 0f3DF7B084;
	mul.rn.f32 	%f74, %f73, %f72;
	fma.rn.f32 	%f75, %f71, 0f3FB8AA3B, 0f34C28212;
	fma.rn.f32 	%f76, 0f3E4B8A05, 0f32A55E34, %f75;
	mul.f32 	%f77, %f74, 0f40400000;
	fma.rn.f32 	%f78, %f77, %f71, %f76;
	fma.rn.f32 	%f79, %f74, 0f3E4B8A05, %f78;
	mov.f32 	%f80, 0f41549694;
	add.rn.f32 	%f2, %f80, %f79;
	mov.f32 	%f81, 0fC1549694;
	add.rn.f32 	%f82, %f2, %f81;
	neg.f32 	%f83, %f82;
	add.rn.f32 	%f3, %f79, %f83;
	cvt.rn.f32.u32 	%f4, %r1;
	mov.u32 	%r66, %ntid.x;
	shl.b32 	%r6, %r66, 1;
	cvta.to.global.u64 	%rd4, %rd10;
$L__BB0_3:
	shr.s32 	%r67, %r200, 1;
	cvt.rn.f32.s32 	%f85, %r67;
	add.f32 	%f86, %f85, %f85;
	div.rn.f32 	%f5, %f86, %f1;
	setp.eq.f32 	%p3, %f5, 0f00000000;
	mov.f32 	%f427, 0f3F800000;
	@%p3 bra 	$L__BB0_6;
	mul.rn.f32 	%f87, %f2, %f5;
	cvt.rni.f32.f32 	%f88, %f87;
	sub.f32 	%f89, %f87, %f88;
	neg.f32 	%f90, %f87;
	fma.rn.f32 	%f91, %f2, %f5, %f90;
	fma.rn.f32 	%f92, %f3, %f5, %f91;
	add.f32 	%f93, %f89, %f92;
	setp.gt.f32 	%p4, %f88, 0f00000000;
	selp.b32 	%r68, 0, -2097152000, %p4;
	abs.f32 	%f94, %f5;
	setp.num.f32 	%p5, %f94, %f94;
	setp.lt.f32 	%p6, %f87, 0f00000000;
	selp.f32 	%f95, 0f00000000, 0f7F800000, %p6;
	abs.f32 	%f96, %f87;
	setp.gt.f32 	%p7, %f96, 0f43180000;
	cvt.rzi.s32.f32 	%r69, %f88;
	shl.b32 	%r70, %r69, 23;
	sub.s32 	%r71, %r70, %r68;
	mov.b32 	%f97, %r71;
	add.s32 	%r72, %r68, 2130706432;
	mov.b32 	%f98, %r72;
	fma.rn.f32 	%f99, %f93, 0f391FCB8E, 0f3AAF85ED;
	fma.rn.f32 	%f100, %f99, %f93, 0f3C1D9856;
	fma.rn.f32 	%f101, %f100, %f93, 0f3D6357BB;
	fma.rn.f32 	%f102, %f101, %f93, 0f3E75FDEC;
	fma.rn.f32 	%f103, %f102, %f93, 0f3F317218;
	fma.rn.f32 	%f104, %f103, %f93, 0f3F800000;
	mul.f32 	%f105, %f104, %f98;
	mul.f32 	%f106, %f105, %f97;
	selp.f32 	%f427, %f95, %f106, %p7;
	@%p5 bra 	$L__BB0_6;
	mov.f32 	%f107, 0f461C4000;
	add.rn.f32 	%f427, %f107, %f5;
$L__BB0_6:
	rcp.rn.f32 	%f108, %f427;
	mul.f32 	%f109, %f108, %f4;
	sin.approx.f32 	%f110, %f109;
	cos.approx.f32 	%f111, %f109;
	add.s32 	%r73, %r200, %r4;
	mul.wide.s32 	%rd14, %r73, 4;
	add.s64 	%rd15, %rd4, %rd14;
	ld.global.nc.f32 	%f112, [%rd15];
	ld.global.nc.f32 	%f113, [%rd15+4];
	mul.f32 	%f114, %f111, %f112;
	mul.f32 	%f115, %f110, %f113;
	sub.f32 	%f116, %f114, %f115;
	shl.b32 	%r74, %r200, 2;
	mov.u32 	%r75, smem;
	add.s32 	%r76, %r75, %r74;
	mul.f32 	%f117, %f111, %f113;
	fma.rn.f32 	%f118, %f110, %f112, %f117;
	st.shared.v2.f32 	[%r76+384], {%f116, %f118};
	add.s32 	%r200, %r200, %r6;
	setp.lt.s32 	%p8, %r200, %r62;
	@%p8 bra 	$L__BB0_3;
$L__BB0_7:
	bar.sync 	0;
	setp.lt.s32 	%p9, %r61, 1;
	mov.f32 	%f429, 0f00000000;
	@%p9 bra 	$L__BB0_10;
	cvt.rn.f32.s32 	%f9, %r62;
	mov.f32 	%f122, 0fB0D40000;
	mov.f32 	%f123, 0f3EE68EBF;
	mul.rn.f32 	%f124, %f123, %f122;
	mov.f32 	%f125, 0f3D21D42E;
	mov.f32 	%f126, 0f3DF7B084;
	mul.rn.f32 	%f127, %f126, %f125;
	fma.rn.f32 	%f128, %f124, 0f3FB8AA3B, 0f34C28212;
	fma.rn.f32 	%f129, 0f3E4B8A05, 0f32A55E34, %f128;
	mul.f32 	%f130, %f127, 0f40400000;
	fma.rn.f32 	%f131, %f130, %f124, %f129;
	fma.rn.f32 	%f132, %f127, 0f3E4B8A05, %f131;
	mov.f32 	%f133, 0f41549694;
	add.rn.f32 	%f10, %f133, %f132;
	mov.f32 	%f134, 0fC1549694;
	add.rn.f32 	%f135, %f10, %f134;
	neg.f32 	%f136, %f135;
	add.rn.f32 	%f11, %f132, %f136;
	mov.u32 	%r9, %ntid.x;
	and.b32  	%r10, %r217, 31;
	add.s32 	%r11, %r62, -1;
	mov.f32 	%f430, 0fFF800000;
	mov.f32 	%f429, 0f00000000;
	mov.b32 	%r201, 0;
	mul.wide.s32 	%rd8, %r62, 4;
	mov.u32 	%r202, %r201;
$L__BB0_9:
	add.s32 	%r15, %r202, 64;
	min.s32 	%r16, %r61, %r15;
	and.b32  	%r17, %r16, 7;
	and.b32  	%r18, %r16, 15;
	sub.s32 	%r19, %r16, %r202;
	setp.ge.s32 	%p10, %r217, %r19;
	@%p10 bra 	$L__BB0_33;
	bra.uni 	$L__BB0_14;
$L__BB0_10:
	setp.ge.s32 	%p78, %r217, %r62;
	@%p78 bra 	$L__BB0_13;
	mov.u32 	%r12, %ntid.x;
$L__BB0_12:
	add.s32 	%r199, %r217, %r4;
	mul.wide.s32 	%rd56, %r199, 4;
	add.s64 	%rd57, %rd3, %rd56;
	ld.global.f32 	%f425, [%rd57];
	div.rn.f32 	%f426, %f425, %f429;
	st.global.f32 	[%rd57], %f426;
	add.s32 	%r217, %r217, %r12;
	setp.lt.s32 	%p79, %r217, %r62;
	@%p79 bra 	$L__BB0_12;
$L__BB0_13:
	ret;
$L__BB0_14:
	setp.gt.s32 	%p11, %r62, 0;
	mov.u32 	%r209, %r217;
	@%p11 bra 	$L__BB0_15;
	bra.uni 	$L__BB0_32;
$L__BB0_15:
	mov.u32 	%r203, %r217;
$L__BB0_16:
	setp.lt.u32 	%p13, %r11, 2;
	add.s32 	%r82, %r203, %r202;
	mad.lo.s32 	%r21, %r82, %r62, %r3;
	cvt.rn.f32.s32 	%f15, %r82;
	mov.f32 	%f437, 0f00000000;
	mov.b32 	%r208, 0;
	@%p13 bra 	$L__BB0_26;
	shr.u32 	%r85, %r11, 1;
	add.s32 	%r86, %r85, 1;
	mov.u32 	%r87, smem;
	add.s32 	%r206, %r87, 392;
	and.b32  	%r88, %r86, -2;
	neg.s32 	%r204, %r88;
	mov.f32 	%f437, 0f00000000;
	mov.b32 	%r207, 2;
	mov.u32 	%r205, %r21;
$L__BB0_18:
	add.s32 	%r89, %r207, -2;
	shr.u32 	%r90, %r89, 1;
	cvt.rn.f32.u32 	%f142, %r90;
	add.f32 	%f143, %f142, %f142;
	div.rn.f32 	%f17, %f143, %f9;
	setp.eq.f32 	%p14, %f17, 0f00000000;
	mov.f32 	%f432, 0f3F800000;
	@%p14 bra 	$L__BB0_21;
	mul.rn.f32 	%f144, %f10, %f17;
	cvt.rni.f32.f32 	%f145, %f144;
	sub.f32 	%f146, %f144, %f145;
	neg.f32 	%f147, %f144;
	fma.rn.f32 	%f148, %f10, %f17, %f147;
	fma.rn.f32 	%f149, %f11, %f17, %f148;
	add.f32 	%f150, %f146, %f149;
	setp.gt.f32 	%p15, %f145, 0f00000000;
	selp.b32 	%r91, 0, -2097152000, %p15;
	abs.f32 	%f151, %f17;
	setp.num.f32 	%p16, %f151, %f151;
	setp.lt.f32 	%p17, %f144, 0f00000000;
	selp.f32 	%f152, 0f00000000, 0f7F800000, %p17;
	abs.f32 	%f153, %f144;
	setp.gt.f32 	%p18, %f153, 0f43180000;
	cvt.rzi.s32.f32 	%r92, %f145;
	shl.b32 	%r93, %r92, 23;
	sub.s32 	%r94, %r93, %r91;
	mov.b32 	%f154, %r94;
	add.s32 	%r95, %r91, 2130706432;
	mov.b32 	%f155, %r95;
	fma.rn.f32 	%f156, %f150, 0f391FCB8E, 0f3AAF85ED;
	fma.rn.f32 	%f157, %f156, %f150, 0f3C1D9856;
	fma.rn.f32 	%f158, %f157, %f150, 0f3D6357BB;
	fma.rn.f32 	%f159, %f158, %f150, 0f3E75FDEC;
	fma.rn.f32 	%f160, %f159, %f150, 0f3F317218;
	fma.rn.f32 	%f161, %f160, %f150, 0f3F800000;
	mul.f32 	%f162, %f161, %f155;
	mul.f32 	%f163, %f162, %f154;
	selp.f32 	%f432, %f152, %f163, %p18;
	@%p16 bra 	$L__BB0_21;
	mov.f32 	%f164, 0f461C4000;
	add.rn.f32 	%f432, %f164, %f17;
$L__BB0_21:
	rcp.rn.f32 	%f166, %f432;
	mul.f32 	%f167, %f166, %f15;
	sin.approx.f32 	%f168, %f167;
	cos.approx.f32 	%f169, %f167;
	mul.wide.s32 	%rd16, %r205, 4;
	add.s64 	%rd5, %rd1, %rd16;
	ld.global.nc.f32 	%f170, [%rd5];
	ld.global.nc.f32 	%f171, [%rd5+4];
	mul.f32 	%f172, %f169, %f170;
	mul.f32 	%f173, %f168, %f171;
	sub.f32 	%f174, %f172, %f173;
	mul.f32 	%f175, %f169, %f171;
	fma.rn.f32 	%f176, %f168, %f170, %f175;
	ld.shared.v2.f32 	{%f177, %f178}, [%r206+-8];
	mul.f32 	%f179, %f178, %f176;
	fma.rn.f32 	%f180, %f177, %f174, %f179;
	add.f32 	%f21, %f437, %f180;
	shr.u32 	%r96, %r207, 1;
	cvt.rn.f32.u32 	%f181, %r96;
	add.f32 	%f182, %f181, %f181;
	div.rn.f32 	%f22, %f182, %f9;
	setp.eq.f32 	%p19, %f22, 0f00000000;
	mov.f32 	%f433, 0f3F800000;
	@%p19 bra 	$L__BB0_24;
	mul.rn.f32 	%f183, %f10, %f22;
	cvt.rni.f32.f32 	%f184, %f183;
	sub.f32 	%f185, %f183, %f184;
	neg.f32 	%f186, %f183;
	fma.rn.f32 	%f187, %f10, %f22, %f186;
	fma.rn.f32 	%f188, %f11, %f22, %f187;
	add.f32 	%f189, %f185, %f188;
	setp.gt.f32 	%p20, %f184, 0f00000000;
	selp.b32 	%r97, 0, -2097152000, %p20;
	abs.f32 	%f190, %f22;
	setp.num.f32 	%p21, %f190, %f190;
	setp.lt.f32 	%p22, %f183, 0f00000000;
	selp.f32 	%f191, 0f00000000, 0f7F800000, %p22;
	abs.f32 	%f192, %f183;
	setp.gt.f32 	%p23, %f192, 0f43180000;
	cvt.rzi.s32.f32 	%r98, %f184;
	shl.b32 	%r99, %r98, 23;
	sub.s32 	%r100, %r99, %r97;
	mov.b32 	%f193, %r100;
	add.s32 	%r101, %r97, 2130706432;
	mov.b32 	%f194, %r101;
	fma.rn.f32 	%f195, %f189, 0f391FCB8E, 0f3AAF85ED;
	fma.rn.f32 	%f196, %f195, %f189, 0f3C1D9856;
	fma.rn.f32 	%f197, %f196, %f189, 0f3D6357BB;
	fma.rn.f32 	%f198, %f197, %f189, 0f3E75FDEC;
	fma.rn.f32 	%f199, %f198, %f189, 0f3F317218;
	fma.rn.f32 	%f200, %f199, %f189, 0f3F800000;
	mul.f32 	%f201, %f200, %f194;
	mul.f32 	%f202, %f201, %f193;
	selp.f32 	%f433, %f191, %f202, %p23;
	@%p21 bra 	$L__BB0_24;
	mov.f32 	%f203, 0f461C4000;
	add.rn.f32 	%f433, %f203, %f22;
$L__BB0_24:
	rcp.rn.f32 	%f204, %f433;
	mul.f32 	%f205, %f204, %f15;
	sin.approx.f32 	%f206, %f205;
	cos.approx.f32 	%f207, %f205;
	ld.global.nc.f32 	%f208, [%rd5+8];
	ld.global.nc.f32 	%f209, [%rd5+12];
	mul.f32 	%f210, %f207, %f208;
	mul.f32 	%f211, %f206, %f209;
	sub.f32 	%f212, %f210, %f211;
	mul.f32 	%f213, %f207, %f209;
	fma.rn.f32 	%f214, %f206, %f208, %f213;
	ld.shared.v2.f32 	{%f215, %f216}, [%r206];
	mul.f32 	%f217, %f216, %f214;
	fma.rn.f32 	%f218, %f215, %f212, %f217;
	add.f32 	%f437, %f21, %f218;
	add.s32 	%r207, %r207, 4;
	add.s32 	%r206, %r206, 16;
	add.s32 	%r205, %r205, 4;
	add.s32 	%r204, %r204, 2;
	setp.ne.s32 	%p24, %r204, 0;
	@%p24 bra 	$L__BB0_18;
	add.s32 	%r208, %r207, -2;
$L__BB0_26:
	and.b32  	%r102, %r11, 2;
	setp.ne.s32 	%p25, %r102, 0;
	@%p25 bra 	$L__BB0_31;
	shr.u32 	%r103, %r208, 1;
	cvt.rn.f32.u32 	%f220, %r103;
	add.f32 	%f221, %f220, %f220;
	div.rn.f32 	%f29, %f221, %f9;
	setp.eq.f32 	%p26, %f29, 0f00000000;
	mov.f32 	%f436, 0f3F800000;
	@%p26 bra 	$L__BB0_30;
	mul.rn.f32 	%f222, %f10, %f29;
	cvt.rni.f32.f32 	%f223, %f222;
	sub.f32 	%f224, %f222, %f223;
	neg.f32 	%f225, %f222;
	fma.rn.f32 	%f226, %f10, %f29, %f225;
	fma.rn.f32 	%f227, %f11, %f29, %f226;
	add.f32 	%f228, %f224, %f227;
	setp.gt.f32 	%p27, %f223, 0f00000000;
	selp.b32 	%r104, 0, -2097152000, %p27;
	abs.f32 	%f229, %f29;
	setp.num.f32 	%p28, %f229, %f229;
	setp.lt.f32 	%p29, %f222, 0f00000000;
	selp.f32 	%f230, 0f00000000, 0f7F800000, %p29;
	abs.f32 	%f231, %f222;
	setp.gt.f32 	%p30, %f231, 0f43180000;
	cvt.rzi.s32.f32 	%r105, %f223;
	shl.b32 	%r106, %r105, 23;
	sub.s32 	%r107, %r106, %r104;
	mov.b32 	%f232, %r107;
	add.s32 	%r108, %r104, 2130706432;
	mov.b32 	%f233, %r108;
	fma.rn.f32 	%f234, %f228, 0f391FCB8E, 0f3AAF85ED;
	fma.rn.f32 	%f235, %f234, %f228, 0f3C1D9856;
	fma.rn.f32 	%f236, %f235, %f228, 0f3D6357BB;
	fma.rn.f32 	%f237, %f236, %f228, 0f3E75FDEC;
	fma.rn.f32 	%f238, %f237, %f228, 0f3F317218;
	fma.rn.f32 	%f239, %f238, %f228, 0f3F800000;
	mul.f32 	%f240, %f239, %f233;
	mul.f32 	%f241, %f240, %f232;
	selp.f32 	%f436, %f230, %f241, %p30;
	@%p28 bra 	$L__BB0_30;
	mov.f32 	%f242, 0f461C4000;
	add.rn.f32 	%f436, %f242, %f29;
$L__BB0_30:
	rcp.rn.f32 	%f243, %f436;
	mul.f32 	%f244, %f243, %f15;
	sin.approx.f32 	%f245, %f244;
	cos.approx.f32 	%f246, %f244;
	add.s32 	%r109, %r21, %r208;
	mul.wide.s32 	%rd17, %r109, 4;
	add.s64 	%rd18, %rd1, %rd17;
	ld.global.nc.f32 	%f247, [%rd18];
	ld.global.nc.f32 	%f248, [%rd18+4];
	mul.f32 	%f249, %f246, %f247;
	mul.f32 	%f250, %f245, %f248;
	sub.f32 	%f251, %f249, %f250;
	mul.f32 	%f252, %f246, %f248;
	fma.rn.f32 	%f253, %f245, %f247, %f252;
	shl.b32 	%r110, %r208, 2;
	mov.u32 	%r111, smem;
	add.s32 	%r112, %r111, %r110;
	ld.shared.v2.f32 	{%f254, %f255}, [%r112+384];
	mul.f32 	%f256, %f255, %f253;
	fma.rn.f32 	%f257, %f254, %f251, %f256;
	add.f32 	%f437, %f437, %f257;
$L__BB0_31:
	mul.f32 	%f258, %f68, %f437;
	shl.b32 	%r113, %r203, 2;
	mov.u32 	%r114, smem;
	add.s32 	%r115, %r114, %r113;
	st.shared.f32 	[%r115], %f258;
	add.s32 	%r203, %r203, %r9;
	setp.lt.s32 	%p31, %r203, %r19;
	@%p31 bra 	$L__BB0_16;
	bra.uni 	$L__BB0_33;
$L__BB0_32:
	shl.b32 	%r78, %r209, 2;
	mov.u32 	%r79, smem;
	add.s32 	%r80, %r79, %r78;
	mul.f32 	%f137, %f68, 0f00000000;
	st.shared.f32 	[%r80], %f137;
	add.s32 	%r209, %r209, %r9;
	setp.lt.s32 	%p12, %r209, %r19;
	@%p12 bra 	$L__BB0_32;
$L__BB0_33:
	setp.ge.s32 	%p32, %r217, %r19;
	bar.sync 	0;
	mov.f32 	%f439, 0fFF800000;
	@%p32 bra 	$L__BB0_36;
	mov.f32 	%f439, 0fFF800000;
	mov.u32 	%r210, %r217;
$L__BB0_35:
	shl.b32 	%r116, %r210, 2;
	mov.u32 	%r117, smem;
	add.s32 	%r118, %r117, %r116;
	ld.shared.f32 	%f261, [%r118];
	max.f32 	%f439, %f439, %f261;
	add.s32 	%r210, %r210, %r9;
	setp.lt.s32 	%p33, %r210, %r19;
	@%p33 bra 	$L__BB0_35;
$L__BB0_36:
	shr.u32 	%r119, %r217, 3;
	mov.u32 	%r120, smem;
	add.s32 	%r121, %r120, %r119;
	add.s32 	%r38, %r121, 256;
	setp.ne.s32 	%p34, %r10, 0;
	mov.b32 	%r122, %f439;
	shfl.sync.bfly.b32	%r123|%p35, %r122, 16, 31, -1;
	mov.b32 	%f262, %r123;
	max.f32 	%f263, %f439, %f262;
	mov.b32 	%r124, %f263;
	shfl.sync.bfly.b32	%r125|%p36, %r124, 8, 31, -1;
	mov.b32 	%f264, %r125;
	max.f32 	%f265, %f263, %f264;
	mov.b32 	%r126, %f265;
	shfl.sync.bfly.b32	%r127|%p37, %r126, 4, 31, -1;
	mov.b32 	%f266, %r127;
	max.f32 	%f267, %f265, %f266;
	mov.b32 	%r128, %f267;
	shfl.sync.bfly.b32	%r129|%p38, %r128, 2, 31, -1;
	mov.b32 	%f268, %r129;
	max.f32 	%f269, %f267, %f268;
	mov.b32 	%r130, %f269;
	shfl.sync.bfly.b32	%r131|%p39, %r130, 1, 31, -1;
	mov.b32 	%f270, %r131;
	max.f32 	%f38, %f269, %f270;
	@%p34 bra 	$L__BB0_38;
	st.shared.f32 	[%r38], %f38;
$L__BB0_38:
	shl.b32 	%r132, %r10, 2;
	add.s32 	%r134, %r120, %r132;
	add.s32 	%r39, %r134, 256;
	add.s32 	%r135, %r9, 31;
	shr.u32 	%r40, %r135, 5;
	setp.gt.u32 	%p40, %r217, 31;
	bar.sync 	0;
	@%p40 bra 	$L__BB0_43;
	setp.ge.u32 	%p41, %r217, %r40;
	mov.f32 	%f440, 0fFF800000;
	@%p41 bra 	$L__BB0_41;
	ld.shared.f32 	%f440, [%r39];
$L__BB0_41:
	setp.ne.s32 	%p42, %r10, 0;
	mov.b32 	%r136, %f440;
	shfl.sync.bfly.b32	%r137|%p43, %r136, 16, 31, -1;
	mov.b32 	%f272, %r137;
	max.f32 	%f273, %f440, %f272;
	mov.b32 	%r138, %f273;
	shfl.sync.bfly.b32	%r139|%p44, %r138, 8, 31, -1;
	mov.b32 	%f274, %r139;
	max.f32 	%f275, %f273, %f274;
	mov.b32 	%r140, %f275;
	shfl.sync.bfly.b32	%r141|%p45, %r140, 4, 31, -1;
	mov.b32 	%f276, %r141;
	max.f32 	%f277, %f275, %f276;
	mov.b32 	%r142, %f277;
	shfl.sync.bfly.b32	%r143|%p46, %r142, 2, 31, -1;
	mov.b32 	%f278, %r143;
	max.f32 	%f279, %f277, %f278;
	mov.b32 	%r144, %f279;
	shfl.sync.bfly.b32	%r145|%p47, %r144, 1, 31, -1;
	mov.b32 	%f280, %r145;
	max.f32 	%f41, %f279, %f280;
	@%p42 bra 	$L__BB0_43;
	st.shared.f32 	[smem+256], %f41;
$L__BB0_43:
	setp.ge.s32 	%p48, %r217, %r19;
	bar.sync 	0;
	ld.shared.f32 	%f282, [smem+256];
	max.f32 	%f42, %f430, %f282;
	sub.f32 	%f283, %f430, %f42;
	fma.rn.f32 	%f284, %f283, 0f3BBB989D, 0f3F000000;
	cvt.sat.f32.f32 	%f285, %f284;
	mov.f32 	%f286, 0f4B400001;
	mov.f32 	%f287, 0f437C0000;
	fma.rm.f32 	%f288, %f285, %f287, %f286;
	add.f32 	%f289, %f288, 0fCB40007F;
	neg.f32 	%f290, %f289;
	fma.rn.f32 	%f291, %f283, 0f3FB8AA3B, %f290;
	fma.rn.f32 	%f292, %f283, 0f32A57060, %f291;
	mov.b32 	%r146, %f288;
	shl.b32 	%r147, %r146, 23;
	mov.b32 	%f293, %r147;
	ex2.approx.ftz.f32 	%f294, %f292;
	mul.f32 	%f43, %f294, %f293;
	mov.f32 	%f442, 0f00000000;
	@%p48 bra 	$L__BB0_46;
	mov.f32 	%f442, 0f00000000;
	mov.u32 	%r211, %r217;
$L__BB0_45:
	shl.b32 	%r148, %r211, 2;
	add.s32 	%r150, %r120, %r148;
	ld.shared.f32 	%f296, [%r150];
	sub.f32 	%f297, %f296, %f42;
	fma.rn.f32 	%f298, %f297, 0f3BBB989D, 0f3F000000;
	cvt.sat.f32.f32 	%f299, %f298;
	mov.f32 	%f300, 0f4B400001;
	mov.f32 	%f301, 0f437C0000;
	fma.rm.f32 	%f302, %f299, %f301, %f300;
	add.f32 	%f303, %f302, 0fCB40007F;
	neg.f32 	%f304, %f303;
	fma.rn.f32 	%f305, %f297, 0f3FB8AA3B, %f304;
	fma.rn.f32 	%f306, %f297, 0f32A57060, %f305;
	mov.b32 	%r151, %f302;
	shl.b32 	%r152, %r151, 23;
	mov.b32 	%f307, %r152;
	ex2.approx.ftz.f32 	%f308, %f306;
	mul.f32 	%f309, %f308, %f307;
	st.shared.f32 	[%r150], %f309;
	add.f32 	%f442, %f442, %f309;
	add.s32 	%r211, %r211, %r9;
	setp.lt.s32 	%p49, %r211, %r19;
	@%p49 bra 	$L__BB0_45;
$L__BB0_46:
	setp.ne.s32 	%p50, %r10, 0;
	mov.b32 	%r153, %f442;
	shfl.sync.bfly.b32	%r154|%p51, %r153, 16, 31, -1;
	mov.b32 	%f310, %r154;
	add.f32 	%f311, %f442, %f310;
	mov.b32 	%r155, %f311;
	shfl.sync.bfly.b32	%r156|%p52, %r155, 8, 31, -1;
	mov.b32 	%f312, %r156;
	add.f32 	%f313, %f311, %f312;
	mov.b32 	%r157, %f313;
	shfl.sync.bfly.b32	%r158|%p53, %r157, 4, 31, -1;
	mov.b32 	%f314, %r158;
	add.f32 	%f315, %f313, %f314;
	mov.b32 	%r159, %f315;
	shfl.sync.bfly.b32	%r160|%p54, %r159, 2, 31, -1;
	mov.b32 	%f316, %r160;
	add.f32 	%f317, %f315, %f316;
	mov.b32 	%r161, %f317;
	shfl.sync.bfly.b32	%r162|%p55, %r161, 1, 31, -1;
	mov.b32 	%f318, %r162;
	add.f32 	%f47, %f317, %f318;
	@%p50 bra 	$L__BB0_48;
	st.shared.f32 	[%r38], %f47;
$L__BB0_48:
	setp.gt.u32 	%p56, %r217, 31;
	bar.sync 	0;
	@%p56 bra 	$L__BB0_53;
	setp.ge.u32 	%p57, %r217, %r40;
	mov.f32 	%f443, 0f00000000;
	@%p57 bra 	$L__BB0_51;
	ld.shared.f32 	%f443, [%r39];
$L__BB0_51:
	setp.ne.s32 	%p58, %r10, 0;
	mov.b32 	%r163, %f443;
	shfl.sync.bfly.b32	%r164|%p59, %r163, 16, 31, -1;
	mov.b32 	%f320, %r164;
	add.f32 	%f321, %f443, %f320;
	mov.b32 	%r165, %f321;
	shfl.sync.bfly.b32	%r166|%p60, %r165, 8, 31, -1;
	mov.b32 	%f322, %r166;
	add.f32 	%f323, %f321, %f322;
	mov.b32 	%r167, %f323;
	shfl.sync.bfly.b32	%r168|%p61, %r167, 4, 31, -1;
	mov.b32 	%f324, %r168;
	add.f32 	%f325, %f323, %f324;
	mov.b32 	%r169, %f325;
	shfl.sync.bfly.b32	%r170|%p62, %r169, 2, 31, -1;
	mov.b32 	%f326, %r170;
	add.f32 	%f327, %f325, %f326;
	mov.b32 	%r171, %f327;
	shfl.sync.bfly.b32	%r172|%p63, %r171, 1, 31, -1;
	mov.b32 	%f328, %r172;
	add.f32 	%f50, %f327, %f328;
	@%p58 bra 	$L__BB0_53;
	st.shared.f32 	[smem+256], %f50;
$L__BB0_53:
	setp.ge.s32 	%p64, %r217, %r62;
	bar.sync 	0;
	ld.shared.f32 	%f329, [smem+256];
	fma.rn.f32 	%f429, %f429, %f43, %f329;
	@%p64 bra 	$L__BB0_72;
	shl.b32 	%r173, %r201, 6;
	sub.s32 	%r174, %r16, %r173;
	sub.s32 	%r43, %r174, %r18;
	and.b32  	%r44, %r16, 3;
	add.s32 	%r45, %r174, -1;
	mov.u32 	%r212, %r217;
$L__BB0_55:
	setp.eq.s32 	%p65, %r202, 0;
	add.s32 	%r175, %r212, %r4;
	mul.wide.s32 	%rd19, %r175, 4;
	add.s64 	%rd6, %rd3, %rd19;
	mov.f32 	%f444, 0f00000000;
	@%p65 bra 	$L__BB0_57;
	ld.global.f32 	%f444, [%rd6];
$L__BB0_57:
	setp.lt.s32 	%p66, %r19, 1;
	mov.f32 	%f452, 0f00000000;
	@%p66 bra 	$L__BB0_71;
	setp.lt.u32 	%p67, %r45, 15;
	add.s32 	%r47, %r212, %r3;
	mov.f32 	%f452, 0f00000000;
	mov.b32 	%r215, 0;
	@%p67 bra 	$L__BB0_61;
	mov.f32 	%f452, 0f00000000;
	mov.b32 	%r213, 0;
$L__BB0_60:
	.pragma "nounroll";
	add.s32 	%r178, %r213, %r202;
	mad.lo.s32 	%r179, %r178, %r62, %r47;
	shl.b32 	%r180, %r213, 2;
	mov.u32 	%r181, smem;
	add.s32 	%r182, %r181, %r180;
	ld.shared.v4.f32 	{%f335, %f336, %f337, %f338}, [%r182];
	mul.wide.s32 	%rd20, %r179, 4;
	add.s64 	%rd21, %rd2, %rd20;
	ld.global.nc.f32 	%f339, [%rd21];
	fma.rn.f32 	%f340, %f335, %f339, %f452;
	mul.wide.s32 	%rd22, %r62, 4;
	add.s64 	%rd23, %rd21, %rd22;
	ld.global.nc.f32 	%f341, [%rd23];
	fma.rn.f32 	%f342, %f336, %f341, %f340;
	add.s64 	%rd24, %rd23, %rd22;
	ld.global.nc.f32 	%f343, [%rd24];
	fma.rn.f32 	%f344, %f337, %f343, %f342;
	add.s64 	%rd25, %rd24, %rd22;
	ld.global.nc.f32 	%f345, [%rd25];
	fma.rn.f32 	%f346, %f338, %f345, %f344;
	ld.shared.v4.f32 	{%f347, %f348, %f349, %f350}, [%r182+16];
	add.s64 	%rd26, %rd25, %rd22;
	ld.global.nc.f32 	%f351, [%rd26];
	fma.rn.f32 	%f352, %f347, %f351, %f346;
	add.s64 	%rd27, %rd26, %rd22;
	ld.global.nc.f32 	%f353, [%rd27];
	fma.rn.f32 	%f354, %f348, %f353, %f352;
	add.s64 	%rd28, %rd27, %rd22;
	ld.global.nc.f32 	%f355, [%rd28];
	fma.rn.f32 	%f356, %f349, %f355, %f354;
	add.s64 	%rd29, %rd28, %rd22;
	ld.global.nc.f32 	%f357, [%rd29];
	fma.rn.f32 	%f358, %f350, %f357, %f356;
	ld.shared.v4.f32 	{%f359, %f360, %f361, %f362}, [%r182+32];
	add.s64 	%rd30, %rd29, %rd22;
	ld.global.nc.f32 	%f363, [%rd30];
	fma.rn.f32 	%f364, %f359, %f363, %f358;
	add.s64 	%rd31, %rd30, %rd22;
	ld.global.nc.f32 	%f365, [%rd31];
	fma.rn.f32 	%f366, %f360, %f365, %f364;
	add.s64 	%rd32, %rd31, %rd22;
	ld.global.nc.f32 	%f367, [%rd32];
	fma.rn.f32 	%f368, %f361, %f367, %f366;
	add.s64 	%rd33, %rd32, %rd22;
	ld.global.nc.f32 	%f369, [%rd33];
	fma.rn.f32 	%f370, %f362, %f369, %f368;
	ld.shared.v4.f32 	{%f371, %f372, %f373, %f374}, [%r182+48];
	add.s64 	%rd34, %rd33, %rd22;
	ld.global.nc.f32 	%f375, [%rd34];
	fma.rn.f32 	%f376, %f371, %f375, %f370;
	add.s64 	%rd35, %rd34, %rd22;
	ld.global.nc.f32 	%f377, [%rd35];
	fma.rn.f32 	%f378, %f372, %f377, %f376;
	add.s64 	%rd36, %rd35, %rd22;
	ld.global.nc.f32 	%f379, [%rd36];
	fma.rn.f32 	%f380, %f373, %f379, %f378;
	add.s64 	%rd37, %rd36, %rd22;
	ld.global.nc.f32 	%f381, [%rd37];
	fma.rn.f32 	%f452, %f374, %f381, %f380;
	add.s32 	%r213, %r213, 16;
	setp.ne.s32 	%p68, %r213, %r43;
	mov.u32 	%r215, %r43;
	@%p68 bra 	$L__BB0_60;
$L__BB0_61:
	setp.eq.s32 	%p69, %r18, 0;
	@%p69 bra 	$L__BB0_71;
	add.s32 	%r183, %r18, -1;
	setp.lt.u32 	%p70, %r183, 7;
	@%p70 bra 	$L__BB0_64;
	add.s32 	%r184, %r215, %r202;
	mad.lo.s32 	%r185, %r184, %r62, %r47;
	shl.b32 	%r186, %r215, 2;
	mov.u32 	%r187, smem;
	add.s32 	%r188, %r187, %r186;
	ld.shared.f32 	%f383, [%r188];
	mul.wide.s32 	%rd38, %r185, 4;
	add.s64 	%rd39, %rd2, %rd38;
	ld.global.nc.f32 	%f384, [%rd39];
	fma.rn.f32 	%f385, %f383, %f384, %f452;
	ld.shared.f32 	%f386, [%r188+4];
	mul.wide.s32 	%rd40, %r62, 4;
	add.s64 	%rd41, %rd39, %rd40;
	ld.global.nc.f32 	%f387, [%rd41];
	fma.rn.f32 	%f388, %f386, %f387, %f385;
	ld.shared.f32 	%f389, [%r188+8];
	add.s64 	%rd42, %rd41, %rd40;
	ld.global.nc.f32 	%f390, [%rd42];
	fma.rn.f32 	%f391, %f389, %f390, %f388;
	ld.shared.f32 	%f392, [%r188+12];
	add.s64 	%rd43, %rd42, %rd40;
	ld.global.nc.f32 	%f393, [%rd43];
	fma.rn.f32 	%f394, %f392, %f393, %f391;
	ld.shared.f32 	%f395, [%r188+16];
	add.s64 	%rd44, %rd43, %rd40;
	ld.global.nc.f32 	%f396, [%rd44];
	fma.rn.f32 	%f397, %f395, %f396, %f394;
	ld.shared.f32 	%f398, [%r188+20];
	add.s64 	%rd45, %rd44, %rd40;
	ld.global.nc.f32 	%f399, [%rd45];
	fma.rn.f32 	%f400, %f398, %f399, %f397;
	ld.shared.f32 	%f401, [%r188+24];
	add.s64 	%rd46, %rd45, %rd40;
	ld.global.nc.f32 	%f402, [%rd46];
	fma.rn.f32 	%f403, %f401, %f402, %f400;
	ld.shared.f32 	%f404, [%r188+28];
	add.s64 	%rd47, %rd46, %rd40;
	ld.global.nc.f32 	%f405, [%rd47];
	fma.rn.f32 	%f452, %f404, %f405, %f403;
	add.s32 	%r215, %r215, 8;
$L__BB0_64:
	setp.eq.s32 	%p71, %r17, 0;
	@%p71 bra 	$L__BB0_71;
	add.s32 	%r189, %r17, -1;
	setp.lt.u32 	%p72, %r189, 3;
	@%p72 bra 	$L__BB0_67;
	add.s32 	%r190, %r215, %r202;
	mad.lo.s32 	%r191, %r190, %r62, %r47;
	shl.b32 	%r192, %r215, 2;
	mov.u32 	%r193, smem;
	add.s32 	%r194, %r193, %r192;
	ld.shared.f32 	%f407, [%r194];
	mul.wide.s32 	%rd48, %r191, 4;
	add.s64 	%rd49, %rd2, %rd48;
	ld.global.nc.f32 	%f408, [%rd49];
	fma.rn.f32 	%f409, %f407, %f408, %f452;
	ld.shared.f32 	%f410, [%r194+4];
	mul.wide.s32 	%rd50, %r62, 4;
	add.s64 	%rd51, %rd49, %rd50;
	ld.global.nc.f32 	%f411, [%rd51];
	fma.rn.f32 	%f412, %f410, %f411, %f409;
	ld.shared.f32 	%f413, [%r194+8];
	add.s64 	%rd52, %rd51, %rd50;
	ld.global.nc.f32 	%f414, [%rd52];
	fma.rn.f32 	%f415, %f413, %f414, %f412;
	ld.shared.f32 	%f416, [%r194+12];
	add.s64 	%rd53, %rd52, %rd50;
	ld.global.nc.f32 	%f417, [%rd53];
	fma.rn.f32 	%f452, %f416, %f417, %f415;
	add.s32 	%r215, %r215, 4;
$L__BB0_67:
	setp.eq.s32 	%p73, %r44, 0;
	@%p73 bra 	$L__BB0_71;
	setp.eq.s32 	%p74, %r44, 1;
	add.s32 	%r195, %r215, %r202;
	mad.lo.s32 	%r196, %r195, %r62, %r47;
	shl.b32 	%r197, %r215, 2;
	mov.u32 	%r198, smem;
	add.s32 	%r55, %r198, %r197;
	ld.shared.f32 	%f418, [%r55];
	mul.wide.s32 	%rd54, %r196, 4;
	add.s64 	%rd7, %rd2, %rd54;
	ld.global.nc.f32 	%f419, [%rd7];
	fma.rn.f32 	%f452, %f418, %f419, %f452;
	@%p74 bra 	$L__BB0_71;
	setp.eq.s32 	%p75, %r44, 2;
	ld.shared.f32 	%f420, [%r55+4];
	add.s64 	%rd9, %rd7, %rd8;
	ld.global.nc.f32 	%f421, [%rd9];
	fma.rn.f32 	%f452, %f420, %f421, %f452;
	@%p75 bra 	$L__BB0_71;
	ld.shared.f32 	%f422, [%r55+8];
	add.s64 	%rd55, %rd9, %rd8;
	ld.global.nc.f32 	%f423, [%rd55];
	fma.rn.f32 	%f452, %f422, %f423, %f452;
$L__BB0_71:
	fma.rn.f32 	%f424, %f43, %f444, %f452;
	st.global.f32 	[%rd6], %f424;
	add.s32 	%r212, %r212, %r9;
	setp.lt.s32 	%p76, %r212, %r62;
	@%p76 bra 	$L__BB0_55;
$L__BB0_72:
	bar.sync 	0;
	setp.lt.s32 	%p77, %r15, %r61;
	add.s32 	%r201, %r201, 1;
	mov.u32 	%r202, %r15;
	mov.f32 	%f430, %f42;
	@%p77 bra 	$L__BB0_9;
	bra.uni 	$L__BB0_10;

}
	// .globl	_Z34attention_fwd_kernel_rope_fused_v3ILi64ELi4EEvPKfS1_S1_Pfiiiiif
.visible .entry _Z34attention_fwd_kernel_rope_fused_v3ILi64ELi4EEvPKfS1_S1_Pfiiiiif(
	.param .u64 .ptr .align 1 _Z34attention_fwd_kernel_rope_fused_v3ILi64ELi4EEvPKfS1_S1_Pfiiiiif_param_0,
	.param .u64 .ptr .align 1 _Z34attention_fwd_kernel_rope_fused_v3ILi64ELi4EEvPKfS1_S1_Pfiiiiif_param_1,
	.param .u64 .ptr .align 1 _Z34attention_fwd_kernel_rope_fused_v3ILi64ELi4EEvPKfS1_S1_Pfiiiiif_param_2,
	.param .u64 .ptr .align 1 _Z34attention_fwd_kernel_rope_fused_v3ILi64ELi4EEvPKfS1_S1_Pfiiiiif_param_3,
	.param .u32 _Z34attention_fwd_kernel_rope_fused_v3ILi64ELi4EEvPKfS1_S1_Pfiiiiif_param_4,
	.param .u32 _Z34attention_fwd_kernel_rope_fused_v3ILi64ELi4EEvPKfS1_S1_Pfiiiiif_param_5,
	.param .u32 _Z34attention_fwd_kernel_rope_fused_v3ILi64ELi4EEvPKfS1_S1_Pfiiiiif_param_6,
	.param .u32 _Z34attention_fwd_kernel_rope_fused_v3ILi64ELi4EEvPKfS1_S1_Pfiiiiif_param_7,
	.param .u32 _Z34attention_fwd_kernel_rope_fused_v3ILi64ELi4EEvPKfS1_S1_Pfiiiiif_param_8,
	.param .f32 _Z34attention_fwd_kernel_rope_fused_v3ILi64ELi4EEvPKfS1_S1_Pfiiiiif_param_9
)
{
	.reg .pred 	%p<259>;
	.reg .b32 	%r<683>;
	.reg .b32 	%f<1117>;
	.reg .b64 	%rd<214>;

	ld.param.u64 	%rd9, [_Z34attention_fwd_kernel_rope_fused_v3ILi64ELi4EEvPKfS1_S1_Pfiiiiif_param_0];
	ld.param.u64 	%rd10, [_Z34attention_fwd_kernel_rope_fused_v3ILi64ELi4EEvPKfS1_S1_Pfiiiiif_param_1];
	ld.param.u64 	%rd11, [_Z34attention_fwd_kernel_rope_fused_v3ILi64ELi4EEvPKfS1_S1_Pfiiiiif_param_2];
	ld.param.u64 	%rd12, [_Z34attention_fwd_kernel_rope_fused_v3ILi64ELi4EEvPKfS1_S1_Pfiiiiif_param_3];
	ld.param.u32 	%r164, [_Z34attention_fwd_kernel_rope_fused_v3ILi64ELi4EEvPKfS1_S1_Pfiiiiif_param_6];
	ld.param.u32 	%r166, [_Z34attention_fwd_kernel_rope_fused_v3ILi64ELi4EEvPKfS1_S1_Pfiiiiif_param_8];
	ld.param.f32 	%f218, [_Z34attention_fwd_kernel_rope_fused_v3ILi64ELi4EEvPKfS1_S1_Pfiiiiif_param_9];
	cvta.to.global.u64 	%rd1, %rd11;
	cvta.to.global.u64 	%rd2, %rd12;
	mov.u32 	%r167, %ctaid.x;
	shl.b32 	%r1, %r167, 2;
	sub.s32 	%r2, %r164, %r1;
	setp.lt.s32 	%p1, %r2, 1;
	@%p1 bra 	$L__BB1_27;
	ld.param.u32 	%r617, [_Z34attention_fwd_kernel_rope_fused_v3ILi64ELi4EEvPKfS1_S1_Pfiiiiif_param_7];
	mov.u32 	%r169, %ctaid.y;
	min.u32 	%r3, %r2, 4;
	mov.u32 	%r682, %tid.x;
	mul.lo.s32 	%r170, %r166, %r164;
	mul.lo.s32 	%r5, %r170, %r169;
	mul.lo.s32 	%r171, %r166, %r617;
	mul.lo.s32 	%r6, %r171, %r169;
	shl.b32 	%r7, %r682, 1;
	cvt.rn.f32.s32 	%f1, %r166;
	mov.f32 	%f219, 0fB0D40000;
	mov.f32 	%f220, 0f3EE68EBF;
	mul.rn.f32 	%f221, %f220, %f219;
	mov.f32 	%f222, 0f3D21D42E;
	mov.f32 	%f223, 0f3DF7B084;
	mul.rn.f32 	%f224, %f223, %f222;
	fma.rn.f32 	%f225, %f221, 0f3FB8AA3B, 0f34C28212;
	fma.rn.f32 	%f226, 0f3E4B8A05, 0f32A55E34, %f225;
	mul.f32 	%f227, %f224, 0f40400000;
	fma.rn.f32 	%f228, %f227, %f221, %f226;
	fma.rn.f32 	%f229, %f224, 0f3E4B8A05, %f228;
	mov.f32 	%f230, 0f41549694;
	add.rn.f32 	%f2, %f230, %f229;
	mov.f32 	%f231, 0fC1549694;
	add.rn.f32 	%f232, %f2, %f231;
	neg.f32 	%f233, %f232;
	add.rn.f32 	%f3, %f229, %f233;
	mov.u32 	%r8, %ntid.x;
	shl.b32 	%r9, %r8, 1;
	cvta.to.global.u64 	%rd3, %rd9;
	mov.b32 	%r621, 0;
$L__BB1_2:
	setp.ge.s32 	%p2, %r7, %r166;
	@%p2 bra 	$L__BB1_8;
	add.s32 	%r172, %r621, %r1;
	cvt.rn.f32.u32 	%f4, %r172;
	mul.lo.s32 	%r11, %r621, %r166;
	mad.lo.s32 	%r12, %r172, %r166, %r5;
	mov.u32 	%r622, %r7;
$L__BB1_4:
	shr.s32 	%r173, %r622, 1;
	cvt.rn.f32.s32 	%f235, %r173;
	add.f32 	%f236, %f235, %f235;
	div.rn.f32 	%f5, %f236, %f1;
	setp.eq.f32 	%p3, %f5, 0f00000000;
	mov.f32 	%f1002, 0f3F800000;
	@%p3 bra 	$L__BB1_7;
	mul.rn.f32 	%f237, %f2, %f5;
	cvt.rni.f32.f32 	%f238, %f237;
	sub.f32 	%f239, %f237, %f238;
	neg.f32 	%f240, %f237;
	fma.rn.f32 	%f241, %f2, %f5, %f240;
	fma.rn.f32 	%f242, %f3, %f5, %f241;
	add.f32 	%f243, %f239, %f242;
	setp.gt.f32 	%p4, %f238, 0f00000000;
	selp.b32 	%r174, 0, -2097152000, %p4;
	abs.f32 	%f244, %f5;
	setp.num.f32 	%p5, %f244, %f244;
	setp.lt.f32 	%p6, %f237, 0f00000000;
	selp.f32 	%f245, 0f00000000, 0f7F800000, %p6;
	abs.f32 	%f246, %f237;
	setp.gt.f32 	%p7, %f246, 0f43180000;
	cvt.rzi.s32.f32 	%r175, %f238;
	shl.b32 	%r176, %r175, 23;
	sub.s32 	%r177, %r176, %r174;
	mov.b32 	%f247, %r177;
	add.s32 	%r178, %r174, 2130706432;
	mov.b32 	%f248, %r178;
	fma.rn.f32 	%f249, %f243, 0f391FCB8E, 0f3AAF85ED;
	fma.rn.f32 	%f250, %f249, %f243, 0f3C1D9856;
	fma.rn.f32 	%f251, %f250, %f243, 0f3D6357BB;
	fma.rn.f32 	%f252, %f251, %f243, 0f3E75FDEC;
	fma.rn.f32 	%f253, %f252, %f243, 0f3F317218;
	fma.rn.f32 	%f254, %f253, %f243, 0f3F800000;
	mul.f32 	%f255, %f254, %f248;
	mul.f32 	%f256, %f255, %f247;
	selp.f32 	%f1002, %f245, %f256, %p7;
	@%p5 bra 	$L__BB1_7;
	mov.f32 	%f257, 0f461C4000;
	add.rn.f32 	%f1002, %f257, %f5;
$L__BB1_7:
	rcp.rn.f32 	%f258, %f1002;
	mul.f32 	%f259, %f258, %f4;
	sin.approx.f32 	%f260, %f259;
	cos.approx.f32 	%f261, %f259;
	add.s32 	%r179, %r12, %r622;
	mul.wide.s32 	%rd13, %r179, 4;
	add.s64 	%rd14, %rd3, %rd13;
	ld.global.nc.f32 	%f262, [%rd14];
	ld.global.nc.f32 	%f263, [%rd14+4];
	mul.f32 	%f264, %f261, %f262;
	mul.f32 	%f265, %f260, %f263;
	sub.f32 	%f266, %f264, %f265;
	add.s32 	%r180, %r622, %r11;
	shl.b32 	%r181, %r180, 2;
	mov.u32 	%r182, smem;
	add.s32 	%r183, %r182, %r181;
	st.shared.f32 	[%r183+1152], %f266;
	mul.f32 	%f267, %f261, %f263;
	fma.rn.f32 	%f268, %f260, %f262, %f267;
	st.shared.f32 	[%r183+1156], %f268;
	add.s32 	%r622, %r622, %r9;
	setp.lt.s32 	%p8, %r622, %r166;
	@%p8 bra 	$L__BB1_4;
$L__BB1_8:
	add.s32 	%r621, %r621, 1;
	setp.ne.s32 	%p9, %r621, %r3;
	@%p9 bra 	$L__BB1_2;
	ld.param.u32 	%r618, [_Z34attention_fwd_kernel_rope_fused_v3ILi64ELi4EEvPKfS1_S1_Pfiiiiif_param_7];
	bar.sync 	0;
	setp.lt.s32 	%p10, %r618, 1;
	mov.f32 	%f1006, 0f00000000;
	mov.f32 	%f1007, %f1006;
	mov.f32 	%f1008, %f1006;
	mov.f32 	%f1012, %f1006;
	@%p10 bra 	$L__BB1_13;
	and.b32  	%r16, %r682, 31;
	shr.u32 	%r185, %r682, 3;
	mov.u32 	%r186, smem;
	add.s32 	%r187, %r186, 1024;
	add.s32 	%r17, %r187, %r185;
	add.s32 	%r188, %r8, 31;
	shr.u32 	%r18, %r188, 5;
	shl.b32 	%r189, %r682, 2;
	and.b32  	%r190, %r189, 124;
	add.s32 	%r19, %r187, %r190;
	mul.f32 	%f9, %f218, 0f00000000;
	mad.lo.s32 	%r20, %r1, %r166, %r5;
	add.s32 	%r21, %r20, %r166;
	add.s32 	%r22, %r21, %r166;
	shl.b32 	%r191, %r166, 3;
	add.s32 	%r23, %r191, 1152;
	cvta.to.global.u64 	%rd15, %rd10;
	add.s64 	%rd4, %rd15, 4;
	mad.lo.s32 	%r24, %r166, 12, 1156;
	shl.b32 	%r192, %r166, 2;
	add.s32 	%r25, %r192, 1156;
	mov.b32 	%r623, 0;
	mov.f32 	%f1006, 0f00000000;
	mov.f32 	%f1003, 0fFF800000;
	mul.wide.s32 	%rd59, %r166, 4;
	mov.f32 	%f1004, %f1003;
	mov.f32 	%f1005, %f1003;
	mov.f32 	%f1016, %f1003;
	mov.u32 	%r624, %r623;
$L__BB1_11:
	mov.u32 	%r29, %r624;
	mov.f32 	%f23, %f1016;
	ld.param.u32 	%r619, [_Z34attention_fwd_kernel_rope_fused_v3ILi64ELi4EEvPKfS1_S1_Pfiiiiif_param_7];
	add.s32 	%r624, %r29, 64;
	min.s32 	%r31, %r619, %r624;
	and.b32  	%r32, %r31, 3;
	add.s32 	%r33, %r32, -1;
	and.b32  	%r34, %r31, 7;
	add.s32 	%r35, %r34, -1;
	shl.b32 	%r193, %r623, 6;
	sub.s32 	%r36, %r31, %r193;
	add.s32 	%r37, %r36, -1;
	sub.s32 	%r38, %r31, %r29;
	setp.ge.s32 	%p11, %r682, %r38;
	@%p11 bra 	$L__BB1_49;
	bra.uni 	$L__BB1_28;
$L__BB1_12:
	ld.param.u32 	%r620, [_Z34attention_fwd_kernel_rope_fused_v3ILi64ELi4EEvPKfS1_S1_Pfiiiiif_param_7];
	setp.lt.s32 	%p247, %r624, %r620;
	add.s32 	%r623, %r623, 1;
	@%p247 bra 	$L__BB1_11;
$L__BB1_13:
	setp.ge.s32 	%p248, %r682, %r166;
	mad.lo.s32 	%r27, %r1, %r166, %r5;
	mov.u32 	%r679, %r682;
	@%p248 bra 	$L__BB1_15;
$L__BB1_14:
	add.s32 	%r613, %r27, %r679;
	mul.wide.s32 	%rd206, %r613, 4;
	add.s64 	%rd207, %rd2, %rd206;
	ld.global.f32 	%f994, [%rd207];
	div.rn.f32 	%f995, %f994, %f1012;
	st.global.f32 	[%rd207], %f995;
	add.s32 	%r679, %r679, %r8;
	setp.lt.s32 	%p249, %r679, %r166;
	@%p249 bra 	$L__BB1_14;
$L__BB1_15:
	setp.eq.s32 	%p250, %r2, 1;
	@%p250 bra 	$L__BB1_27;
	setp.ge.s32 	%p251, %r682, %r166;
	add.s32 	%r155, %r27, %r166;
	@%p251 bra 	$L__BB1_19;
	mov.u32 	%r680, %r682;
$L__BB1_18:
	add.s32 	%r614, %r155, %r680;
	mul.wide.s32 	%rd208, %r614, 4;
	add.s64 	%rd209, %rd2, %rd208;
	ld.global.f32 	%f996, [%rd209];
	div.rn.f32 	%f997, %f996, %f1008;
	st.global.f32 	[%rd209], %f997;
	add.s32 	%r680, %r680, %r8;
	setp.lt.s32 	%p252, %r680, %r166;
	@%p252 bra 	$L__BB1_18;
$L__BB1_19:
	setp.eq.s32 	%p253, %r2, 2;
	@%p253 bra 	$L__BB1_27;
	setp.ge.s32 	%p254, %r682, %r166;
	add.s32 	%r158, %r155, %r166;
	@%p254 bra 	$L__BB1_23;
	mov.u32 	%r681, %r682;
$L__BB1_22:
	add.s32 	%r615, %r158, %r681;
	mul.wide.s32 	%rd210, %r615, 4;
	add.s64 	%rd211, %rd2, %rd210;
	ld.global.f32 	%f998, [%rd211];
	div.rn.f32 	%f999, %f998, %f1007;
	st.global.f32 	[%rd211], %f999;
	add.s32 	%r681, %r681, %r8;
	setp.lt.s32 	%p255, %r681, %r166;
	@%p255 bra 	$L__BB1_22;
$L__BB1_23:
	setp.eq.s32 	%p256, %r2, 3;
	@%p256 bra 	$L__BB1_27;
	setp.ge.s32 	%p257, %r682, %r166;
	@%p257 bra 	$L__BB1_27;
	add.s32 	%r161, %r158, %r166;
$L__BB1_26:
	add.s32 	%r616, %r161, %r682;
	mul.wide.s32 	%rd212, %r616, 4;
	add.s64 	%rd213, %rd2, %rd212;
	ld.global.f32 	%f1000, [%rd213];
	div.rn.f32 	%f1001, %f1000, %f1006;
	st.global.f32 	[%rd213], %f1001;
	add.s32 	%r682, %r682, %r8;
	setp.lt.s32 	%p258, %r682, %r166;
	@%p258 bra 	$L__BB1_26;
$L__BB1_27:
	ret;
$L__BB1_28:
	setp.gt.s32 	%p12, %r166, 0;
	mov.u32 	%r630, %r682;
	@%p12 bra 	$L__BB1_29;
	bra.uni 	$L__BB1_44;
$L__BB1_29:
	mov.u32 	%r625, %r682;
$L__BB1_30:
	add.s32 	%r198, %r625, %r29;
	mad.lo.s32 	%r626, %r198, %r166, %r6;
	cvt.rn.f32.s32 	%f28, %r198;
	mov.f32 	%f1026, 0f00000000;
	mov.b32 	%r628, 0;
	mov.u32 	%r627, smem;
	mov.f32 	%f1027, %f1026;
	mov.f32 	%f1028, %f1026;
	mov.f32 	%f1024, %f1026;
	mov.u32 	%r629, %r628;
$L__BB1_31:
	cvt.rn.f32.u32 	%f274, %r628;
	add.f32 	%f275, %f274, %f274;
	div.rn.f32 	%f33, %f275, %f1;
	setp.eq.f32 	%p17, %f33, 0f00000000;
	mov.f32 	%f1025, 0f3F800000;
	@%p17 bra 	$L__BB1_34;
	mul.rn.f32 	%f276, %f2, %f33;
	cvt.rni.f32.f32 	%f277, %f276;
	sub.f32 	%f278, %f276, %f277;
	neg.f32 	%f279, %f276;
	fma.rn.f32 	%f280, %f2, %f33, %f279;
	fma.rn.f32 	%f281, %f3, %f33, %f280;
	add.f32 	%f282, %f278, %f281;
	setp.gt.f32 	%p18, %f277, 0f00000000;
	selp.b32 	%r199, 0, -2097152000, %p18;
	abs.f32 	%f283, %f33;
	setp.num.f32 	%p19, %f283, %f283;
	setp.lt.f32 	%p20, %f276, 0f00000000;
	selp.f32 	%f284, 0f00000000, 0f7F800000, %p20;
	abs.f32 	%f285, %f276;
	setp.gt.f32 	%p21, %f285, 0f43180000;
	cvt.rzi.s32.f32 	%r200, %f277;
	shl.b32 	%r201, %r200, 23;
	sub.s32 	%r202, %r201, %r199;
	mov.b32 	%f286, %r202;
	add.s32 	%r203, %r199, 2130706432;
	mov.b32 	%f287, %r203;
	fma.rn.f32 	%f288, %f282, 0f391FCB8E, 0f3AAF85ED;
	fma.rn.f32 	%f289, %f288, %f282, 0f3C1D9856;
	fma.rn.f32 	%f290, %f289, %f282, 0f3D6357BB;
	fma.rn.f32 	%f291, %f290, %f282, 0f3E75FDEC;
	fma.rn.f32 	%f292, %f291, %f282, 0f3F317218;
	fma.rn.f32 	%f293, %f292, %f282, 0f3F800000;
	mul.f32 	%f294, %f293, %f287;
	mul.f32 	%f295, %f294, %f286;
	selp.f32 	%f1025, %f284, %f295, %p21;
	@%p19 bra 	$L__BB1_34;
	mov.f32 	%f296, 0f461C4000;
	add.rn.f32 	%f1025, %f296, %f33;
$L__BB1_34:
	mul.wide.s32 	%rd16, %r626, 4;
	add.s64 	%rd17, %rd4, %rd16;
	setp.eq.s32 	%p22, %r2, 1;
	rcp.rn.f32 	%f297, %f1025;
	mul.f32 	%f298, %f297, %f28;
	sin.approx.f32 	%f299, %f298;
	cos.approx.f32 	%f300, %f298;
	ld.global.nc.f32 	%f301, [%rd17+-4];
	ld.global.nc.f32 	%f302, [%rd17];
	mul.f32 	%f303, %f300, %f301;
	mul.f32 	%f304, %f299, %f302;
	sub.f32 	%f37, %f303, %f304;
	mul.f32 	%f305, %f300, %f302;
	fma.rn.f32 	%f38, %f299, %f301, %f305;
	ld.shared.v2.f32 	{%f306, %f307}, [%r627+1152];
	mul.f32 	%f308, %f38, %f307;
	fma.rn.f32 	%f309, %f37, %f306, %f308;
	add.f32 	%f1024, %f1024, %f309;
	@%p22 bra 	$L__BB1_38;
	setp.eq.s32 	%p23, %r2, 2;
	add.s32 	%r204, %r627, %r25;
	ld.shared.f32 	%f310, [%r204+-4];
	ld.shared.f32 	%f311, [%r204];
	mul.f32 	%f312, %f38, %f311;
	fma.rn.f32 	%f313, %f37, %f310, %f312;
	add.f32 	%f1028, %f1028, %f313;
	@%p23 bra 	$L__BB1_38;
	setp.eq.s32 	%p24, %r2, 3;
	add.s32 	%r205, %r627, %r23;
	ld.shared.v2.f32 	{%f314, %f315}, [%r205];
	mul.f32 	%f316, %f38, %f315;
	fma.rn.f32 	%f317, %f37, %f314, %f316;
	add.f32 	%f1027, %f1027, %f317;
	@%p24 bra 	$L__BB1_38;
	add.s32 	%r206, %r627, %r24;
	ld.shared.f32 	%f318, [%r206+-4];
	ld.shared.f32 	%f319, [%r206];
	mul.f32 	%f320, %f38, %f319;
	fma.rn.f32 	%f321, %f37, %f318, %f320;
	add.f32 	%f1026, %f1026, %f321;
$L__BB1_38:
	add.s32 	%r629, %r629, 2;
	add.s32 	%r628, %r628, 1;
	add.s32 	%r627, %r627, 8;
	add.s32 	%r626, %r626, 2;
	setp.lt.s32 	%p25, %r629, %r166;
	@%p25 bra 	$L__BB1_31;
	mul.f32 	%f322, %f218, %f1024;
	shl.b32 	%r207, %r625, 2;
	mov.u32 	%r208, smem;
	add.s32 	%r50, %r208, %r207;
	st.shared.f32 	[%r50], %f322;
	@%p22 bra 	$L__BB1_43;
	setp.eq.s32 	%p27, %r2, 2;
	mul.f32 	%f323, %f218, %f1028;
	st.shared.f32 	[%r50+256], %f323;
	@%p27 bra 	$L__BB1_43;
	setp.eq.s32 	%p28, %r2, 3;
	mul.f32 	%f324, %f218, %f1027;
	st.shared.f32 	[%r50+512], %f324;
	@%p28 bra 	$L__BB1_43;
	mul.f32 	%f325, %f218, %f1026;
	st.shared.f32 	[%r50+768], %f325;
$L__BB1_43:
	add.s32 	%r625, %r625, %r8;
	setp.lt.s32 	%p29, %r625, %r38;
	@%p29 bra 	$L__BB1_30;
	bra.uni 	$L__BB1_49;
$L__BB1_44:
	setp.eq.s32 	%p13, %r2, 1;
	shl.b32 	%r194, %r630, 2;
	mov.u32 	%r195, smem;
	add.s32 	%r52, %r195, %r194;
	st.shared.f32 	[%r52], %f9;
	@%p13 bra 	$L__BB1_48;
	setp.eq.s32 	%p14, %r2, 2;
	st.shared.f32 	[%r52+256], %f9;
	@%p14 bra 	$L__BB1_48;
	setp.eq.s32 	%p15, %r2, 3;
	st.shared.f32 	[%r52+512], %f9;
	@%p15 bra 	$L__BB1_48;
	st.shared.f32 	[%r52+768], %f9;
$L__BB1_48:
	add.s32 	%r630, %r630, %r8;
	setp.lt.s32 	%p16, %r630, %r38;
	@%p16 bra 	$L__BB1_44;
$L__BB1_49:
	setp.ge.s32 	%p30, %r682, %r38;
	bar.sync 	0;
	mov.f32 	%f1030, 0fFF800000;
	@%p30 bra 	$L__BB1_52;
	mov.f32 	%f1030, 0fFF800000;
	mov.u32 	%r631, %r682;
$L__BB1_51:
	shl.b32 	%r209, %r631, 2;
	mov.u32 	%r210, smem;
	add.s32 	%r211, %r210, %r209;
	ld.shared.f32 	%f328, [%r211];
	max.f32 	%f1030, %f1030, %f328;
	add.s32 	%r631, %r631, %r8;
	setp.lt.s32 	%p31, %r631, %r38;
	@%p31 bra 	$L__BB1_51;
$L__BB1_52:
	setp.ne.s32 	%p32, %r16, 0;
	mov.b32 	%r212, %f1030;
	shfl.sync.bfly.b32	%r213|%p33, %r212, 16, 31, -1;
	mov.b32 	%f329, %r213;
	max.f32 	%f330, %f1030, %f329;
	mov.b32 	%r214, %f330;
	shfl.sync.bfly.b32	%r215|%p34, %r214, 8, 31, -1;
	mov.b32 	%f331, %r215;
	max.f32 	%f332, %f330, %f331;
	mov.b32 	%r216, %f332;
	shfl.sync.bfly.b32	%r217|%p35, %r216, 4, 31, -1;
	mov.b32 	%f333, %r217;
	max.f32 	%f334, %f332, %f333;
	mov.b32 	%r218, %f334;
	shfl.sync.bfly.b32	%r219|%p36, %r218, 2, 31, -1;
	mov.b32 	%f335, %r219;
	max.f32 	%f336, %f334, %f335;
	mov.b32 	%r220, %f336;
	shfl.sync.bfly.b32	%r221|%p37, %r220, 1, 31, -1;
	mov.b32 	%f337, %r221;
	max.f32 	%f49, %f336, %f337;
	@%p32 bra 	$L__BB1_54;
	st.shared.f32 	[%r17], %f49;
$L__BB1_54:
	setp.gt.u32 	%p38, %r682, 31;
	bar.sync 	0;
	@%p38 bra 	$L__BB1_59;
	setp.ge.u32 	%p39, %r682, %r18;
	mov.f32 	%f1031, 0fFF800000;
	@%p39 bra 	$L__BB1_57;
	ld.shared.f32 	%f1031, [%r19];
$L__BB1_57:
	setp.ne.s32 	%p40, %r16, 0;
	mov.b32 	%r222, %f1031;
	shfl.sync.bfly.b32	%r223|%p41, %r222, 16, 31, -1;
	mov.b32 	%f339, %r223;
	max.f32 	%f340, %f1031, %f339;
	mov.b32 	%r224, %f340;
	shfl.sync.bfly.b32	%r225|%p42, %r224, 8, 31, -1;
	mov.b32 	%f341, %r225;
	max.f32 	%f342, %f340, %f341;
	mov.b32 	%r226, %f342;
	shfl.sync.bfly.b32	%r227|%p43, %r226, 4, 31, -1;
	mov.b32 	%f343, %r227;
	max.f32 	%f344, %f342, %f343;
	mov.b32 	%r228, %f344;
	shfl.sync.bfly.b32	%r229|%p44, %r228, 2, 31, -1;
	mov.b32 	%f345, %r229;
	max.f32 	%f346, %f344, %f345;
	mov.b32 	%r230, %f346;
	shfl.sync.bfly.b32	%r231|%p45, %r230, 1, 31, -1;
	mov.b32 	%f347, %r231;
	max.f32 	%f52, %f346, %f347;
	@%p40 bra 	$L__BB1_59;
	st.shared.f32 	[smem+1024], %f52;
$L__BB1_59:
	setp.ge.s32 	%p46, %r682, %r38;
	bar.sync 	0;
	ld.shared.f32 	%f349, [smem+1024];
	max.f32 	%f1016, %f23, %f349;
	sub.f32 	%f350, %f23, %f1016;
	fma.rn.f32 	%f351, %f350, 0f3BBB989D, 0f3F000000;
	cvt.sat.f32.f32 	%f352, %f351;
	mov.f32 	%f353, 0f4B400001;
	mov.f32 	%f354, 0f437C0000;
	fma.rm.f32 	%f355, %f352, %f354, %f353;
	add.f32 	%f356, %f355, 0fCB40007F;
	neg.f32 	%f357, %f356;
	fma.rn.f32 	%f358, %f350, 0f3FB8AA3B, %f357;
	fma.rn.f32 	%f359, %f350, 0f32A57060, %f358;
	mov.b32 	%r232, %f355;
	shl.b32 	%r233, %r232, 23;
	mov.b32 	%f360, %r233;
	ex2.approx.ftz.f32 	%f361, %f359;
	mul.f32 	%f54, %f361, %f360;
	mov.f32 	%f1033, 0f00000000;
	@%p46 bra 	$L__BB1_62;
	mov.f32 	%f1033, 0f00000000;
	mov.u32 	%r632, %r682;
$L__BB1_61:
	shl.b32 	%r234, %r632, 2;
	mov.u32 	%r235, smem;
	add.s32 	%r236, %r235, %r234;
	ld.shared.f32 	%f363, [%r236];
	sub.f32 	%f364, %f363, %f1016;
	fma.rn.f32 	%f365, %f364, 0f3BBB989D, 0f3F000000;
	cvt.sat.f32.f32 	%f366, %f365;
	mov.f32 	%f367, 0f4B400001;
	mov.f32 	%f368, 0f437C0000;
	fma.rm.f32 	%f369, %f366, %f368, %f367;
	add.f32 	%f370, %f369, 0fCB40007F;
	neg.f32 	%f371, %f370;
	fma.rn.f32 	%f372, %f364, 0f3FB8AA3B, %f371;
	fma.rn.f32 	%f373, %f364, 0f32A57060, %f372;
	mov.b32 	%r237, %f369;
	shl.b32 	%r238, %r237, 23;
	mov.b32 	%f374, %r238;
	ex2.approx.ftz.f32 	%f375, %f373;
	mul.f32 	%f376, %f375, %f374;
	st.shared.f32 	[%r236], %f376;
	add.f32 	%f1033, %f1033, %f376;
	add.s32 	%r632, %r632, %r8;
	setp.lt.s32 	%p47, %r632, %r38;
	@%p47 bra 	$L__BB1_61;
$L__BB1_62:
	setp.ne.s32 	%p48, %r16, 0;
	mov.b32 	%r239, %f1033;
	shfl.sync.bfly.b32	%r240|%p49, %r239, 16, 31, -1;
	mov.b32 	%f377, %r240;
	add.f32 	%f378, %f1033, %f377;
	mov.b32 	%r241, %f378;
	shfl.sync.bfly.b32	%r242|%p50, %r241, 8, 31, -1;
	mov.b32 	%f379, %r242;
	add.f32 	%f380, %f378, %f379;
	mov.b32 	%r243, %f380;
	shfl.sync.bfly.b32	%r244|%p51, %r243, 4, 31, -1;
	mov.b32 	%f381, %r244;
	add.f32 	%f382, %f380, %f381;
	mov.b32 	%r245, %f382;
	shfl.sync.bfly.b32	%r246|%p52, %r245, 2, 31, -1;
	mov.b32 	%f383, %r246;
	add.f32 	%f384, %f382, %f383;
	mov.b32 	%r247, %f384;
	shfl.sync.bfly.b32	%r248|%p53, %r247, 1, 31, -1;
	mov.b32 	%f385, %r248;
	add.f32 	%f58, %f384, %f385;
	@%p48 bra 	$L__BB1_64;
	st.shared.f32 	[%r17], %f58;
$L__BB1_64:
	setp.gt.u32 	%p54, %r682, 31;
	bar.sync 	0;
	@%p54 bra 	$L__BB1_69;
	setp.ge.u32 	%p55, %r682, %r18;
	mov.f32 	%f1034, 0f00000000;
	@%p55 bra 	$L__BB1_67;
	ld.shared.f32 	%f1034, [%r19];
$L__BB1_67:
	setp.ne.s32 	%p56, %r16, 0;
	mov.b32 	%r249, %f1034;
	shfl.sync.bfly.b32	%r250|%p57, %r249, 16, 31, -1;
	mov.b32 	%f387, %r250;
	add.f32 	%f388, %f1034, %f387;
	mov.b32 	%r251, %f388;
	shfl.sync.bfly.b32	%r252|%p58, %r251, 8, 31, -1;
	mov.b32 	%f389, %r252;
	add.f32 	%f390, %f388, %f389;
	mov.b32 	%r253, %f390;
	shfl.sync.bfly.b32	%r254|%p59, %r253, 4, 31, -1;
	mov.b32 	%f391, %r254;
	add.f32 	%f392, %f390, %f391;
	mov.b32 	%r255, %f392;
	shfl.sync.bfly.b32	%r256|%p60, %r255, 2, 31, -1;
	mov.b32 	%f393, %r256;
	add.f32 	%f394, %f392, %f393;
	mov.b32 	%r257, %f394;
	shfl.sync.bfly.b32	%r258|%p61, %r257, 1, 31, -1;
	mov.b32 	%f395, %r258;
	add.f32 	%f61, %f394, %f395;
	@%p56 bra 	$L__BB1_69;
	st.shared.f32 	[smem+1024], %f61;
$L__BB1_69:
	setp.ge.s32 	%p62, %r682, %r166;
	bar.sync 	0;
	ld.shared.f32 	%f396, [smem+1024];
	fma.rn.f32 	%f1012, %f54, %f1012, %f396;
	@%p62 bra 	$L__BB1_98;
	setp.eq.s32 	%p63, %r29, 0;
	mov.u32 	%r638, %r682;
	@%p63 bra 	$L__BB1_71;
	bra.uni 	$L__BB1_85;
$L__BB1_71:
	mul.f32 	%f63, %f54, 0f00000000;
	mov.u32 	%r633, %r682;
$L__BB1_72:
	setp.gt.s32 	%p74, %r38, 0;
	mov.f32 	%f1036, 0f00000000;
	@%p74 bra 	$L__BB1_74;
$L__BB1_73:
	add.f32 	%f492, %f63, %f1036;
	add.s32 	%r310, %r633, %r20;
	mul.wide.s32 	%rd63, %r310, 4;
	add.s64 	%rd64, %rd2, %rd63;
	st.global.f32 	[%rd64], %f492;
	add.s32 	%r633, %r633, %r8;
	setp.lt.s32 	%p83, %r633, %r166;
	@%p83 bra 	$L__BB1_72;
	bra.uni 	$L__BB1_98;
$L__BB1_74:
	setp.lt.u32 	%p75, %r37, 7;
	mov.f32 	%f1036, 0f00000000;
	mov.b32 	%r636, 0;
	@%p75 bra 	$L__BB1_77;
	mov.f32 	%f1036, 0f00000000;
	mov.b32 	%r634, 0;
$L__BB1_76:
	.pragma "nounroll";
	shl.b32 	%r289, %r634, 2;
	mov.u32 	%r290, smem;
	add.s32 	%r291, %r290, %r289;
	ld.shared.v4.f32 	{%f449, %f450, %f451, %f452}, [%r291];
	add.s32 	%r292, %r633, %r6;
	mad.lo.s32 	%r293, %r634, %r166, %r292;
	mul.wide.s32 	%rd41, %r293, 4;
	add.s64 	%rd42, %rd1, %rd41;
	ld.global.nc.f32 	%f453, [%rd42];
	fma.rn.f32 	%f454, %f449, %f453, %f1036;
	add.s64 	%rd44, %rd42, %rd59;
	ld.global.nc.f32 	%f455, [%rd44];
	fma.rn.f32 	%f456, %f450, %f455, %f454;
	add.s64 	%rd45, %rd44, %rd59;
	ld.global.nc.f32 	%f457, [%rd45];
	fma.rn.f32 	%f458, %f451, %f457, %f456;
	add.s64 	%rd46, %rd45, %rd59;
	ld.global.nc.f32 	%f459, [%rd46];
	fma.rn.f32 	%f460, %f452, %f459, %f458;
	ld.shared.v4.f32 	{%f461, %f462, %f463, %f464}, [%r291+16];
	add.s64 	%rd47, %rd46, %rd59;
	ld.global.nc.f32 	%f465, [%rd47];
	fma.rn.f32 	%f466, %f461, %f465, %f460;
	add.s64 	%rd48, %rd47, %rd59;
	ld.global.nc.f32 	%f467, [%rd48];
	fma.rn.f32 	%f468, %f462, %f467, %f466;
	add.s64 	%rd49, %rd48, %rd59;
	ld.global.nc.f32 	%f469, [%rd49];
	fma.rn.f32 	%f470, %f463, %f469, %f468;
	add.s64 	%rd50, %rd49, %rd59;
	ld.global.nc.f32 	%f471, [%rd50];
	fma.rn.f32 	%f1036, %f464, %f471, %f470;
	add.s32 	%r634, %r634, 8;
	sub.s32 	%r636, %r36, %r34;
	setp.eq.s32 	%p76, %r634, %r636;
	@%p76 bra 	$L__BB1_77;
	bra.uni 	$L__BB1_76;
$L__BB1_77:
	setp.eq.s32 	%p77, %r34, 0;
	@%p77 bra 	$L__BB1_73;
	setp.lt.u32 	%p78, %r35, 3;
	@%p78 bra 	$L__BB1_80;
	shl.b32 	%r294, %r636, 2;
	mov.u32 	%r295, smem;
	add.s32 	%r296, %r295, %r294;
	ld.shared.f32 	%f473, [%r296];
	add.s32 	%r297, %r633, %r6;
	mad.lo.s32 	%r298, %r636, %r166, %r297;
	mul.wide.s32 	%rd51, %r298, 4;
	add.s64 	%rd52, %rd1, %rd51;
	ld.global.nc.f32 	%f474, [%rd52];
	fma.rn.f32 	%f475, %f473, %f474, %f1036;
	ld.shared.f32 	%f476, [%r296+4];
	add.s64 	%rd54, %rd52, %rd59;
	ld.global.nc.f32 	%f477, [%rd54];
	fma.rn.f32 	%f478, %f476, %f477, %f475;
	ld.shared.f32 	%f479, [%r296+8];
	add.s64 	%rd55, %rd54, %rd59;
	ld.global.nc.f32 	%f480, [%rd55];
	fma.rn.f32 	%f481, %f479, %f480, %f478;
	ld.shared.f32 	%f482, [%r296+12];
	add.s64 	%rd56, %rd55, %rd59;
	ld.global.nc.f32 	%f483, [%rd56];
	fma.rn.f32 	%f1036, %f482, %f483, %f481;
	add.s32 	%r636, %r636, 4;
$L__BB1_80:
	setp.eq.s32 	%p79, %r32, 0;
	@%p79 bra 	$L__BB1_73;
	setp.eq.s32 	%p80, %r33, 0;
	@%p80 bra 	$L__BB1_83;
	shl.b32 	%r299, %r636, 2;
	mov.u32 	%r300, smem;
	add.s32 	%r301, %r300, %r299;
	ld.shared.f32 	%f485, [%r301];
	add.s32 	%r302, %r633, %r6;
	mad.lo.s32 	%r303, %r636, %r166, %r302;
	mul.wide.s32 	%rd57, %r303, 4;
	add.s64 	%rd58, %rd1, %rd57;
	ld.global.nc.f32 	%f486, [%rd58];
	fma.rn.f32 	%f487, %f485, %f486, %f1036;
	ld.shared.f32 	%f488, [%r301+4];
	add.s64 	%rd60, %rd58, %rd59;
	ld.global.nc.f32 	%f489, [%rd60];
	fma.rn.f32 	%f1036, %f488, %f489, %f487;
	add.s32 	%r636, %r636, 2;
$L__BB1_83:
	and.b32  	%r304, %r31, 1;
	setp.eq.b32 	%p81, %r304, 1;
	not.pred 	%p82, %p81;
	@%p82 bra 	$L__BB1_73;
	shl.b32 	%r305, %r636, 2;
	mov.u32 	%r306, smem;
	add.s32 	%r307, %r306, %r305;
	ld.shared.f32 	%f490, [%r307];
	add.s32 	%r308, %r633, %r6;
	mad.lo.s32 	%r309, %r636, %r166, %r308;
	mul.wide.s32 	%rd61, %r309, 4;
	add.s64 	%rd62, %rd1, %rd61;
	ld.global.nc.f32 	%f491, [%rd62];
	fma.rn.f32 	%f1036, %f490, %f491, %f1036;
	bra.uni 	$L__BB1_73;
$L__BB1_85:
	setp.lt.s32 	%p64, %r38, 1;
	add.s32 	%r259, %r638, %r20;
	mul.wide.s32 	%rd18, %r259, 4;
	add.s64 	%rd5, %rd2, %rd18;
	ld.global.f32 	%f76, [%rd5];
	mov.f32 	%f1050, 0f00000000;
	@%p64 bra 	$L__BB1_97;
	setp.lt.u32 	%p65, %r37, 7;
	mov.f32 	%f1050, 0f00000000;
	mov.b32 	%r641, 0;
	@%p65 bra 	$L__BB1_89;
	mov.f32 	%f1050, 0f00000000;
	mov.b32 	%r639, 0;
$L__BB1_88:
	.pragma "nounroll";
	add.s32 	%r262, %r639, %r29;
	shl.b32 	%r263, %r639, 2;
	mov.u32 	%r264, smem;
	add.s32 	%r265, %r264, %r263;
	ld.shared.v4.f32 	{%f401, %f402, %f403, %f404}, [%r265];
	add.s32 	%r266, %r638, %r6;
	mad.lo.s32 	%r267, %r262, %r166, %r266;
	mul.wide.s32 	%rd19, %r267, 4;
	add.s64 	%rd20, %rd1, %rd19;
	ld.global.nc.f32 	%f405, [%rd20];
	fma.rn.f32 	%f406, %f401, %f405, %f1050;
	mul.wide.s32 	%rd21, %r166, 4;
	add.s64 	%rd22, %rd20, %rd21;
	ld.global.nc.f32 	%f407, [%rd22];
	fma.rn.f32 	%f408, %f402, %f407, %f406;
	add.s64 	%rd23, %rd22, %rd21;
	ld.global.nc.f32 	%f409, [%rd23];
	fma.rn.f32 	%f410, %f403, %f409, %f408;
	add.s64 	%rd24, %rd23, %rd21;
	ld.global.nc.f32 	%f411, [%rd24];
	fma.rn.f32 	%f412, %f404, %f411, %f410;
	ld.shared.v4.f32 	{%f413, %f414, %f415, %f416}, [%r265+16];
	add.s64 	%rd25, %rd24, %rd21;
	ld.global.nc.f32 	%f417, [%rd25];
	fma.rn.f32 	%f418, %f413, %f417, %f412;
	add.s64 	%rd26, %rd25, %rd21;
	ld.global.nc.f32 	%f419, [%rd26];
	fma.rn.f32 	%f420, %f414, %f419, %f418;
	add.s64 	%rd27, %rd26, %rd21;
	ld.global.nc.f32 	%f421, [%rd27];
	fma.rn.f32 	%f422, %f415, %f421, %f420;
	add.s64 	%rd28, %rd27, %rd21;
	ld.global.nc.f32 	%f423, [%rd28];
	fma.rn.f32 	%f1050, %f416, %f423, %f422;
	add.s32 	%r639, %r639, 8;
	sub.s32 	%r641, %r36, %r34;
	setp.ne.s32 	%p66, %r639, %r641;
	@%p66 bra 	$L__BB1_88;
$L__BB1_89:
	setp.eq.s32 	%p67, %r34, 0;
	@%p67 bra 	$L__BB1_97;
	setp.lt.u32 	%p68, %r35, 3;
	@%p68 bra 	$L__BB1_92;
	add.s32 	%r268, %r641, %r29;
	shl.b32 	%r269, %r641, 2;
	mov.u32 	%r270, smem;
	add.s32 	%r271, %r270, %r269;
	ld.shared.f32 	%f425, [%r271];
	add.s32 	%r272, %r638, %r6;
	mad.lo.s32 	%r273, %r268, %r166, %r272;
	mul.wide.s32 	%rd29, %r273, 4;
	add.s64 	%rd30, %rd1, %rd29;
	ld.global.nc.f32 	%f426, [%rd30];
	fma.rn.f32 	%f427, %f425, %f426, %f1050;
	ld.shared.f32 	%f428, [%r271+4];
	mul.wide.s32 	%rd31, %r166, 4;
	add.s64 	%rd32, %rd30, %rd31;
	ld.global.nc.f32 	%f429, [%rd32];
	fma.rn.f32 	%f430, %f428, %f429, %f427;
	ld.shared.f32 	%f431, [%r271+8];
	add.s64 	%rd33, %rd32, %rd31;
	ld.global.nc.f32 	%f432, [%rd33];
	fma.rn.f32 	%f433, %f431, %f432, %f430;
	ld.shared.f32 	%f434, [%r271+12];
	add.s64 	%rd34, %rd33, %rd31;
	ld.global.nc.f32 	%f435, [%rd34];
	fma.rn.f32 	%f1050, %f434, %f435, %f433;
	add.s32 	%r641, %r641, 4;
$L__BB1_92:
	setp.eq.s32 	%p69, %r32, 0;
	@%p69 bra 	$L__BB1_97;
	setp.eq.s32 	%p70, %r33, 0;
	@%p70 bra 	$L__BB1_95;
	add.s32 	%r274, %r641, %r29;
	shl.b32 	%r275, %r641, 2;
	mov.u32 	%r276, smem;
	add.s32 	%r277, %r276, %r275;
	ld.shared.f32 	%f437, [%r277];
	add.s32 	%r278, %r638, %r6;
	mad.lo.s32 	%r279, %r274, %r166, %r278;
	mul.wide.s32 	%rd35, %r279, 4;
	add.s64 	%rd36, %rd1, %rd35;
	ld.global.nc.f32 	%f438, [%rd36];
	fma.rn.f32 	%f439, %f437, %f438, %f1050;
	ld.shared.f32 	%f440, [%r277+4];
	mul.wide.s32 	%rd37, %r166, 4;
	add.s64 	%rd38, %rd36, %rd37;
	ld.global.nc.f32 	%f441, [%rd38];
	fma.rn.f32 	%f1050, %f440, %f441, %f439;
	add.s32 	%r641, %r641, 2;
$L__BB1_95:
	and.b32  	%r280, %r31, 1;
	setp.eq.b32 	%p71, %r280, 1;
	not.pred 	%p72, %p71;
	@%p72 bra 	$L__BB1_97;
	add.s32 	%r281, %r641, %r29;
	shl.b32 	%r282, %r641, 2;
	mov.u32 	%r283, smem;
	add.s32 	%r284, %r283, %r282;
	ld.shared.f32 	%f442, [%r284];
	add.s32 	%r285, %r638, %r6;
	mad.lo.s32 	%r286, %r281, %r166, %r285;
	mul.wide.s32 	%rd39, %r286, 4;
	add.s64 	%rd40, %rd1, %rd39;
	ld.global.nc.f32 	%f443, [%rd40];
	fma.rn.f32 	%f1050, %f442, %f443, %f1050;
$L__BB1_97:
	fma.rn.f32 	%f444, %f54, %f76, %f1050;
	st.global.f32 	[%rd5], %f444;
	add.s32 	%r638, %r638, %r8;
	setp.lt.s32 	%p73, %r638, %r166;
	@%p73 bra 	$L__BB1_85;
$L__BB1_98:
	setp.eq.s32 	%p84, %r2, 1;
	bar.sync 	0;
	@%p84 bra 	$L__BB1_12;
	setp.ge.s32 	%p85, %r682, %r38;
	mov.f32 	%f1052, 0fFF800000;
	@%p85 bra 	$L__BB1_102;
	mov.f32 	%f1052, 0fFF800000;
	mov.u32 	%r643, %r682;
$L__BB1_101:
	shl.b32 	%r311, %r643, 2;
	mov.u32 	%r312, smem;
	add.s32 	%r313, %r312, %r311;
	ld.shared.f32 	%f495, [%r313+256];
	max.f32 	%f1052, %f1052, %f495;
	add.s32 	%r643, %r643, %r8;
	setp.lt.s32 	%p86, %r643, %r38;
	@%p86 bra 	$L__BB1_101;
$L__BB1_102:
	setp.ne.s32 	%p87, %r16, 0;
	mov.b32 	%r314, %f1052;
	shfl.sync.bfly.b32	%r315|%p88, %r314, 16, 31, -1;
	mov.b32 	%f496, %r315;
	max.f32 	%f497, %f1052, %f496;
	mov.b32 	%r316, %f497;
	shfl.sync.bfly.b32	%r317|%p89, %r316, 8, 31, -1;
	mov.b32 	%f498, %r317;
	max.f32 	%f499, %f497, %f498;
	mov.b32 	%r318, %f499;
	shfl.sync.bfly.b32	%r319|%p90, %r318, 4, 31, -1;
	mov.b32 	%f500, %r319;
	max.f32 	%f501, %f499, %f500;
	mov.b32 	%r320, %f501;
	shfl.sync.bfly.b32	%r321|%p91, %r320, 2, 31, -1;
	mov.b32 	%f502, %r321;
	max.f32 	%f503, %f501, %f502;
	mov.b32 	%r322, %f503;
	shfl.sync.bfly.b32	%r323|%p92, %r322, 1, 31, -1;
	mov.b32 	%f504, %r323;
	max.f32 	%f92, %f503, %f504;
	@%p87 bra 	$L__BB1_104;
	st.shared.f32 	[%r17], %f92;
$L__BB1_104:
	setp.gt.u32 	%p93, %r682, 31;
	bar.sync 	0;
	@%p93 bra 	$L__BB1_109;
	setp.ge.u32 	%p94, %r682, %r18;
	mov.f32 	%f1053, 0fFF800000;
	@%p94 bra 	$L__BB1_107;
	ld.shared.f32 	%f1053, [%r19];
$L__BB1_107:
	setp.ne.s32 	%p95, %r16, 0;
	mov.b32 	%r324, %f1053;
	shfl.sync.bfly.b32	%r325|%p96, %r324, 16, 31, -1;
	mov.b32 	%f506, %r325;
	max.f32 	%f507, %f1053, %f506;
	mov.b32 	%r326, %f507;
	shfl.sync.bfly.b32	%r327|%p97, %r326, 8, 31, -1;
	mov.b32 	%f508, %r327;
	max.f32 	%f509, %f507, %f508;
	mov.b32 	%r328, %f509;
	shfl.sync.bfly.b32	%r329|%p98, %r328, 4, 31, -1;
	mov.b32 	%f510, %r329;
	max.f32 	%f511, %f509, %f510;
	mov.b32 	%r330, %f511;
	shfl.sync.bfly.b32	%r331|%p99, %r330, 2, 31, -1;
	mov.b32 	%f512, %r331;
	max.f32 	%f513, %f511, %f512;
	mov.b32 	%r332, %f513;
	shfl.sync.bfly.b32	%r333|%p100, %r332, 1, 31, -1;
	mov.b32 	%f514, %r333;
	max.f32 	%f95, %f513, %f514;
	@%p95 bra 	$L__BB1_109;
	st.shared.f32 	[smem+1024], %f95;
$L__BB1_109:
	setp.ge.s32 	%p101, %r682, %r38;
	bar.sync 	0;
	ld.shared.f32 	%f516, [smem+1024];
	max.f32 	%f96, %f1005, %f516;
	sub.f32 	%f517, %f1005, %f96;
	fma.rn.f32 	%f518, %f517, 0f3BBB989D, 0f3F000000;
	cvt.sat.f32.f32 	%f519, %f518;
	mov.f32 	%f520, 0f4B400001;
	mov.f32 	%f521, 0f437C0000;
	fma.rm.f32 	%f522, %f519, %f521, %f520;
	add.f32 	%f523, %f522, 0fCB40007F;
	neg.f32 	%f524, %f523;
	fma.rn.f32 	%f525, %f517, 0f3FB8AA3B, %f524;
	fma.rn.f32 	%f526, %f517, 0f32A57060, %f525;
	mov.b32 	%r334, %f522;
	shl.b32 	%r335, %r334, 23;
	mov.b32 	%f527, %r335;
	ex2.approx.ftz.f32 	%f528, %f526;
	mul.f32 	%f97, %f528, %f527;
	mov.f32 	%f1055, 0f00000000;
	@%p101 bra 	$L__BB1_112;
	mov.f32 	%f1055, 0f00000000;
	mov.u32 	%r644, %r682;
$L__BB1_111:
	shl.b32 	%r336, %r644, 2;
	mov.u32 	%r337, smem;
	add.s32 	%r338, %r337, %r336;
	ld.shared.f32 	%f530, [%r338+256];
	sub.f32 	%f531, %f530, %f96;
	fma.rn.f32 	%f532, %f531, 0f3BBB989D, 0f3F000000;
	cvt.sat.f32.f32 	%f533, %f532;
	mov.f32 	%f534, 0f4B400001;
	mov.f32 	%f535, 0f437C0000;
	fma.rm.f32 	%f536, %f533, %f535, %f534;
	add.f32 	%f537, %f536, 0fCB40007F;
	neg.f32 	%f538, %f537;
	fma.rn.f32 	%f539, %f531, 0f3FB8AA3B, %f538;
	fma.rn.f32 	%f540, %f531, 0f32A57060, %f539;
	mov.b32 	%r339, %f536;
	shl.b32 	%r340, %r339, 23;
	mov.b32 	%f541, %r340;
	ex2.approx.ftz.f32 	%f542, %f540;
	mul.f32 	%f543, %f542, %f541;
	st.shared.f32 	[%r338+256], %f543;
	add.f32 	%f1055, %f1055, %f543;
	add.s32 	%r644, %r644, %r8;
	setp.lt.s32 	%p102, %r644, %r38;
	@%p102 bra 	$L__BB1_111;
$L__BB1_112:
	setp.ne.s32 	%p103, %r16, 0;
	mov.b32 	%r341, %f1055;
	shfl.sync.bfly.b32	%r342|%p104, %r341, 16, 31, -1;
	mov.b32 	%f544, %r342;
	add.f32 	%f545, %f1055, %f544;
	mov.b32 	%r343, %f545;
	shfl.sync.bfly.b32	%r344|%p105, %r343, 8, 31, -1;
	mov.b32 	%f546, %r344;
	add.f32 	%f547, %f545, %f546;
	mov.b32 	%r345, %f547;
	shfl.sync.bfly.b32	%r346|%p106, %r345, 4, 31, -1;
	mov.b32 	%f548, %r346;
	add.f32 	%f549, %f547, %f548;
	mov.b32 	%r347, %f549;
	shfl.sync.bfly.b32	%r348|%p107, %r347, 2, 31, -1;
	mov.b32 	%f550, %r348;
	add.f32 	%f551, %f549, %f550;
	mov.b32 	%r349, %f551;
	shfl.sync.bfly.b32	%r350|%p108, %r349, 1, 31, -1;
	mov.b32 	%f552, %r350;
	add.f32 	%f101, %f551, %f552;
	@%p103 bra 	$L__BB1_114;
	st.shared.f32 	[%r17], %f101;
$L__BB1_114:
	setp.gt.u32 	%p109, %r682, 31;
	bar.sync 	0;
	@%p109 bra 	$L__BB1_119;
	setp.ge.u32 	%p110, %r682, %r18;
	mov.f32 	%f1056, 0f00000000;
	@%p110 bra 	$L__BB1_117;
	ld.shared.f32 	%f1056, [%r19];
$L__BB1_117:
	setp.ne.s32 	%p111, %r16, 0;
	mov.b32 	%r351, %f1056;
	shfl.sync.bfly.b32	%r352|%p112, %r351, 16, 31, -1;
	mov.b32 	%f554, %r352;
	add.f32 	%f555, %f1056, %f554;
	mov.b32 	%r353, %f555;
	shfl.sync.bfly.b32	%r354|%p113, %r353, 8, 31, -1;
	mov.b32 	%f556, %r354;
	add.f32 	%f557, %f555, %f556;
	mov.b32 	%r355, %f557;
	shfl.sync.bfly.b32	%r356|%p114, %r355, 4, 31, -1;
	mov.b32 	%f558, %r356;
	add.f32 	%f559, %f557, %f558;
	mov.b32 	%r357, %f559;
	shfl.sync.bfly.b32	%r358|%p115, %r357, 2, 31, -1;
	mov.b32 	%f560, %r358;
	add.f32 	%f561, %f559, %f560;
	mov.b32 	%r359, %f561;
	shfl.sync.bfly.b32	%r360|%p116, %r359, 1, 31, -1;
	mov.b32 	%f562, %r360;
	add.f32 	%f104, %f561, %f562;
	@%p111 bra 	$L__BB1_119;
	st.shared.f32 	[smem+1024], %f104;
$L__BB1_119:
	setp.ge.s32 	%p117, %r682, %r166;
	bar.sync 	0;
	ld.shared.f32 	%f563, [smem+1024];
	fma.rn.f32 	%f1008, %f97, %f1008, %f563;
	@%p117 bra 	$L__BB1_148;
	setp.eq.s32 	%p118, %r29, 0;
	mov.u32 	%r645, %r682;
	@%p118 bra 	$L__BB1_121;
	bra.uni 	$L__BB1_135;
$L__BB1_121:
	mul.f32 	%f106, %f97, 0f00000000;
	mov.u32 	%r650, %r682;
$L__BB1_122:
	setp.lt.s32 	%p129, %r38, 1;
	mov.f32 	%f1072, 0f00000000;
	@%p129 bra 	$L__BB1_134;
	setp.lt.u32 	%p130, %r37, 7;
	mov.f32 	%f1072, 0f00000000;
	mov.b32 	%r653, 0;
	@%p130 bra 	$L__BB1_126;
	mov.f32 	%f1072, 0f00000000;
	mov.b32 	%r651, 0;
$L__BB1_125:
	.pragma "nounroll";
	shl.b32 	%r391, %r651, 2;
	mov.u32 	%r392, smem;
	add.s32 	%r393, %r392, %r391;
	ld.shared.v4.f32 	{%f616, %f617, %f618, %f619}, [%r393+256];
	add.s32 	%r394, %r650, %r6;
	mad.lo.s32 	%r395, %r651, %r166, %r394;
	mul.wide.s32 	%rd88, %r395, 4;
	add.s64 	%rd89, %rd1, %rd88;
	ld.global.nc.f32 	%f620, [%rd89];
	fma.rn.f32 	%f621, %f616, %f620, %f1072;
	mul.wide.s32 	%rd90, %r166, 4;
	add.s64 	%rd91, %rd89, %rd90;
	ld.global.nc.f32 	%f622, [%rd91];
	fma.rn.f32 	%f623, %f617, %f622, %f621;
	add.s64 	%rd92, %rd91, %rd90;
	ld.global.nc.f32 	%f624, [%rd92];
	fma.rn.f32 	%f625, %f618, %f624, %f623;
	add.s64 	%rd93, %rd92, %rd90;
	ld.global.nc.f32 	%f626, [%rd93];
	fma.rn.f32 	%f627, %f619, %f626, %f625;
	ld.shared.v4.f32 	{%f628, %f629, %f630, %f631}, [%r393+272];
	add.s64 	%rd94, %rd93, %rd90;
	ld.global.nc.f32 	%f632, [%rd94];
	fma.rn.f32 	%f633, %f628, %f632, %f627;
	add.s64 	%rd95, %rd94, %rd90;
	ld.global.nc.f32 	%f634, [%rd95];
	fma.rn.f32 	%f635, %f629, %f634, %f633;
	add.s64 	%rd96, %rd95, %rd90;
	ld.global.nc.f32 	%f636, [%rd96];
	fma.rn.f32 	%f637, %f630, %f636, %f635;
	add.s64 	%rd97, %rd96, %rd90;
	ld.global.nc.f32 	%f638, [%rd97];
	fma.rn.f32 	%f1072, %f631, %f638, %f637;
	add.s32 	%r651, %r651, 8;
	sub.s32 	%r653, %r36, %r34;
	setp.ne.s32 	%p131, %r651, %r653;
	@%p131 bra 	$L__BB1_125;
$L__BB1_126:
	setp.eq.s32 	%p132, %r34, 0;
	@%p132 bra 	$L__BB1_134;
	setp.lt.u32 	%p133, %r35, 3;
	@%p133 bra 	$L__BB1_129;
	shl.b32 	%r396, %r653, 2;
	mov.u32 	%r397, smem;
	add.s32 	%r398, %r397, %r396;
	ld.shared.f32 	%f640, [%r398+256];
	add.s32 	%r399, %r650, %r6;
	mad.lo.s32 	%r400, %r653, %r166, %r399;
	mul.wide.s32 	%rd98, %r400, 4;
	add.s64 	%rd99, %rd1, %rd98;
	ld.global.nc.f32 	%f641, [%rd99];
	fma.rn.f32 	%f642, %f640, %f641, %f1072;
	ld.shared.f32 	%f643, [%r398+260];
	mul.wide.s32 	%rd100, %r166, 4;
	add.s64 	%rd101, %rd99, %rd100;
	ld.global.nc.f32 	%f644, [%rd101];
	fma.rn.f32 	%f645, %f643, %f644, %f642;
	ld.shared.f32 	%f646, [%r398+264];
	add.s64 	%rd102, %rd101, %rd100;
	ld.global.nc.f32 	%f647, [%rd102];
	fma.rn.f32 	%f648, %f646, %f647, %f645;
	ld.shared.f32 	%f649, [%r398+268];
	add.s64 	%rd103, %rd102, %rd100;
	ld.global.nc.f32 	%f650, [%rd103];
	fma.rn.f32 	%f1072, %f649, %f650, %f648;
	add.s32 	%r653, %r653, 4;
$L__BB1_129:
	setp.eq.s32 	%p134, %r32, 0;
	@%p134 bra 	$L__BB1_134;
	setp.eq.s32 	%p135, %r33, 0;
	@%p135 bra 	$L__BB1_132;
	shl.b32 	%r401, %r653, 2;
	mov.u32 	%r402, smem;
	add.s32 	%r403, %r402, %r401;
	ld.shared.f32 	%f652, [%r403+256];
	add.s32 	%r404, %r650, %r6;
	mad.lo.s32 	%r405, %r653, %r166, %r404;
	mul.wide.s32 	%rd104, %r405, 4;
	add.s64 	%rd105, %rd1, %rd104;
	ld.global.nc.f32 	%f653, [%rd105];
	fma.rn.f32 	%f654, %f652, %f653, %f1072;
	ld.shared.f32 	%f655, [%r403+260];
	mul.wide.s32 	%rd106, %r166, 4;
	add.s64 	%rd107, %rd105, %rd106;
	ld.global.nc.f32 	%f656, [%rd107];
	fma.rn.f32 	%f1072, %f655, %f656, %f654;
	add.s32 	%r653, %r653, 2;
$L__BB1_132:
	and.b32  	%r406, %r31, 1;
	setp.eq.b32 	%p136, %r406, 1;
	not.pred 	%p137, %p136;
	@%p137 bra 	$L__BB1_134;
	shl.b32 	%r407, %r653, 2;
	mov.u32 	%r408, smem;
	add.s32 	%r409, %r408, %r407;
	ld.shared.f32 	%f657, [%r409+256];
	add.s32 	%r410, %r650, %r6;
	mad.lo.s32 	%r411, %r653, %r166, %r410;
	mul.wide.s32 	%rd108, %r411, 4;
	add.s64 	%rd109, %rd1, %rd108;
	ld.global.nc.f32 	%f658, [%rd109];
	fma.rn.f32 	%f1072, %f657, %f658, %f1072;
$L__BB1_134:
	add.f32 	%f659, %f106, %f1072;
	add.s32 	%r412, %r650, %r21;
	mul.wide.s32 	%rd110, %r412, 4;
	add.s64 	%rd111, %rd2, %rd110;
	st.global.f32 	[%rd111], %f659;
	add.s32 	%r650, %r650, %r8;
	setp.lt.s32 	%p138, %r650, %r166;
	@%p138 bra 	$L__BB1_122;
	bra.uni 	$L__BB1_148;
$L__BB1_135:
	setp.lt.s32 	%p119, %r38, 1;
	add.s32 	%r361, %r645, %r21;
	mul.wide.s32 	%rd65, %r361, 4;
	add.s64 	%rd6, %rd2, %rd65;
	ld.global.f32 	%f107, [%rd6];
	mov.f32 	%f1064, 0f00000000;
	@%p119 bra 	$L__BB1_147;
	setp.lt.u32 	%p120, %r37, 7;
	mov.f32 	%f1064, 0f00000000;
	mov.b32 	%r648, 0;
	@%p120 bra 	$L__BB1_139;
	mov.f32 	%f1064, 0f00000000;
	mov.b32 	%r646, 0;
$L__BB1_138:
	.pragma "nounroll";
	add.s32 	%r364, %r646, %r29;
	shl.b32 	%r365, %r646, 2;
	mov.u32 	%r366, smem;
	add.s32 	%r367, %r366, %r365;
	ld.shared.v4.f32 	{%f568, %f569, %f570, %f571}, [%r367+256];
	add.s32 	%r368, %r645, %r6;
	mad.lo.s32 	%r369, %r364, %r166, %r368;
	mul.wide.s32 	%rd66, %r369, 4;
	add.s64 	%rd67, %rd1, %rd66;
	ld.global.nc.f32 	%f572, [%rd67];
	fma.rn.f32 	%f573, %f568, %f572, %f1064;
	mul.wide.s32 	%rd68, %r166, 4;
	add.s64 	%rd69, %rd67, %rd68;
	ld.global.nc.f32 	%f574, [%rd69];
	fma.rn.f32 	%f575, %f569, %f574, %f573;
	add.s64 	%rd70, %rd69, %rd68;
	ld.global.nc.f32 	%f576, [%rd70];
	fma.rn.f32 	%f577, %f570, %f576, %f575;
	add.s64 	%rd71, %rd70, %rd68;
	ld.global.nc.f32 	%f578, [%rd71];
	fma.rn.f32 	%f579, %f571, %f578, %f577;
	ld.shared.v4.f32 	{%f580, %f581, %f582, %f583}, [%r367+272];
	add.s64 	%rd72, %rd71, %rd68;
	ld.global.nc.f32 	%f584, [%rd72];
	fma.rn.f32 	%f585, %f580, %f584, %f579;
	add.s64 	%rd73, %rd72, %rd68;
	ld.global.nc.f32 	%f586, [%rd73];
	fma.rn.f32 	%f587, %f581, %f586, %f585;
	add.s64 	%rd74, %rd73, %rd68;
	ld.global.nc.f32 	%f588, [%rd74];
	fma.rn.f32 	%f589, %f582, %f588, %f587;
	add.s64 	%rd75, %rd74, %rd68;
	ld.global.nc.f32 	%f590, [%rd75];
	fma.rn.f32 	%f1064, %f583, %f590, %f589;
	add.s32 	%r646, %r646, 8;
	sub.s32 	%r648, %r36, %r34;
	setp.ne.s32 	%p121, %r646, %r648;
	@%p121 bra 	$L__BB1_138;
$L__BB1_139:
	setp.eq.s32 	%p122, %r34, 0;
	@%p122 bra 	$L__BB1_147;
	setp.lt.u32 	%p123, %r35, 3;
	@%p123 bra 	$L__BB1_142;
	add.s32 	%r370, %r648, %r29;
	shl.b32 	%r371, %r648, 2;
	mov.u32 	%r372, smem;
	add.s32 	%r373, %r372, %r371;
	ld.shared.f32 	%f592, [%r373+256];
	add.s32 	%r374, %r645, %r6;
	mad.lo.s32 	%r375, %r370, %r166, %r374;
	mul.wide.s32 	%rd76, %r375, 4;
	add.s64 	%rd77, %rd1, %rd76;
	ld.global.nc.f32 	%f593, [%rd77];
	fma.rn.f32 	%f594, %f592, %f593, %f1064;
	ld.shared.f32 	%f595, [%r373+260];
	mul.wide.s32 	%rd78, %r166, 4;
	add.s64 	%rd79, %rd77, %rd78;
	ld.global.nc.f32 	%f596, [%rd79];
	fma.rn.f32 	%f597, %f595, %f596, %f594;
	ld.shared.f32 	%f598, [%r373+264];
	add.s64 	%rd80, %rd79, %rd78;
	ld.global.nc.f32 	%f599, [%rd80];
	fma.rn.f32 	%f600, %f598, %f599, %f597;
	ld.shared.f32 	%f601, [%r373+268];
	add.s64 	%rd81, %rd80, %rd78;
	ld.global.nc.f32 	%f602, [%rd81];
	fma.rn.f32 	%f1064, %f601, %f602, %f600;
	add.s32 	%r648, %r648, 4;
$L__BB1_142:
	setp.eq.s32 	%p124, %r32, 0;
	@%p124 bra 	$L__BB1_147;
	setp.eq.s32 	%p125, %r33, 0;
	@%p125 bra 	$L__BB1_145;
	add.s32 	%r376, %r648, %r29;
	shl.b32 	%r377, %r648, 2;
	mov.u32 	%r378, smem;
	add.s32 	%r379, %r378, %r377;
	ld.shared.f32 	%f604, [%r379+256];
	add.s32 	%r380, %r645, %r6;
	mad.lo.s32 	%r381, %r376, %r166, %r380;
	mul.wide.s32 	%rd82, %r381, 4;
	add.s64 	%rd83, %rd1, %rd82;
	ld.global.nc.f32 	%f605, [%rd83];
	fma.rn.f32 	%f606, %f604, %f605, %f1064;
	ld.shared.f32 	%f607, [%r379+260];
	mul.wide.s32 	%rd84, %r166, 4;
	add.s64 	%rd85, %rd83, %rd84;
	ld.global.nc.f32 	%f608, [%rd85];
	fma.rn.f32 	%f1064, %f607, %f608, %f606;
	add.s32 	%r648, %r648, 2;
$L__BB1_145:
	and.b32  	%r382, %r31, 1;
	setp.eq.b32 	%p126, %r382, 1;
	not.pred 	%p127, %p126;
	@%p127 bra 	$L__BB1_147;
	add.s32 	%r383, %r648, %r29;
	shl.b32 	%r384, %r648, 2;
	mov.u32 	%r385, smem;
	add.s32 	%r386, %r385, %r384;
	ld.shared.f32 	%f609, [%r386+256];
	add.s32 	%r387, %r645, %r6;
	mad.lo.s32 	%r388, %r383, %r166, %r387;
	mul.wide.s32 	%rd86, %r388, 4;
	add.s64 	%rd87, %rd1, %rd86;
	ld.global.nc.f32 	%f610, [%rd87];
	fma.rn.f32 	%f1064, %f609, %f610, %f1064;
$L__BB1_147:
	fma.rn.f32 	%f611, %f97, %f107, %f1064;
	st.global.f32 	[%rd6], %f611;
	add.s32 	%r645, %r645, %r8;
	setp.lt.s32 	%p128, %r645, %r166;
	@%p128 bra 	$L__BB1_135;
$L__BB1_148:
	setp.eq.s32 	%p139, %r2, 2;
	bar.sync 	0;
	mov.f32 	%f1005, %f96;
	@%p139 bra 	$L__BB1_12;
	setp.ge.s32 	%p140, %r682, %r38;
	mov.f32 	%f1074, 0fFF800000;
	@%p140 bra 	$L__BB1_152;
	mov.f32 	%f1074, 0fFF800000;
	mov.u32 	%r655, %r682;
$L__BB1_151:
	shl.b32 	%r413, %r655, 2;
	mov.u32 	%r414, smem;
	add.s32 	%r415, %r414, %r413;
	ld.shared.f32 	%f662, [%r415+512];
	max.f32 	%f1074, %f1074, %f662;
	add.s32 	%r655, %r655, %r8;
	setp.lt.s32 	%p141, %r655, %r38;
	@%p141 bra 	$L__BB1_151;
$L__BB1_152:
	setp.ne.s32 	%p142, %r16, 0;
	mov.b32 	%r416, %f1074;
	shfl.sync.bfly.b32	%r417|%p143, %r416, 16, 31, -1;
	mov.b32 	%f663, %r417;
	max.f32 	%f664, %f1074, %f663;
	mov.b32 	%r418, %f664;
	shfl.sync.bfly.b32	%r419|%p144, %r418, 8, 31, -1;
	mov.b32 	%f665, %r419;
	max.f32 	%f666, %f664, %f665;
	mov.b32 	%r420, %f666;
	shfl.sync.bfly.b32	%r421|%p145, %r420, 4, 31, -1;
	mov.b32 	%f667, %r421;
	max.f32 	%f668, %f666, %f667;
	mov.b32 	%r422, %f668;
	shfl.sync.bfly.b32	%r423|%p146, %r422, 2, 31, -1;
	mov.b32 	%f669, %r423;
	max.f32 	%f670, %f668, %f669;
	mov.b32 	%r424, %f670;
	shfl.sync.bfly.b32	%r425|%p147, %r424, 1, 31, -1;
	mov.b32 	%f671, %r425;
	max.f32 	%f135, %f670, %f671;
	@%p142 bra 	$L__BB1_154;
	st.shared.f32 	[%r17], %f135;
$L__BB1_154:
	setp.gt.u32 	%p148, %r682, 31;
	bar.sync 	0;
	@%p148 bra 	$L__BB1_159;
	setp.ge.u32 	%p149, %r682, %r18;
	mov.f32 	%f1075, 0fFF800000;
	@%p149 bra 	$L__BB1_157;
	ld.shared.f32 	%f1075, [%r19];
$L__BB1_157:
	setp.ne.s32 	%p150, %r16, 0;
	mov.b32 	%r426, %f1075;
	shfl.sync.bfly.b32	%r427|%p151, %r426, 16, 31, -1;
	mov.b32 	%f673, %r427;
	max.f32 	%f674, %f1075, %f673;
	mov.b32 	%r428, %f674;
	shfl.sync.bfly.b32	%r429|%p152, %r428, 8, 31, -1;
	mov.b32 	%f675, %r429;
	max.f32 	%f676, %f674, %f675;
	mov.b32 	%r430, %f676;
	shfl.sync.bfly.b32	%r431|%p153, %r430, 4, 31, -1;
	mov.b32 	%f677, %r431;
	max.f32 	%f678, %f676, %f677;
	mov.b32 	%r432, %f678;
	shfl.sync.bfly.b32	%r433|%p154, %r432, 2, 31, -1;
	mov.b32 	%f679, %r433;
	max.f32 	%f680, %f678, %f679;
	mov.b32 	%r434, %f680;
	shfl.sync.bfly.b32	%r435|%p155, %r434, 1, 31, -1;
	mov.b32 	%f681, %r435;
	max.f32 	%f138, %f680, %f681;
	@%p150 bra 	$L__BB1_159;
	st.shared.f32 	[smem+1024], %f138;
$L__BB1_159:
	setp.ge.s32 	%p156, %r682, %r38;
	bar.sync 	0;
	ld.shared.f32 	%f683, [smem+1024];
	max.f32 	%f139, %f1004, %f683;
	sub.f32 	%f684, %f1004, %f139;
	fma.rn.f32 	%f685, %f684, 0f3BBB989D, 0f3F000000;
	cvt.sat.f32.f32 	%f686, %f685;
	mov.f32 	%f687, 0f4B400001;
	mov.f32 	%f688, 0f437C0000;
	fma.rm.f32 	%f689, %f686, %f688, %f687;
	add.f32 	%f690, %f689, 0fCB40007F;
	neg.f32 	%f691, %f690;
	fma.rn.f32 	%f692, %f684, 0f3FB8AA3B, %f691;
	fma.rn.f32 	%f693, %f684, 0f32A57060, %f692;
	mov.b32 	%r436, %f689;
	shl.b32 	%r437, %r436, 23;
	mov.b32 	%f694, %r437;
	ex2.approx.ftz.f32 	%f695, %f693;
	mul.f32 	%f140, %f695, %f694;
	mov.f32 	%f1077, 0f00000000;
	@%p156 bra 	$L__BB1_162;
	mov.f32 	%f1077, 0f00000000;
	mov.u32 	%r656, %r682;
$L__BB1_161:
	shl.b32 	%r438, %r656, 2;
	mov.u32 	%r439, smem;
	add.s32 	%r440, %r439, %r438;
	ld.shared.f32 	%f697, [%r440+512];
	sub.f32 	%f698, %f697, %f139;
	fma.rn.f32 	%f699, %f698, 0f3BBB989D, 0f3F000000;
	cvt.sat.f32.f32 	%f700, %f699;
	mov.f32 	%f701, 0f4B400001;
	mov.f32 	%f702, 0f437C0000;
	fma.rm.f32 	%f703, %f700, %f702, %f701;
	add.f32 	%f704, %f703, 0fCB40007F;
	neg.f32 	%f705, %f704;
	fma.rn.f32 	%f706, %f698, 0f3FB8AA3B, %f705;
	fma.rn.f32 	%f707, %f698, 0f32A57060, %f706;
	mov.b32 	%r441, %f703;
	shl.b32 	%r442, %r441, 23;
	mov.b32 	%f708, %r442;
	ex2.approx.ftz.f32 	%f709, %f707;
	mul.f32 	%f710, %f709, %f708;
	st.shared.f32 	[%r440+512], %f710;
	add.f32 	%f1077, %f1077, %f710;
	add.s32 	%r656, %r656, %r8;
	setp.lt.s32 	%p157, %r656, %r38;
	@%p157 bra 	$L__BB1_161;
$L__BB1_162:
	setp.ne.s32 	%p158, %r16, 0;
	mov.b32 	%r443, %f1077;
	shfl.sync.bfly.b32	%r444|%p159, %r443, 16, 31, -1;
	mov.b32 	%f711, %r444;
	add.f32 	%f712, %f1077, %f711;
	mov.b32 	%r445, %f712;
	shfl.sync.bfly.b32	%r446|%p160, %r445, 8, 31, -1;
	mov.b32 	%f713, %r446;
	add.f32 	%f714, %f712, %f713;
	mov.b32 	%r447, %f714;
	shfl.sync.bfly.b32	%r448|%p161, %r447, 4, 31, -1;
	mov.b32 	%f715, %r448;
	add.f32 	%f716, %f714, %f715;
	mov.b32 	%r449, %f716;
	shfl.sync.bfly.b32	%r450|%p162, %r449, 2, 31, -1;
	mov.b32 	%f717, %r450;
	add.f32 	%f718, %f716, %f717;
	mov.b32 	%r451, %f718;
	shfl.sync.bfly.b32	%r452|%p163, %r451, 1, 31, -1;
	mov.b32 	%f719, %r452;
	add.f32 	%f144, %f718, %f719;
	@%p158 bra 	$L__BB1_164;
	st.shared.f32 	[%r17], %f144;
$L__BB1_164:
	setp.gt.u32 	%p164, %r682, 31;
	bar.sync 	0;
	@%p164 bra 	$L__BB1_169;
	setp.ge.u32 	%p165, %r682, %r18;
	mov.f32 	%f1078, 0f00000000;
	@%p165 bra 	$L__BB1_167;
	ld.shared.f32 	%f1078, [%r19];
$L__BB1_167:
	setp.ne.s32 	%p166, %r16, 0;
	mov.b32 	%r453, %f1078;
	shfl.sync.bfly.b32	%r454|%p167, %r453, 16, 31, -1;
	mov.b32 	%f721, %r454;
	add.f32 	%f722, %f1078, %f721;
	mov.b32 	%r455, %f722;
	shfl.sync.bfly.b32	%r456|%p168, %r455, 8, 31, -1;
	mov.b32 	%f723, %r456;
	add.f32 	%f724, %f722, %f723;
	mov.b32 	%r457, %f724;
	shfl.sync.bfly.b32	%r458|%p169, %r457, 4, 31, -1;
	mov.b32 	%f725, %r458;
	add.f32 	%f726, %f724, %f725;
	mov.b32 	%r459, %f726;
	shfl.sync.bfly.b32	%r460|%p170, %r459, 2, 31, -1;
	mov.b32 	%f727, %r460;
	add.f32 	%f728, %f726, %f727;
	mov.b32 	%r461, %f728;
	shfl.sync.bfly.b32	%r462|%p171, %r461, 1, 31, -1;
	mov.b32 	%f729, %r462;
	add.f32 	%f147, %f728, %f729;
	@%p166 bra 	$L__BB1_169;
	st.shared.f32 	[smem+1024], %f147;
$L__BB1_169:
	setp.ge.s32 	%p172, %r682, %r166;
	bar.sync 	0;
	ld.shared.f32 	%f730, [smem+1024];
	fma.rn.f32 	%f1007, %f140, %f1007, %f730;
	@%p172 bra 	$L__BB1_198;
	setp.eq.s32 	%p173, %r29, 0;
	mov.u32 	%r657, %r682;
	@%p173 bra 	$L__BB1_171;
	bra.uni 	$L__BB1_185;
$L__BB1_171:
	mul.f32 	%f149, %f140, 0f00000000;
	mov.u32 	%r662, %r682;
$L__BB1_172:
	setp.lt.s32 	%p184, %r38, 1;
	mov.f32 	%f1094, 0f00000000;
	@%p184 bra 	$L__BB1_184;
	setp.lt.u32 	%p185, %r37, 7;
	mov.f32 	%f1094, 0f00000000;
	mov.b32 	%r665, 0;
	@%p185 bra 	$L__BB1_176;
	mov.f32 	%f1094, 0f00000000;
	mov.b32 	%r663, 0;
$L__BB1_175:
	.pragma "nounroll";
	shl.b32 	%r493, %r663, 2;
	mov.u32 	%r494, smem;
	add.s32 	%r495, %r494, %r493;
	ld.shared.v4.f32 	{%f783, %f784, %f785, %f786}, [%r495+512];
	add.s32 	%r496, %r662, %r6;
	mad.lo.s32 	%r497, %r663, %r166, %r496;
	mul.wide.s32 	%rd135, %r497, 4;
	add.s64 	%rd136, %rd1, %rd135;
	ld.global.nc.f32 	%f787, [%rd136];
	fma.rn.f32 	%f788, %f783, %f787, %f1094;
	mul.wide.s32 	%rd137, %r166, 4;
	add.s64 	%rd138, %rd136, %rd137;
	ld.global.nc.f32 	%f789, [%rd138];
	fma.rn.f32 	%f790, %f784, %f789, %f788;
	add.s64 	%rd139, %rd138, %rd137;
	ld.global.nc.f32 	%f791, [%rd139];
	fma.rn.f32 	%f792, %f785, %f791, %f790;
	add.s64 	%rd140, %rd139, %rd137;
	ld.global.nc.f32 	%f793, [%rd140];
	fma.rn.f32 	%f794, %f786, %f793, %f792;
	ld.shared.v4.f32 	{%f795, %f796, %f797, %f798}, [%r495+528];
	add.s64 	%rd141, %rd140, %rd137;
	ld.global.nc.f32 	%f799, [%rd141];
	fma.rn.f32 	%f800, %f795, %f799, %f794;
	add.s64 	%rd142, %rd141, %rd137;
	ld.global.nc.f32 	%f801, [%rd142];
	fma.rn.f32 	%f802, %f796, %f801, %f800;
	add.s64 	%rd143, %rd142, %rd137;
	ld.global.nc.f32 	%f803, [%rd143];
	fma.rn.f32 	%f804, %f797, %f803, %f802;
	add.s64 	%rd144, %rd143, %rd137;
	ld.global.nc.f32 	%f805, [%rd144];
	fma.rn.f32 	%f1094, %f798, %f805, %f804;
	add.s32 	%r663, %r663, 8;
	sub.s32 	%r665, %r36, %r34;
	setp.ne.s32 	%p186, %r663, %r665;
	@%p186 bra 	$L__BB1_175;
$L__BB1_176:
	setp.eq.s32 	%p187, %r34, 0;
	@%p187 bra 	$L__BB1_184;
	setp.lt.u32 	%p188, %r35, 3;
	@%p188 bra 	$L__BB1_179;
	shl.b32 	%r498, %r665, 2;
	mov.u32 	%r499, smem;
	add.s32 	%r500, %r499, %r498;
	ld.shared.f32 	%f807, [%r500+512];
	add.s32 	%r501, %r662, %r6;
	mad.lo.s32 	%r502, %r665, %r166, %r501;
	mul.wide.s32 	%rd145, %r502, 4;
	add.s64 	%rd146, %rd1, %rd145;
	ld.global.nc.f32 	%f808, [%rd146];
	fma.rn.f32 	%f809, %f807, %f808, %f1094;
	ld.shared.f32 	%f810, [%r500+516];
	mul.wide.s32 	%rd147, %r166, 4;
	add.s64 	%rd148, %rd146, %rd147;
	ld.global.nc.f32 	%f811, [%rd148];
	fma.rn.f32 	%f812, %f810, %f811, %f809;
	ld.shared.f32 	%f813, [%r500+520];
	add.s64 	%rd149, %rd148, %rd147;
	ld.global.nc.f32 	%f814, [%rd149];
	fma.rn.f32 	%f815, %f813, %f814, %f812;
	ld.shared.f32 	%f816, [%r500+524];
	add.s64 	%rd150, %rd149, %rd147;
	ld.global.nc.f32 	%f817, [%rd150];
	fma.rn.f32 	%f1094, %f816, %f817, %f815;
	add.s32 	%r665, %r665, 4;
$L__BB1_179:
	setp.eq.s32 	%p189, %r32, 0;
	@%p189 bra 	$L__BB1_184;
	setp.eq.s32 	%p190, %r33, 0;
	@%p190 bra 	$L__BB1_182;
	shl.b32 	%r503, %r665, 2;
	mov.u32 	%r504, smem;
	add.s32 	%r505, %r504, %r503;
	ld.shared.f32 	%f819, [%r505+512];
	add.s32 	%r506, %r662, %r6;
	mad.lo.s32 	%r507, %r665, %r166, %r506;
	mul.wide.s32 	%rd151, %r507, 4;
	add.s64 	%rd152, %rd1, %rd151;
	ld.global.nc.f32 	%f820, [%rd152];
	fma.rn.f32 	%f821, %f819, %f820, %f1094;
	ld.shared.f32 	%f822, [%r505+516];
	mul.wide.s32 	%rd153, %r166, 4;
	add.s64 	%rd154, %rd152, %rd153;
	ld.global.nc.f32 	%f823, [%rd154];
	fma.rn.f32 	%f1094, %f822, %f823, %f821;
	add.s32 	%r665, %r665, 2;
$L__BB1_182:
	and.b32  	%r508, %r31, 1;
	setp.eq.b32 	%p191, %r508, 1;
	not.pred 	%p192, %p191;
	@%p192 bra 	$L__BB1_184;
	shl.b32 	%r509, %r665, 2;
	mov.u32 	%r510, smem;
	add.s32 	%r511, %r510, %r509;
	ld.shared.f32 	%f824, [%r511+512];
	add.s32 	%r512, %r662, %r6;
	mad.lo.s32 	%r513, %r665, %r166, %r512;
	mul.wide.s32 	%rd155, %r513, 4;
	add.s64 	%rd156, %rd1, %rd155;
	ld.global.nc.f32 	%f825, [%rd156];
	fma.rn.f32 	%f1094, %f824, %f825, %f1094;
$L__BB1_184:
	add.f32 	%f826, %f149, %f1094;
	add.s32 	%r514, %r662, %r22;
	mul.wide.s32 	%rd157, %r514, 4;
	add.s64 	%rd158, %rd2, %rd157;
	st.global.f32 	[%rd158], %f826;
	add.s32 	%r662, %r662, %r8;
	setp.lt.s32 	%p193, %r662, %r166;
	@%p193 bra 	$L__BB1_172;
	bra.uni 	$L__BB1_198;
$L__BB1_185:
	setp.lt.s32 	%p174, %r38, 1;
	add.s32 	%r463, %r657, %r22;
	mul.wide.s32 	%rd112, %r463, 4;
	add.s64 	%rd7, %rd2, %rd112;
	ld.global.f32 	%f150, [%rd7];
	mov.f32 	%f1086, 0f00000000;
	@%p174 bra 	$L__BB1_197;
	setp.lt.u32 	%p175, %r37, 7;
	mov.f32 	%f1086, 0f00000000;
	mov.b32 	%r660, 0;
	@%p175 bra 	$L__BB1_189;
	mov.f32 	%f1086, 0f00000000;
	mov.b32 	%r658, 0;
$L__BB1_188:
	.pragma "nounroll";
	add.s32 	%r466, %r658, %r29;
	shl.b32 	%r467, %r658, 2;
	mov.u32 	%r468, smem;
	add.s32 	%r469, %r468, %r467;
	ld.shared.v4.f32 	{%f735, %f736, %f737, %f738}, [%r469+512];
	add.s32 	%r470, %r657, %r6;
	mad.lo.s32 	%r471, %r466, %r166, %r470;
	mul.wide.s32 	%rd113, %r471, 4;
	add.s64 	%rd114, %rd1, %rd113;
	ld.global.nc.f32 	%f739, [%rd114];
	fma.rn.f32 	%f740, %f735, %f739, %f1086;
	mul.wide.s32 	%rd115, %r166, 4;
	add.s64 	%rd116, %rd114, %rd115;
	ld.global.nc.f32 	%f741, [%rd116];
	fma.rn.f32 	%f742, %f736, %f741, %f740;
	add.s64 	%rd117, %rd116, %rd115;
	ld.global.nc.f32 	%f743, [%rd117];
	fma.rn.f32 	%f744, %f737, %f743, %f742;
	add.s64 	%rd118, %rd117, %rd115;
	ld.global.nc.f32 	%f745, [%rd118];
	fma.rn.f32 	%f746, %f738, %f745, %f744;
	ld.shared.v4.f32 	{%f747, %f748, %f749, %f750}, [%r469+528];
	add.s64 	%rd119, %rd118, %rd115;
	ld.global.nc.f32 	%f751, [%rd119];
	fma.rn.f32 	%f752, %f747, %f751, %f746;
	add.s64 	%rd120, %rd119, %rd115;
	ld.global.nc.f32 	%f753, [%rd120];
	fma.rn.f32 	%f754, %f748, %f753, %f752;
	add.s64 	%rd121, %rd120, %rd115;
	ld.global.nc.f32 	%f755, [%rd121];
	fma.rn.f32 	%f756, %f749, %f755, %f754;
	add.s64 	%rd122, %rd121, %rd115;
	ld.global.nc.f32 	%f757, [%rd122];
	fma.rn.f32 	%f1086, %f750, %f757, %f756;
	add.s32 	%r658, %r658, 8;
	sub.s32 	%r660, %r36, %r34;
	setp.ne.s32 	%p176, %r658, %r660;
	@%p176 bra 	$L__BB1_188;
$L__BB1_189:
	setp.eq.s32 	%p177, %r34, 0;
	@%p177 bra 	$L__BB1_197;
	setp.lt.u32 	%p178, %r35, 3;
	@%p178 bra 	$L__BB1_192;
	add.s32 	%r472, %r660, %r29;
	shl.b32 	%r473, %r660, 2;
	mov.u32 	%r474, smem;
	add.s32 	%r475, %r474, %r473;
	ld.shared.f32 	%f759, [%r475+512];
	add.s32 	%r476, %r657, %r6;
	mad.lo.s32 	%r477, %r472, %r166, %r476;
	mul.wide.s32 	%rd123, %r477, 4;
	add.s64 	%rd124, %rd1, %rd123;
	ld.global.nc.f32 	%f760, [%rd124];
	fma.rn.f32 	%f761, %f759, %f760, %f1086;
	ld.shared.f32 	%f762, [%r475+516];
	mul.wide.s32 	%rd125, %r166, 4;
	add.s64 	%rd126, %rd124, %rd125;
	ld.global.nc.f32 	%f763, [%rd126];
	fma.rn.f32 	%f764, %f762, %f763, %f761;
	ld.shared.f32 	%f765, [%r475+520];
	add.s64 	%rd127, %rd126, %rd125;
	ld.global.nc.f32 	%f766, [%rd127];
	fma.rn.f32 	%f767, %f765, %f766, %f764;
	ld.shared.f32 	%f768, [%r475+524];
	add.s64 	%rd128, %rd127, %rd125;
	ld.global.nc.f32 	%f769, [%rd128];
	fma.rn.f32 	%f1086, %f768, %f769, %f767;
	add.s32 	%r660, %r660, 4;
$L__BB1_192:
	setp.eq.s32 	%p179, %r32, 0;
	@%p179 bra 	$L__BB1_197;
	setp.eq.s32 	%p180, %r33, 0;
	@%p180 bra 	$L__BB1_195;
	add.s32 	%r478, %r660, %r29;
	shl.b32 	%r479, %r660, 2;
	mov.u32 	%r480, smem;
	add.s32 	%r481, %r480, %r479;
	ld.shared.f32 	%f771, [%r481+512];
	add.s32 	%r482, %r657, %r6;
	mad.lo.s32 	%r483, %r478, %r166, %r482;
	mul.wide.s32 	%rd129, %r483, 4;
	add.s64 	%rd130, %rd1, %rd129;
	ld.global.nc.f32 	%f772, [%rd130];
	fma.rn.f32 	%f773, %f771, %f772, %f1086;
	ld.shared.f32 	%f774, [%r481+516];
	mul.wide.s32 	%rd131, %r166, 4;
	add.s64 	%rd132, %rd130, %rd131;
	ld.global.nc.f32 	%f775, [%rd132];
	fma.rn.f32 	%f1086, %f774, %f775, %f773;
	add.s32 	%r660, %r660, 2;
$L__BB1_195:
	and.b32  	%r484, %r31, 1;
	setp.eq.b32 	%p181, %r484, 1;
	not.pred 	%p182, %p181;
	@%p182 bra 	$L__BB1_197;
	add.s32 	%r485, %r660, %r29;
	shl.b32 	%r486, %r660, 2;
	mov.u32 	%r487, smem;
	add.s32 	%r488, %r487, %r486;
	ld.shared.f32 	%f776, [%r488+512];
	add.s32 	%r489, %r657, %r6;
	mad.lo.s32 	%r490, %r485, %r166, %r489;
	mul.wide.s32 	%rd133, %r490, 4;
	add.s64 	%rd134, %rd1, %rd133;
	ld.global.nc.f32 	%f777, [%rd134];
	fma.rn.f32 	%f1086, %f776, %f777, %f1086;
$L__BB1_197:
	fma.rn.f32 	%f778, %f140, %f150, %f1086;
	st.global.f32 	[%rd7], %f778;
	add.s32 	%r657, %r657, %r8;
	setp.lt.s32 	%p183, %r657, %r166;
	@%p183 bra 	$L__BB1_185;
$L__BB1_198:
	setp.eq.s32 	%p194, %r2, 3;
	bar.sync 	0;
	mov.f32 	%f1004, %f139;
	mov.f32 	%f1005, %f96;
	@%p194 bra 	$L__BB1_12;
	setp.ge.s32 	%p195, %r682, %r38;
	mov.f32 	%f1096, 0fFF800000;
	@%p195 bra 	$L__BB1_202;
	mov.f32 	%f1096, 0fFF800000;
	mov.u32 	%r667, %r682;
$L__BB1_201:
	shl.b32 	%r515, %r667, 2;
	mov.u32 	%r516, smem;
	add.s32 	%r517, %r516, %r515;
	ld.shared.f32 	%f829, [%r517+768];
	max.f32 	%f1096, %f1096, %f829;
	add.s32 	%r667, %r667, %r8;
	setp.lt.s32 	%p196, %r667, %r38;
	@%p196 bra 	$L__BB1_201;
$L__BB1_202:
	setp.ne.s32 	%p197, %r16, 0;
	mov.b32 	%r518, %f1096;
	shfl.sync.bfly.b32	%r519|%p198, %r518, 16, 31, -1;
	mov.b32 	%f830, %r519;
	max.f32 	%f831, %f1096, %f830;
	mov.b32 	%r520, %f831;
	shfl.sync.bfly.b32	%r521|%p199, %r520, 8, 31, -1;
	mov.b32 	%f832, %r521;
	max.f32 	%f833, %f831, %f832;
	mov.b32 	%r522, %f833;
	shfl.sync.bfly.b32	%r523|%p200, %r522, 4, 31, -1;
	mov.b32 	%f834, %r523;
	max.f32 	%f835, %f833, %f834;
	mov.b32 	%r524, %f835;
	shfl.sync.bfly.b32	%r525|%p201, %r524, 2, 31, -1;
	mov.b32 	%f836, %r525;
	max.f32 	%f837, %f835, %f836;
	mov.b32 	%r526, %f837;
	shfl.sync.bfly.b32	%r527|%p202, %r526, 1, 31, -1;
	mov.b32 	%f838, %r527;
	max.f32 	%f178, %f837, %f838;
	@%p197 bra 	$L__BB1_204;
	st.shared.f32 	[%r17], %f178;
$L__BB1_204:
	setp.gt.u32 	%p203, %r682, 31;
	bar.sync 	0;
	@%p203 bra 	$L__BB1_209;
	setp.ge.u32 	%p204, %r682, %r18;
	mov.f32 	%f1097, 0fFF800000;
	@%p204 bra 	$L__BB1_207;
	ld.shared.f32 	%f1097, [%r19];
$L__BB1_207:
	setp.ne.s32 	%p205, %r16, 0;
	mov.b32 	%r528, %f1097;
	shfl.sync.bfly.b32	%r529|%p206, %r528, 16, 31, -1;
	mov.b32 	%f840, %r529;
	max.f32 	%f841, %f1097, %f840;
	mov.b32 	%r530, %f841;
	shfl.sync.bfly.b32	%r531|%p207, %r530, 8, 31, -1;
	mov.b32 	%f842, %r531;
	max.f32 	%f843, %f841, %f842;
	mov.b32 	%r532, %f843;
	shfl.sync.bfly.b32	%r533|%p208, %r532, 4, 31, -1;
	mov.b32 	%f844, %r533;
	max.f32 	%f845, %f843, %f844;
	mov.b32 	%r534, %f845;
	shfl.sync.bfly.b32	%r535|%p209, %r534, 2, 31, -1;
	mov.b32 	%f846, %r535;
	max.f32 	%f847, %f845, %f846;
	mov.b32 	%r536, %f847;
	shfl.sync.bfly.b32	%r537|%p210, %r536, 1, 31, -1;
	mov.b32 	%f848, %r537;
	max.f32 	%f181, %f847, %f848;
	@%p205 bra 	$L__BB1_209;
	st.shared.f32 	[smem+1024], %f181;
$L__BB1_209:
	setp.ge.s32 	%p211, %r682, %r38;
	bar.sync 	0;
	ld.shared.f32 	%f850, [smem+1024];
	max.f32 	%f182, %f1003, %f850;
	sub.f32 	%f851, %f1003, %f182;
	fma.rn.f32 	%f852, %f851, 0f3BBB989D, 0f3F000000;
	cvt.sat.f32.f32 	%f853, %f852;
	mov.f32 	%f854, 0f4B400001;
	mov.f32 	%f855, 0f437C0000;
	fma.rm.f32 	%f856, %f853, %f855, %f854;
	add.f32 	%f857, %f856, 0fCB40007F;
	neg.f32 	%f858, %f857;
	fma.rn.f32 	%f859, %f851, 0f3FB8AA3B, %f858;
	fma.rn.f32 	%f860, %f851, 0f32A57060, %f859;
	mov.b32 	%r538, %f856;
	shl.b32 	%r539, %r538, 23;
	mov.b32 	%f861, %r539;
	ex2.approx.ftz.f32 	%f862, %f860;
	mul.f32 	%f183, %f862, %f861;
	mov.f32 	%f1099, 0f00000000;
	@%p211 bra 	$L__BB1_212;
	mov.f32 	%f1099, 0f00000000;
	mov.u32 	%r668, %r682;
$L__BB1_211:
	shl.b32 	%r540, %r668, 2;
	mov.u32 	%r541, smem;
	add.s32 	%r542, %r541, %r540;
	ld.shared.f32 	%f864, [%r542+768];
	sub.f32 	%f865, %f864, %f182;
	fma.rn.f32 	%f866, %f865, 0f3BBB989D, 0f3F000000;
	cvt.sat.f32.f32 	%f867, %f866;
	mov.f32 	%f868, 0f4B400001;
	mov.f32 	%f869, 0f437C0000;
	fma.rm.f32 	%f870, %f867, %f869, %f868;
	add.f32 	%f871, %f870, 0fCB40007F;
	neg.f32 	%f872, %f871;
	fma.rn.f32 	%f873, %f865, 0f3FB8AA3B, %f872;
	fma.rn.f32 	%f874, %f865, 0f32A57060, %f873;
	mov.b32 	%r543, %f870;
	shl.b32 	%r544, %r543, 23;
	mov.b32 	%f875, %r544;
	ex2.approx.ftz.f32 	%f876, %f874;
	mul.f32 	%f877, %f876, %f875;
	st.shared.f32 	[%r542+768], %f877;
	add.f32 	%f1099, %f1099, %f877;
	add.s32 	%r668, %r668, %r8;
	setp.lt.s32 	%p212, %r668, %r38;
	@%p212 bra 	$L__BB1_211;
$L__BB1_212:
	setp.ne.s32 	%p213, %r16, 0;
	mov.b32 	%r545, %f1099;
	shfl.sync.bfly.b32	%r546|%p214, %r545, 16, 31, -1;
	mov.b32 	%f878, %r546;
	add.f32 	%f879, %f1099, %f878;
	mov.b32 	%r547, %f879;
	shfl.sync.bfly.b32	%r548|%p215, %r547, 8, 31, -1;
	mov.b32 	%f880, %r548;
	add.f32 	%f881, %f879, %f880;
	mov.b32 	%r549, %f881;
	shfl.sync.bfly.b32	%r550|%p216, %r549, 4, 31, -1;
	mov.b32 	%f882, %r550;
	add.f32 	%f883, %f881, %f882;
	mov.b32 	%r551, %f883;
	shfl.sync.bfly.b32	%r552|%p217, %r551, 2, 31, -1;
	mov.b32 	%f884, %r552;
	add.f32 	%f885, %f883, %f884;
	mov.b32 	%r553, %f885;
	shfl.sync.bfly.b32	%r554|%p218, %r553, 1, 31, -1;
	mov.b32 	%f886, %r554;
	add.f32 	%f187, %f885, %f886;
	@%p213 bra 	$L__BB1_214;
	st.shared.f32 	[%r17], %f187;
$L__BB1_214:
	setp.gt.u32 	%p219, %r682, 31;
	bar.sync 	0;
	@%p219 bra 	$L__BB1_219;
	setp.ge.u32 	%p220, %r682, %r18;
	mov.f32 	%f1100, 0f00000000;
	@%p220 bra 	$L__BB1_217;
	ld.shared.f32 	%f1100, [%r19];
$L__BB1_217:
	setp.ne.s32 	%p221, %r16, 0;
	mov.b32 	%r555, %f1100;
	shfl.sync.bfly.b32	%r556|%p222, %r555, 16, 31, -1;
	mov.b32 	%f888, %r556;
	add.f32 	%f889, %f1100, %f888;
	mov.b32 	%r557, %f889;
	shfl.sync.bfly.b32	%r558|%p223, %r557, 8, 31, -1;
	mov.b32 	%f890, %r558;
	add.f32 	%f891, %f889, %f890;
	mov.b32 	%r559, %f891;
	shfl.sync.bfly.b32	%r560|%p224, %r559, 4, 31, -1;
	mov.b32 	%f892, %r560;
	add.f32 	%f893, %f891, %f892;
	mov.b32 	%r561, %f893;
	shfl.sync.bfly.b32	%r562|%p225, %r561, 2, 31, -1;
	mov.b32 	%f894, %r562;
	add.f32 	%f895, %f893, %f894;
	mov.b32 	%r563, %f895;
	shfl.sync.bfly.b32	%r564|%p226, %r563, 1, 31, -1;
	mov.b32 	%f896, %r564;
	add.f32 	%f190, %f895, %f896;
	@%p221 bra 	$L__BB1_219;
	st.shared.f32 	[smem+1024], %f190;
$L__BB1_219:
	setp.ge.s32 	%p227, %r682, %r166;
	bar.sync 	0;
	ld.shared.f32 	%f897, [smem+1024];
	fma.rn.f32 	%f1006, %f183, %f1006, %f897;
	@%p227 bra 	$L__BB1_249;
	setp.eq.s32 	%p228, %r29, 0;
	@%p228 bra 	$L__BB1_235;
	sub.s32 	%r130, %r36, %r34;
	and.b32  	%r131, %r31, 1;
	mov.u32 	%r669, %r682;
$L__BB1_222:
	setp.lt.s32 	%p229, %r38, 1;
	add.s32 	%r565, %r22, %r166;
	add.s32 	%r566, %r669, %r565;
	mul.wide.s32 	%rd159, %r566, 4;
	add.s64 	%rd8, %rd2, %rd159;
	ld.global.f32 	%f193, [%rd8];
	mov.f32 	%f1108, 0f00000000;
	@%p229 bra 	$L__BB1_234;
	setp.lt.u32 	%p230, %r37, 7;
	mov.f32 	%f1108, 0f00000000;
	mov.b32 	%r672, 0;
	@%p230 bra 	$L__BB1_226;
	mov.f32 	%f1108, 0f00000000;
	mov.b32 	%r670, 0;
$L__BB1_225:
	.pragma "nounroll";
	add.s32 	%r569, %r670, %r29;
	shl.b32 	%r570, %r670, 2;
	mov.u32 	%r571, smem;
	add.s32 	%r572, %r571, %r570;
	ld.shared.v4.f32 	{%f902, %f903, %f904, %f905}, [%r572+768];
	add.s32 	%r573, %r669, %r6;
	mad.lo.s32 	%r574, %r569, %r166, %r573;
	mul.wide.s32 	%rd160, %r574, 4;
	add.s64 	%rd161, %rd1, %rd160;
	ld.global.nc.f32 	%f906, [%rd161];
	fma.rn.f32 	%f907, %f902, %f906, %f1108;
	mul.wide.s32 	%rd162, %r166, 4;
	add.s64 	%rd163, %rd161, %rd162;
	ld.global.nc.f32 	%f908, [%rd163];
	fma.rn.f32 	%f909, %f903, %f908, %f907;
	add.s64 	%rd164, %rd163, %rd162;
	ld.global.nc.f32 	%f910, [%rd164];
	fma.rn.f32 	%f911, %f904, %f910, %f909;
	add.s64 	%rd165, %rd164, %rd162;
	ld.global.nc.f32 	%f912, [%rd165];
	fma.rn.f32 	%f913, %f905, %f912, %f911;
	ld.shared.v4.f32 	{%f914, %f915, %f916, %f917}, [%r572+784];
	add.s64 	%rd166, %rd165, %rd162;
	ld.global.nc.f32 	%f918, [%rd166];
	fma.rn.f32 	%f919, %f914, %f918, %f913;
	add.s64 	%rd167, %rd166, %rd162;
	ld.global.nc.f32 	%f920, [%rd167];
	fma.rn.f32 	%f921, %f915, %f920, %f919;
	add.s64 	%rd168, %rd167, %rd162;
	ld.global.nc.f32 	%f922, [%rd168];
	fma.rn.f32 	%f923, %f916, %f922, %f921;
	add.s64 	%rd169, %rd168, %rd162;
	ld.global.nc.f32 	%f924, [%rd169];
	fma.rn.f32 	%f1108, %f917, %f924, %f923;
	add.s32 	%r670, %r670, 8;
	setp.ne.s32 	%p231, %r670, %r130;
	mov.u32 	%r672, %r130;
	@%p231 bra 	$L__BB1_225;
$L__BB1_226:
	setp.eq.s32 	%p232, %r34, 0;
	@%p232 bra 	$L__BB1_234;
	setp.lt.u32 	%p233, %r35, 3;
	@%p233 bra 	$L__BB1_229;
	add.s32 	%r575, %r672, %r29;
	shl.b32 	%r576, %r672, 2;
	mov.u32 	%r577, smem;
	add.s32 	%r578, %r577, %r576;
	ld.shared.f32 	%f926, [%r578+768];
	add.s32 	%r579, %r669, %r6;
	mad.lo.s32 	%r580, %r575, %r166, %r579;
	mul.wide.s32 	%rd170, %r580, 4;
	add.s64 	%rd171, %rd1, %rd170;
	ld.global.nc.f32 	%f927, [%rd171];
	fma.rn.f32 	%f928, %f926, %f927, %f1108;
	ld.shared.f32 	%f929, [%r578+772];
	mul.wide.s32 	%rd172, %r166, 4;
	add.s64 	%rd173, %rd171, %rd172;
	ld.global.nc.f32 	%f930, [%rd173];
	fma.rn.f32 	%f931, %f929, %f930, %f928;
	ld.shared.f32 	%f932, [%r578+776];
	add.s64 	%rd174, %rd173, %rd172;
	ld.global.nc.f32 	%f933, [%rd174];
	fma.rn.f32 	%f934, %f932, %f933, %f931;
	ld.shared.f32 	%f935, [%r578+780];
	add.s64 	%rd175, %rd174, %rd172;
	ld.global.nc.f32 	%f936, [%rd175];
	fma.rn.f32 	%f1108, %f935, %f936, %f934;
	add.s32 	%r672, %r672, 4;
$L__BB1_229:
	setp.eq.s32 	%p234, %r32, 0;
	@%p234 bra 	$L__BB1_234;
	setp.eq.s32 	%p235, %r33, 0;
	@%p235 bra 	$L__BB1_232;
	add.s32 	%r581, %r672, %r29;
	shl.b32 	%r582, %r672, 2;
	mov.u32 	%r583, smem;
	add.s32 	%r584, %r583, %r582;
	ld.shared.f32 	%f938, [%r584+768];
	add.s32 	%r585, %r669, %r6;
	mad.lo.s32 	%r586, %r581, %r166, %r585;
	mul.wide.s32 	%rd176, %r586, 4;
	add.s64 	%rd177, %rd1, %rd176;
	ld.global.nc.f32 	%f939, [%rd177];
	fma.rn.f32 	%f940, %f938, %f939, %f1108;
	ld.shared.f32 	%f941, [%r584+772];
	mul.wide.s32 	%rd178, %r166, 4;
	add.s64 	%rd179, %rd177, %rd178;
	ld.global.nc.f32 	%f942, [%rd179];
	fma.rn.f32 	%f1108, %f941, %f942, %f940;
	add.s32 	%r672, %r672, 2;
$L__BB1_232:
	setp.eq.s32 	%p236, %r131, 0;
	@%p236 bra 	$L__BB1_234;
	add.s32 	%r587, %r672, %r29;
	shl.b32 	%r588, %r672, 2;
	mov.u32 	%r589, smem;
	add.s32 	%r590, %r589, %r588;
	ld.shared.f32 	%f943, [%r590+768];
	add.s32 	%r591, %r669, %r6;
	mad.lo.s32 	%r592, %r587, %r166, %r591;
	mul.wide.s32 	%rd180, %r592, 4;
	add.s64 	%rd181, %rd1, %rd180;
	ld.global.nc.f32 	%f944, [%rd181];
	fma.rn.f32 	%f1108, %f943, %f944, %f1108;
$L__BB1_234:
	fma.rn.f32 	%f945, %f183, %f193, %f1108;
	st.global.f32 	[%rd8], %f945;
	add.s32 	%r669, %r669, %r8;
	setp.lt.s32 	%p237, %r669, %r166;
	@%p237 bra 	$L__BB1_222;
	bra.uni 	$L__BB1_249;
$L__BB1_235:
	mul.f32 	%f192, %f183, 0f00000000;
	sub.s32 	%r132, %r36, %r34;
	and.b32  	%r133, %r31, 1;
	mov.u32 	%r674, %r682;
$L__BB1_236:
	setp.lt.s32 	%p238, %r38, 1;
	mov.f32 	%f1116, 0f00000000;
	@%p238 bra 	$L__BB1_248;
	setp.lt.u32 	%p239, %r37, 7;
	add.s32 	%r144, %r674, %r6;
	mov.f32 	%f1116, 0f00000000;
	mov.b32 	%r677, 0;
	@%p239 bra 	$L__BB1_240;
	mov.f32 	%f1116, 0f00000000;
	mov.b32 	%r675, 0;
$L__BB1_239:
	.pragma "nounroll";
	shl.b32 	%r595, %r675, 2;
	mov.u32 	%r596, smem;
	add.s32 	%r597, %r596, %r595;
	ld.shared.v4.f32 	{%f950, %f951, %f952, %f953}, [%r597+768];
	mad.lo.s32 	%r598, %r675, %r166, %r144;
	mul.wide.s32 	%rd182, %r598, 4;
	add.s64 	%rd183, %rd1, %rd182;
	ld.global.nc.f32 	%f954, [%rd183];
	fma.rn.f32 	%f955, %f950, %f954, %f1116;
	mul.wide.s32 	%rd184, %r166, 4;
	add.s64 	%rd185, %rd183, %rd184;
	ld.global.nc.f32 	%f956, [%rd185];
	fma.rn.f32 	%f957, %f951, %f956, %f955;
	add.s64 	%rd186, %rd185, %rd184;
	ld.global.nc.f32 	%f958, [%rd186];
	fma.rn.f32 	%f959, %f952, %f958, %f957;
	add.s64 	%rd187, %rd186, %rd184;
	ld.global.nc.f32 	%f960, [%rd187];
	fma.rn.f32 	%f961, %f953, %f960, %f959;
	ld.shared.v4.f32 	{%f962, %f963, %f964, %f965}, [%r597+784];
	add.s64 	%rd188, %rd187, %rd184;
	ld.global.nc.f32 	%f966, [%rd188];
	fma.rn.f32 	%f967, %f962, %f966, %f961;
	add.s64 	%rd189, %rd188, %rd184;
	ld.global.nc.f32 	%f968, [%rd189];
	fma.rn.f32 	%f969, %f963, %f968, %f967;
	add.s64 	%rd190, %rd189, %rd184;
	ld.global.nc.f32 	%f970, [%rd190];
	fma.rn.f32 	%f971, %f964, %f970, %f969;
	add.s64 	%rd191, %rd190, %rd184;
	ld.global.nc.f32 	%f972, [%rd191];
	fma.rn.f32 	%f1116, %f965, %f972, %f971;
	add.s32 	%r675, %r675, 8;
	setp.ne.s32 	%p240, %r675, %r132;
	mov.u32 	%r677, %r132;
	@%p240 bra 	$L__BB1_239;
$L__BB1_240:
	setp.eq.s32 	%p241, %r34, 0;
	@%p241 bra 	$L__BB1_248;
	setp.lt.u32 	%p242, %r35, 3;
	@%p242 bra 	$L__BB1_243;
	shl.b32 	%r599, %r677, 2;
	mov.u32 	%r600, smem;
	add.s32 	%r601, %r600, %r599;
	ld.shared.f32 	%f974, [%r601+768];
	mad.lo.s32 	%r602, %r677, %r166, %r144;
	mul.wide.s32 	%rd192, %r602, 4;
	add.s64 	%rd193, %rd1, %rd192;
	ld.global.nc.f32 	%f975, [%rd193];
	fma.rn.f32 	%f976, %f974, %f975, %f1116;
	ld.shared.f32 	%f977, [%r601+772];
	mul.wide.s32 	%rd194, %r166, 4;
	add.s64 	%rd195, %rd193, %rd194;
	ld.global.nc.f32 	%f978, [%rd195];
	fma.rn.f32 	%f979, %f977, %f978, %f976;
	ld.shared.f32 	%f980, [%r601+776];
	add.s64 	%rd196, %rd195, %rd194;
	ld.global.nc.f32 	%f981, [%rd196];
	fma.rn.f32 	%f982, %f980, %f981, %f979;
	ld.shared.f32 	%f983, [%r601+780];
	add.s64 	%rd197, %rd196, %rd194;
	ld.global.nc.f32 	%f984, [%rd197];
	fma.rn.f32 	%f1116, %f983, %f984, %f982;
	add.s32 	%r677, %r677, 4;
$L__BB1_243:
	setp.eq.s32 	%p243, %r32, 0;
	@%p243 bra 	$L__BB1_248;
	setp.eq.s32 	%p244, %r33, 0;
	@%p244 bra 	$L__BB1_246;
	shl.b32 	%r603, %r677, 2;
	mov.u32 	%r604, smem;
	add.s32 	%r605, %r604, %r603;
	ld.shared.f32 	%f986, [%r605+768];
	mad.lo.s32 	%r606, %r677, %r166, %r144;
	mul.wide.s32 	%rd198, %r606, 4;
	add.s64 	%rd199, %rd1, %rd198;
	ld.global.nc.f32 	%f987, [%rd199];
	fma.rn.f32 	%f988, %f986, %f987, %f1116;
	ld.shared.f32 	%f989, [%r605+772];
	mul.wide.s32 	%rd200, %r166, 4;
	add.s64 	%rd201, %rd199, %rd200;
	ld.global.nc.f32 	%f990, [%rd201];
	fma.rn.f32 	%f1116, %f989, %f990, %f988;
	add.s32 	%r677, %r677, 2;
$L__BB1_246:
	setp.eq.s32 	%p245, %r133, 0;
	@%p245 bra 	$L__BB1_248;
	shl.b32 	%r607, %r677, 2;
	mov.u32 	%r608, smem;
	add.s32 	%r609, %r608, %r607;
	ld.shared.f32 	%f991, [%r609+768];
	mad.lo.s32 	%r610, %r677, %r166, %r144;
	mul.wide.s32 	%rd202, %r610, 4;
	add.s64 	%rd203, %rd1, %rd202;
	ld.global.nc.f32 	%f992, [%rd203];
	fma.rn.f32 	%f1116, %f991, %f992, %f1116;
$L__BB1_248:
	add.f32 	%f993, %f192, %f1116;
	add.s32 	%r611, %r22, %r166;
	add.s32 	%r612, %r674, %r611;
	mul.wide.s32 	%rd204, %r612, 4;
	add.s64 	%rd205, %rd2, %rd204;
	st.global.f32 	[%rd205], %f993;
	add.s32 	%r674, %r674, %r8;
	setp.lt.s32 	%p246, %r674, %r166;
	@%p246 bra 	$L__BB1_236;
$L__BB1_249:
	bar.sync 	0;
	mov.f32 	%f1003, %f182;
	mov.f32 	%f1004, %f139;
	mov.f32 	%f1005, %f96;
	bra.uni 	$L__BB1_12;

}
	// .globl	_Z34attention_fwd_kernel_rope_fused_v4ILi64EEvPKfS1_S1_Pfiiiiif
.visible .entry _Z34attention_fwd_kernel_rope_fused_v4ILi64EEvPKfS1_S1_Pfiiiiif(
	.param .u64 .ptr .align 1 _Z34attention_fwd_kernel_rope_fused_v4ILi64EEvPKfS1_S1_Pfiiiiif_param_0,
	.param .u64 .ptr .align 1 _Z34attention_fwd_kernel_rope_fused_v4ILi64EEvPKfS1_S1_Pfiiiiif_param_1,
	.param .u64 .ptr .align 1 _Z34attention_fwd_kernel_rope_fused_v4ILi64EEvPKfS1_S1_Pfiiiiif_param_2,
	.param .u64 .ptr .align 1 _Z34attention_fwd_kernel_rope_fused_v4ILi64EEvPKfS1_S1_Pfiiiiif_param_3,
	.param .u32 _Z34attention_fwd_kernel_rope_fused_v4ILi64EEvPKfS1_S1_Pfiiiiif_param_4,
	.param .u32 _Z34attention_fwd_kernel_rope_fused_v4ILi64EEvPKfS1_S1_Pfiiiiif_param_5,
	.param .u32 _Z34attention_fwd_kernel_rope_fused_v4ILi64EEvPKfS1_S1_Pfiiiiif_param_6,
	.param .u32 _Z34attention_fwd_kernel_rope_fused_v4ILi64EEvPKfS1_S1_Pfiiiiif_param_7,
	.param .u32 _Z34attention_fwd_kernel_rope_fused_v4ILi64EEvPKfS1_S1_Pfiiiiif_param_8,
	.param .f32 _Z34attention_fwd_kernel_rope_fused_v4ILi64EEvPKfS1_S1_Pfiiiiif_param_9
)
{
	.reg .pred 	%p<106>;
	.reg .b32 	%r<274>;
	.reg .b32 	%f<461>;
	.reg .b64 	%rd<58>;

	ld.param.u64 	%rd9, [_Z34attention_fwd_kernel_rope_fused_v4ILi64EEvPKfS1_S1_Pfiiiiif_param_0];
	ld.param.u64 	%rd10, [_Z34attention_fwd_kernel_rope_fused_v4ILi64EEvPKfS1_S1_Pfiiiiif_param_1];
	ld.param.u64 	%rd11, [_Z34attention_fwd_kernel_rope_fused_v4ILi64EEvPKfS1_S1_Pfiiiiif_param_2];
	ld.param.u64 	%rd12, [_Z34attention_fwd_kernel_rope_fused_v4ILi64EEvPKfS1_S1_Pfiiiiif_param_3];
	ld.param.u32 	%r78, [_Z34attention_fwd_kernel_rope_fused_v4ILi64EEvPKfS1_S1_Pfiiiiif_param_6];
	ld.param.u32 	%r79, [_Z34attention_fwd_kernel_rope_fused_v4ILi64EEvPKfS1_S1_Pfiiiiif_param_7];
	ld.param.u32 	%r80, [_Z34attention_fwd_kernel_rope_fused_v4ILi64EEvPKfS1_S1_Pfiiiiif_param_8];
	cvta.to.global.u64 	%rd1, %rd11;
	cvta.to.global.u64 	%rd2, %rd12;
	mov.u32 	%r1, %ctaid.x;
	setp.ge.s32 	%p1, %r1, %r78;
	@%p1 bra 	$L__BB2_92;
	mov.u32 	%r81, %ctaid.y;
	mov.u32 	%r273, %tid.x;
	mul.lo.s32 	%r82, %r80, %r79;
	mul.lo.s32 	%r3, %r82, %r81;
	shr.u32 	%r83, %r80, 31;
	add.s32 	%r84, %r80, %r83;
	shr.s32 	%r4, %r84, 1;
	mad.lo.s32 	%r85, %r81, %r78, %r1;
	mul.lo.s32 	%r5, %r85, %r80;
	setp.ge.s32 	%p2, %r273, %r4;
	@%p2 bra 	$L__BB2_23;
	cvt.rn.f32.s32 	%f1, %r80;
	mov.f32 	%f77, 0fB0D40000;
	mov.f32 	%f78, 0f3EE68EBF;
	mul.rn.f32 	%f79, %f78, %f77;
	mov.f32 	%f80, 0f3D21D42E;
	mov.f32 	%f81, 0f3DF7B084;
	mul.rn.f32 	%f82, %f81, %f80;
	fma.rn.f32 	%f83, %f79, 0f3FB8AA3B, 0f34C28212;
	fma.rn.f32 	%f84, 0f3E4B8A05, 0f32A55E34, %f83;
	mul.f32 	%f85, %f82, 0f40400000;
	fma.rn.f32 	%f86, %f85, %f79, %f84;
	fma.rn.f32 	%f87, %f82, 0f3E4B8A05, %f86;
	mov.f32 	%f88, 0f41549694;
	add.rn.f32 	%f2, %f88, %f87;
	mov.f32 	%f89, 0fC1549694;
	add.rn.f32 	%f90, %f2, %f89;
	neg.f32 	%f91, %f90;
	add.rn.f32 	%f3, %f87, %f91;
	mov.u32 	%r6, %ntid.x;
	add.s32 	%r86, %r273, %r6;
	max.u32 	%r87, %r4, %r86;
	setp.lt.u32 	%p3, %r86, %r4;
	selp.u32 	%r88, 1, 0, %p3;
	add.s32 	%r89, %r86, %r88;
	sub.s32 	%r90, %r87, %r89;
	div.u32 	%r91, %r90, %r6;
	add.s32 	%r7, %r91, %r88;
	and.b32  	%r92, %r7, 3;
	setp.eq.s32 	%p4, %r92, 3;
	mov.u32 	%r257, %r273;
	@%p4 bra 	$L__BB2_8;
	add.s32 	%r94, %r7, 1;
	and.b32  	%r8, %r94, 3;
	mov.b32 	%r256, 0;
	mov.u32 	%r257, %r273;
$L__BB2_4:
	.pragma "nounroll";
	cvt.rn.f32.u32 	%f93, %r257;
	add.f32 	%f94, %f93, %f93;
	div.rn.f32 	%f4, %f94, %f1;
	setp.eq.f32 	%p5, %f4, 0f00000000;
	mov.f32 	%f434, 0f3F800000;
	@%p5 bra 	$L__BB2_7;
	mul.rn.f32 	%f95, %f2, %f4;
	cvt.rni.f32.f32 	%f96, %f95;
	sub.f32 	%f97, %f95, %f96;
	neg.f32 	%f98, %f95;
	fma.rn.f32 	%f99, %f2, %f4, %f98;
	fma.rn.f32 	%f100, %f3, %f4, %f99;
	add.f32 	%f101, %f97, %f100;
	setp.gt.f32 	%p6, %f96, 0f00000000;
	selp.b32 	%r95, 0, -2097152000, %p6;
	abs.f32 	%f102, %f4;
	setp.num.f32 	%p7, %f102, %f102;
	setp.lt.f32 	%p8, %f95, 0f00000000;
	selp.f32 	%f103, 0f00000000, 0f7F800000, %p8;
	abs.f32 	%f104, %f95;
	setp.gt.f32 	%p9, %f104, 0f43180000;
	cvt.rzi.s32.f32 	%r96, %f96;
	shl.b32 	%r97, %r96, 23;
	sub.s32 	%r98, %r97, %r95;
	mov.b32 	%f105, %r98;
	add.s32 	%r99, %r95, 2130706432;
	mov.b32 	%f106, %r99;
	fma.rn.f32 	%f107, %f101, 0f391FCB8E, 0f3AAF85ED;
	fma.rn.f32 	%f108, %f107, %f101, 0f3C1D9856;
	fma.rn.f32 	%f109, %f108, %f101, 0f3D6357BB;
	fma.rn.f32 	%f110, %f109, %f101, 0f3E75FDEC;
	fma.rn.f32 	%f111, %f110, %f101, 0f3F317218;
	fma.rn.f32 	%f112, %f111, %f101, 0f3F800000;
	mul.f32 	%f113, %f112, %f106;
	mul.f32 	%f114, %f113, %f105;
	selp.f32 	%f434, %f103, %f114, %p9;
	@%p7 bra 	$L__BB2_7;
	mov.f32 	%f115, 0f461C4000;
	add.rn.f32 	%f434, %f115, %f4;
$L__BB2_7:
	rcp.rn.f32 	%f116, %f434;
	shl.b32 	%r100, %r257, 2;
	mov.u32 	%r101, smem;
	add.s32 	%r102, %r101, %r100;
	st.shared.f32 	[%r102], %f116;
	add.s32 	%r257, %r257, %r6;
	add.s32 	%r256, %r256, 1;
	setp.ne.s32 	%p10, %r256, %r8;
	@%p10 bra 	$L__BB2_4;
$L__BB2_8:
	setp.lt.u32 	%p11, %r7, 3;
	@%p11 bra 	$L__BB2_23;
	mov.u32 	%r109, smem;
	shl.b32 	%r17, %r6, 2;
$L__BB2_10:
	cvt.rn.f32.u32 	%f118, %r257;
	add.f32 	%f119, %f118, %f118;
	div.rn.f32 	%f8, %f119, %f1;
	setp.eq.f32 	%p12, %f8, 0f00000000;
	mov.f32 	%f435, 0f3F800000;
	@%p12 bra 	$L__BB2_13;
	mul.rn.f32 	%f120, %f2, %f8;
	cvt.rni.f32.f32 	%f121, %f120;
	sub.f32 	%f122, %f120, %f121;
	neg.f32 	%f123, %f120;
	fma.rn.f32 	%f124, %f2, %f8, %f123;
	fma.rn.f32 	%f125, %f3, %f8, %f124;
	add.f32 	%f126, %f122, %f125;
	setp.gt.f32 	%p13, %f121, 0f00000000;
	selp.b32 	%r103, 0, -2097152000, %p13;
	abs.f32 	%f127, %f8;
	setp.num.f32 	%p14, %f127, %f127;
	setp.lt.f32 	%p15, %f120, 0f00000000;
	selp.f32 	%f128, 0f00000000, 0f7F800000, %p15;
	abs.f32 	%f129, %f120;
	setp.gt.f32 	%p16, %f129, 0f43180000;
	cvt.rzi.s32.f32 	%r104, %f121;
	shl.b32 	%r105, %r104, 23;
	sub.s32 	%r106, %r105, %r103;
	mov.b32 	%f130, %r106;
	add.s32 	%r107, %r103, 2130706432;
	mov.b32 	%f131, %r107;
	fma.rn.f32 	%f132, %f126, 0f391FCB8E, 0f3AAF85ED;
	fma.rn.f32 	%f133, %f132, %f126, 0f3C1D9856;
	fma.rn.f32 	%f134, %f133, %f126, 0f3D6357BB;
	fma.rn.f32 	%f135, %f134, %f126, 0f3E75FDEC;
	fma.rn.f32 	%f136, %f135, %f126, 0f3F317218;
	fma.rn.f32 	%f137, %f136, %f126, 0f3F800000;
	mul.f32 	%f138, %f137, %f131;
	mul.f32 	%f139, %f138, %f130;
	selp.f32 	%f435, %f128, %f139, %p16;
	@%p14 bra 	$L__BB2_13;
	mov.f32 	%f140, 0f461C4000;
	add.rn.f32 	%f435, %f140, %f8;
$L__BB2_13:
	rcp.rn.f32 	%f142, %f435;
	shl.b32 	%r108, %r257, 2;
	add.s32 	%r15, %r109, %r108;
	st.shared.f32 	[%r15], %f142;
	add.s32 	%r16, %r257, %r6;
	cvt.rn.f32.u32 	%f143, %r16;
	add.f32 	%f144, %f143, %f143;
	div.rn.f32 	%f12, %f144, %f1;
	setp.eq.f32 	%p17, %f12, 0f00000000;
	mov.f32 	%f436, 0f3F800000;
	@%p17 bra 	$L__BB2_16;
	mul.rn.f32 	%f145, %f2, %f12;
	cvt.rni.f32.f32 	%f146, %f145;
	sub.f32 	%f147, %f145, %f146;
	neg.f32 	%f148, %f145;
	fma.rn.f32 	%f149, %f2, %f12, %f148;
	fma.rn.f32 	%f150, %f3, %f12, %f149;
	add.f32 	%f151, %f147, %f150;
	setp.gt.f32 	%p18, %f146, 0f00000000;
	selp.b32 	%r110, 0, -2097152000, %p18;
	abs.f32 	%f152, %f12;
	setp.num.f32 	%p19, %f152, %f152;
	setp.lt.f32 	%p20, %f145, 0f00000000;
	selp.f32 	%f153, 0f00000000, 0f7F800000, %p20;
	abs.f32 	%f154, %f145;
	setp.gt.f32 	%p21, %f154, 0f43180000;
	cvt.rzi.s32.f32 	%r111, %f146;
	shl.b32 	%r112, %r111, 23;
	sub.s32 	%r113, %r112, %r110;
	mov.b32 	%f155, %r113;
	add.s32 	%r114, %r110, 2130706432;
	mov.b32 	%f156, %r114;
	fma.rn.f32 	%f157, %f151, 0f391FCB8E, 0f3AAF85ED;
	fma.rn.f32 	%f158, %f157, %f151, 0f3C1D9856;
	fma.rn.f32 	%f159, %f158, %f151, 0f3D6357BB;
	fma.rn.f32 	%f160, %f159, %f151, 0f3E75FDEC;
	fma.rn.f32 	%f161, %f160, %f151, 0f3F317218;
	fma.rn.f32 	%f162, %f161, %f151, 0f3F800000;
	mul.f32 	%f163, %f162, %f156;
	mul.f32 	%f164, %f163, %f155;
	selp.f32 	%f436, %f153, %f164, %p21;
	@%p19 bra 	$L__BB2_16;
	mov.f32 	%f165, 0f461C4000;
	add.rn.f32 	%f436, %f165, %f12;
$L__BB2_16:
	rcp.rn.f32 	%f167, %f436;
	add.s32 	%r18, %r15, %r17;
	st.shared.f32 	[%r18], %f167;
	add.s32 	%r19, %r16, %r6;
	cvt.rn.f32.u32 	%f168, %r19;
	add.f32 	%f169, %f168, %f168;
	div.rn.f32 	%f16, %f169, %f1;
	setp.eq.f32 	%p22, %f16, 0f00000000;
	mov.f32 	%f437, 0f3F800000;
	@%p22 bra 	$L__BB2_19;
	mul.rn.f32 	%f170, %f2, %f16;
	cvt.rni.f32.f32 	%f171, %f170;
	sub.f32 	%f172, %f170, %f171;
	neg.f32 	%f173, %f170;
	fma.rn.f32 	%f174, %f2, %f16, %f173;
	fma.rn.f32 	%f175, %f3, %f16, %f174;
	add.f32 	%f176, %f172, %f175;
	setp.gt.f32 	%p23, %f171, 0f00000000;
	selp.b32 	%r115, 0, -2097152000, %p23;
	abs.f32 	%f177, %f16;
	setp.num.f32 	%p24, %f177, %f177;
	setp.lt.f32 	%p25, %f170, 0f00000000;
	selp.f32 	%f178, 0f00000000, 0f7F800000, %p25;
	abs.f32 	%f179, %f170;
	setp.gt.f32 	%p26, %f179, 0f43180000;
	cvt.rzi.s32.f32 	%r116, %f171;
	shl.b32 	%r117, %r116, 23;
	sub.s32 	%r118, %r117, %r115;
	mov.b32 	%f180, %r118;
	add.s32 	%r119, %r115, 2130706432;
	mov.b32 	%f181, %r119;
	fma.rn.f32 	%f182, %f176, 0f391FCB8E, 0f3AAF85ED;
	fma.rn.f32 	%f183, %f182, %f176, 0f3C1D9856;
	fma.rn.f32 	%f184, %f183, %f176, 0f3D6357BB;
	fma.rn.f32 	%f185, %f184, %f176, 0f3E75FDEC;
	fma.rn.f32 	%f186, %f185, %f176, 0f3F317218;
	fma.rn.f32 	%f187, %f186, %f176, 0f3F800000;
	mul.f32 	%f188, %f187, %f181;
	mul.f32 	%f189, %f188, %f180;
	selp.f32 	%f437, %f178, %f189, %p26;
	@%p24 bra 	$L__BB2_19;
	mov.f32 	%f190, 0f461C4000;
	add.rn.f32 	%f437, %f190, %f16;
$L__BB2_19:
	rcp.rn.f32 	%f192, %f437;
	add.s32 	%r20, %r18, %r17;
	st.shared.f32 	[%r20], %f192;
	add.s32 	%r21, %r19, %r6;
	cvt.rn.f32.u32 	%f193, %r21;
	add.f32 	%f194, %f193, %f193;
	div.rn.f32 	%f20, %f194, %f1;
	setp.eq.f32 	%p27, %f20, 0f00000000;
	mov.f32 	%f438, 0f3F800000;
	@%p27 bra 	$L__BB2_22;
	mul.rn.f32 	%f195, %f2, %f20;
	cvt.rni.f32.f32 	%f196, %f195;
	sub.f32 	%f197, %f195, %f196;
	neg.f32 	%f198, %f195;
	fma.rn.f32 	%f199, %f2, %f20, %f198;
	fma.rn.f32 	%f200, %f3, %f20, %f199;
	add.f32 	%f201, %f197, %f200;
	setp.gt.f32 	%p28, %f196, 0f00000000;
	selp.b32 	%r120, 0, -2097152000, %p28;
	abs.f32 	%f202, %f20;
	setp.num.f32 	%p29, %f202, %f202;
	setp.lt.f32 	%p30, %f195, 0f00000000;
	selp.f32 	%f203, 0f00000000, 0f7F800000, %p30;
	abs.f32 	%f204, %f195;
	setp.gt.f32 	%p31, %f204, 0f43180000;
	cvt.rzi.s32.f32 	%r121, %f196;
	shl.b32 	%r122, %r121, 23;
	sub.s32 	%r123, %r122, %r120;
	mov.b32 	%f205, %r123;
	add.s32 	%r124, %r120, 2130706432;
	mov.b32 	%f206, %r124;
	fma.rn.f32 	%f207, %f201, 0f391FCB8E, 0f3AAF85ED;
	fma.rn.f32 	%f208, %f207, %f201, 0f3C1D9856;
	fma.rn.f32 	%f209, %f208, %f201, 0f3D6357BB;
	fma.rn.f32 	%f210, %f209, %f201, 0f3E75FDEC;
	fma.rn.f32 	%f211, %f210, %f201, 0f3F317218;
	fma.rn.f32 	%f212, %f211, %f201, 0f3F800000;
	mul.f32 	%f213, %f212, %f206;
	mul.f32 	%f214, %f213, %f205;
	selp.f32 	%f438, %f203, %f214, %p31;
	@%p29 bra 	$L__BB2_22;
	mov.f32 	%f215, 0f461C4000;
	add.rn.f32 	%f438, %f215, %f20;
$L__BB2_22:
	rcp.rn.f32 	%f216, %f438;
	add.s32 	%r125, %r20, %r17;
	st.shared.f32 	[%r125], %f216;
	add.s32 	%r257, %r21, %r6;
	setp.lt.s32 	%p32, %r257, %r4;
	@%p32 bra 	$L__BB2_10;
$L__BB2_23:
	shl.b32 	%r126, %r4, 2;
	mov.u32 	%r127, smem;
	add.s32 	%r23, %r127, %r126;
	shl.b32 	%r128, %r80, 2;
	add.s32 	%r24, %r23, %r128;
	add.s32 	%r25, %r24, %r128;
	bar.sync 	0;
	setp.ge.s32 	%p33, %r273, %r80;
	@%p33 bra 	$L__BB2_29;
	cvt.rn.f32.u32 	%f24, %r1;
	mov.u32 	%r26, %ntid.x;
	cvta.to.global.u64 	%rd3, %rd9;
	mov.u32 	%r259, %r273;
$L__BB2_25:
	shr.u32 	%r129, %r259, 31;
	add.s32 	%r130, %r259, %r129;
	shl.b32 	%r131, %r130, 1;
	and.b32  	%r132, %r131, -4;
	add.s32 	%r134, %r127, %r132;
	ld.shared.f32 	%f217, [%r134];
	mul.f32 	%f218, %f217, %f24;
	sin.approx.f32 	%f25, %f218;
	cos.approx.f32 	%f26, %f218;
	and.b32  	%r135, %r130, -2;
	add.s32 	%r136, %r135, %r5;
	mul.wide.s32 	%rd13, %r136, 4;
	add.s64 	%rd14, %rd3, %rd13;
	ld.global.nc.f32 	%f27, [%rd14];
	ld.global.nc.f32 	%f28, [%rd14+4];
	and.b32  	%r137, %r259, 1;
	setp.eq.b32 	%p34, %r137, 1;
	@%p34 bra 	$L__BB2_27;
	mul.f32 	%f220, %f26, %f27;
	mul.f32 	%f221, %f25, %f28;
	sub.f32 	%f439, %f220, %f221;
	bra.uni 	$L__BB2_28;
$L__BB2_27:
	mul.f32 	%f219, %f26, %f28;
	fma.rn.f32 	%f439, %f25, %f27, %f219;
$L__BB2_28:
	shl.b32 	%r138, %r259, 2;
	add.s32 	%r139, %r25, %r138;
	st.shared.f32 	[%r139+384], %f439;
	add.s32 	%r259, %r259, %r26;
	setp.lt.s32 	%p35, %r259, %r80;
	@%p35 bra 	$L__BB2_25;
$L__BB2_29:
	bar.sync 	0;
	setp.lt.s32 	%p36, %r79, 1;
	mov.f32 	%f441, 0f00000000;
	@%p36 bra 	$L__BB2_89;
	mov.u32 	%r29, %ntid.x;
	shl.b32 	%r30, %r29, 1;
	and.b32  	%r31, %r273, 31;
	shr.u32 	%r141, %r273, 3;
	add.s32 	%r32, %r25, %r141;
	add.s32 	%r142, %r29, 31;
	shr.u32 	%r33, %r142, 5;
	shl.b32 	%r143, %r273, 2;
	and.b32  	%r144, %r143, 124;
	add.s32 	%r34, %r25, %r144;
	add.s32 	%r146, %r143, %r126;
	add.s32 	%r36, %r127, %r146;
	shl.b32 	%r37, %r29, 2;
	cvta.to.global.u64 	%rd4, %rd10;
	mov.f32 	%f442, 0fFF800000;
	mov.f32 	%f441, 0f00000000;
	mov.b32 	%r260, 0;
	mul.wide.s32 	%rd7, %r80, 4;
	mov.u32 	%r261, %r260;
$L__BB2_31:
	add.s32 	%r41, %r261, 64;
	min.s32 	%r42, %r79, %r41;
	and.b32  	%r43, %r42, 7;
	and.b32  	%r44, %r42, 15;
	sub.s32 	%r45, %r42, %r261;
	setp.lt.s32 	%p37, %r45, 1;
	@%p37 bra 	$L__BB2_49;
	mov.b32 	%r262, 0;
$L__BB2_33:
	setp.ge.s32 	%p38, %r273, %r80;
	add.s32 	%r47, %r262, %r261;
	@%p38 bra 	$L__BB2_36;
	cvt.rn.f32.u32 	%f35, %r47;
	mov.u32 	%r263, %r36;
	mov.u32 	%r264, %r273;
$L__BB2_35:
	shr.u32 	%r149, %r264, 31;
	add.s32 	%r150, %r264, %r149;
	shl.b32 	%r151, %r150, 1;
	and.b32  	%r152, %r151, -4;
	mov.u32 	%r153, smem;
	add.s32 	%r154, %r153, %r152;
	ld.shared.f32 	%f225, [%r154];
	mul.f32 	%f226, %f225, %f35;
	sin.approx.f32 	%f227, %f226;
	cos.approx.f32 	%f228, %f226;
	st.shared.f32 	[%r263], %f228;
	add.s32 	%r155, %r263, %r128;
	st.shared.f32 	[%r155], %f227;
	add.s32 	%r264, %r264, %r29;
	add.s32 	%r263, %r263, %r37;
	setp.lt.s32 	%p39, %r264, %r80;
	@%p39 bra 	$L__BB2_35;
$L__BB2_36:
	shl.b32 	%r265, %r273, 1;
	setp.ge.s32 	%p40, %r265, %r80;
	bar.sync 	0;
	mov.f32 	%f444, 0f00000000;
	@%p40 bra 	$L__BB2_39;
	mad.lo.s32 	%r53, %r47, %r80, %r3;
	mov.f32 	%f444, 0f00000000;
$L__BB2_38:
	add.s32 	%r156, %r53, %r265;
	mul.wide.s32 	%rd15, %r156, 4;
	add.s64 	%rd16, %rd4, %rd15;
	ld.global.nc.f32 	%f231, [%rd16];
	ld.global.nc.f32 	%f232, [%rd16+4];
	shl.b32 	%r157, %r265, 2;
	add.s32 	%r158, %r23, %r157;
	ld.shared.f32 	%f233, [%r158];
	mul.f32 	%f234, %f231, %f233;
	add.s32 	%r159, %r24, %r157;
	ld.shared.f32 	%f235, [%r159];
	mul.f32 	%f236, %f232, %f235;
	sub.f32 	%f237, %f234, %f236;
	mul.f32 	%f238, %f232, %f233;
	fma.rn.f32 	%f239, %f231, %f235, %f238;
	add.s32 	%r160, %r25, %r157;
	ld.shared.f32 	%f240, [%r160+384];
	ld.shared.f32 	%f241, [%r160+388];
	mul.f32 	%f242, %f241, %f239;
	fma.rn.f32 	%f243, %f240, %f237, %f242;
	add.f32 	%f444, %f444, %f243;
	add.s32 	%r265, %r265, %r30;
	setp.lt.s32 	%p41, %r265, %r80;
	@%p41 bra 	$L__BB2_38;
$L__BB2_39:
	setp.ne.s32 	%p42, %r31, 0;
	mov.b32 	%r161, %f444;
	shfl.sync.bfly.b32	%r162|%p43, %r161, 16, 31, -1;
	mov.b32 	%f244, %r162;
	add.f32 	%f245, %f444, %f244;
	mov.b32 	%r163, %f245;
	shfl.sync.bfly.b32	%r164|%p44, %r163, 8, 31, -1;
	mov.b32 	%f246, %r164;
	add.f32 	%f247, %f245, %f246;
	mov.b32 	%r165, %f247;
	shfl.sync.bfly.b32	%r166|%p45, %r165, 4, 31, -1;
	mov.b32 	%f248, %r166;
	add.f32 	%f249, %f247, %f248;
	mov.b32 	%r167, %f249;
	shfl.sync.bfly.b32	%r168|%p46, %r167, 2, 31, -1;
	mov.b32 	%f250, %r168;
	add.f32 	%f251, %f249, %f250;
	mov.b32 	%r169, %f251;
	shfl.sync.bfly.b32	%r170|%p47, %r169, 1, 31, -1;
	mov.b32 	%f252, %r170;
	add.f32 	%f39, %f251, %f252;
	@%p42 bra 	$L__BB2_41;
	st.shared.f32 	[%r32+256], %f39;
$L__BB2_41:
	setp.gt.u32 	%p48, %r273, 31;
	bar.sync 	0;
	@%p48 bra 	$L__BB2_46;
	setp.ge.u32 	%p49, %r273, %r33;
	mov.f32 	%f445, 0f00000000;
	@%p49 bra 	$L__BB2_44;
	ld.shared.f32 	%f445, [%r34+256];
$L__BB2_44:
	setp.ne.s32 	%p50, %r31, 0;
	mov.b32 	%r171, %f445;
	shfl.sync.bfly.b32	%r172|%p51, %r171, 16, 31, -1;
	mov.b32 	%f254, %r172;
	add.f32 	%f255, %f445, %f254;
	mov.b32 	%r173, %f255;
	shfl.sync.bfly.b32	%r174|%p52, %r173, 8, 31, -1;
	mov.b32 	%f256, %r174;
	add.f32 	%f257, %f255, %f256;
	mov.b32 	%r175, %f257;
	shfl.sync.bfly.b32	%r176|%p53, %r175, 4, 31, -1;
	mov.b32 	%f258, %r176;
	add.f32 	%f259, %f257, %f258;
	mov.b32 	%r177, %f259;
	shfl.sync.bfly.b32	%r178|%p54, %r177, 2, 31, -1;
	mov.b32 	%f260, %r178;
	add.f32 	%f261, %f259, %f260;
	mov.b32 	%r179, %f261;
	shfl.sync.bfly.b32	%r180|%p55, %r179, 1, 31, -1;
	mov.b32 	%f262, %r180;
	add.f32 	%f42, %f261, %f262;
	@%p50 bra 	$L__BB2_46;
	st.shared.f32 	[%r25+256], %f42;
$L__BB2_46:
	setp.ne.s32 	%p56, %r273, 0;
	bar.sync 	0;
	@%p56 bra 	$L__BB2_48;
	ld.param.f32 	%f433, [_Z34attention_fwd_kernel_rope_fused_v4ILi64EEvPKfS1_S1_Pfiiiiif_param_9];
	ld.shared.f32 	%f263, [%r25+256];
	mul.f32 	%f264, %f433, %f263;
	shl.b32 	%r181, %r262, 2;
	add.s32 	%r182, %r25, %r181;
	st.shared.f32 	[%r182], %f264;
$L__BB2_48:
	bar.sync 	0;
	add.s32 	%r262, %r262, 1;
	setp.lt.s32 	%p57, %r262, %r45;
	@%p57 bra 	$L__BB2_33;
$L__BB2_49:
	setp.ge.s32 	%p58, %r273, %r45;
	mov.f32 	%f447, 0fFF800000;
	@%p58 bra 	$L__BB2_52;
	mov.f32 	%f447, 0fFF800000;
	mov.u32 	%r266, %r273;
$L__BB2_51:
	shl.b32 	%r183, %r266, 2;
	add.s32 	%r184, %r25, %r183;
	ld.shared.f32 	%f267, [%r184];
	max.f32 	%f447, %f447, %f267;
	add.s32 	%r266, %r266, %r29;
	setp.lt.s32 	%p59, %r266, %r45;
	@%p59 bra 	$L__BB2_51;
$L__BB2_52:
	setp.ne.s32 	%p60, %r31, 0;
	mov.b32 	%r185, %f447;
	shfl.sync.bfly.b32	%r186|%p61, %r185, 16, 31, -1;
	mov.b32 	%f268, %r186;
	max.f32 	%f269, %f447, %f268;
	mov.b32 	%r187, %f269;
	shfl.sync.bfly.b32	%r188|%p62, %r187, 8, 31, -1;
	mov.b32 	%f270, %r188;
	max.f32 	%f271, %f269, %f270;
	mov.b32 	%r189, %f271;
	shfl.sync.bfly.b32	%r190|%p63, %r189, 4, 31, -1;
	mov.b32 	%f272, %r190;
	max.f32 	%f273, %f271, %f272;
	mov.b32 	%r191, %f273;
	shfl.sync.bfly.b32	%r192|%p64, %r191, 2, 31, -1;
	mov.b32 	%f274, %r192;
	max.f32 	%f275, %f273, %f274;
	mov.b32 	%r193, %f275;
	shfl.sync.bfly.b32	%r194|%p65, %r193, 1, 31, -1;
	mov.b32 	%f276, %r194;
	max.f32 	%f46, %f275, %f276;
	@%p60 bra 	$L__BB2_54;
	st.shared.f32 	[%r32+256], %f46;
$L__BB2_54:
	setp.gt.u32 	%p66, %r273, 31;
	bar.sync 	0;
	@%p66 bra 	$L__BB2_59;
	setp.ge.u32 	%p67, %r273, %r33;
	mov.f32 	%f448, 0fFF800000;
	@%p67 bra 	$L__BB2_57;
	ld.shared.f32 	%f448, [%r34+256];
$L__BB2_57:
	setp.ne.s32 	%p68, %r31, 0;
	mov.b32 	%r195, %f448;
	shfl.sync.bfly.b32	%r196|%p69, %r195, 16, 31, -1;
	mov.b32 	%f278, %r196;
	max.f32 	%f279, %f448, %f278;
	mov.b32 	%r197, %f279;
	shfl.sync.bfly.b32	%r198|%p70, %r197, 8, 31, -1;
	mov.b32 	%f280, %r198;
	max.f32 	%f281, %f279, %f280;
	mov.b32 	%r199, %f281;
	shfl.sync.bfly.b32	%r200|%p71, %r199, 4, 31, -1;
	mov.b32 	%f282, %r200;
	max.f32 	%f283, %f281, %f282;
	mov.b32 	%r201, %f283;
	shfl.sync.bfly.b32	%r202|%p72, %r201, 2, 31, -1;
	mov.b32 	%f284, %r202;
	max.f32 	%f285, %f283, %f284;
	mov.b32 	%r203, %f285;
	shfl.sync.bfly.b32	%r204|%p73, %r203, 1, 31, -1;
	mov.b32 	%f286, %r204;
	max.f32 	%f49, %f285, %f286;
	@%p68 bra 	$L__BB2_59;
	st.shared.f32 	[%r25+256], %f49;
$L__BB2_59:
	setp.ge.s32 	%p74, %r273, %r45;
	bar.sync 	0;
	ld.shared.f32 	%f288, [%r25+256];
	max.f32 	%f50, %f442, %f288;
	sub.f32 	%f289, %f442, %f50;
	fma.rn.f32 	%f290, %f289, 0f3BBB989D, 0f3F000000;
	cvt.sat.f32.f32 	%f291, %f290;
	mov.f32 	%f292, 0f4B400001;
	mov.f32 	%f293, 0f437C0000;
	fma.rm.f32 	%f294, %f291, %f293, %f292;
	add.f32 	%f295, %f294, 0fCB40007F;
	neg.f32 	%f296, %f295;
	fma.rn.f32 	%f297, %f289, 0f3FB8AA3B, %f296;
	fma.rn.f32 	%f298, %f289, 0f32A57060, %f297;
	mov.b32 	%r205, %f294;
	shl.b32 	%r206, %r205, 23;
	mov.b32 	%f299, %r206;
	ex2.approx.ftz.f32 	%f300, %f298;
	mul.f32 	%f51, %f300, %f299;
	mov.f32 	%f450, 0f00000000;
	@%p74 bra 	$L__BB2_62;
	mov.f32 	%f450, 0f00000000;
	mov.u32 	%r267, %r273;
$L__BB2_61:
	shl.b32 	%r207, %r267, 2;
	add.s32 	%r208, %r25, %r207;
	ld.shared.f32 	%f302, [%r208];
	sub.f32 	%f303, %f302, %f50;
	fma.rn.f32 	%f304, %f303, 0f3BBB989D, 0f3F000000;
	cvt.sat.f32.f32 	%f305, %f304;
	mov.f32 	%f306, 0f4B400001;
	mov.f32 	%f307, 0f437C0000;
	fma.rm.f32 	%f308, %f305, %f307, %f306;
	add.f32 	%f309, %f308, 0fCB40007F;
	neg.f32 	%f310, %f309;
	fma.rn.f32 	%f311, %f303, 0f3FB8AA3B, %f310;
	fma.rn.f32 	%f312, %f303, 0f32A57060, %f311;
	mov.b32 	%r209, %f308;
	shl.b32 	%r210, %r209, 23;
	mov.b32 	%f313, %r210;
	ex2.approx.ftz.f32 	%f314, %f312;
	mul.f32 	%f315, %f314, %f313;
	st.shared.f32 	[%r208], %f315;
	add.f32 	%f450, %f450, %f315;
	add.s32 	%r267, %r267, %r29;
	setp.lt.s32 	%p75, %r267, %r45;
	@%p75 bra 	$L__BB2_61;
$L__BB2_62:
	setp.ne.s32 	%p76, %r31, 0;
	mov.b32 	%r211, %f450;
	shfl.sync.bfly.b32	%r212|%p77, %r211, 16, 31, -1;
	mov.b32 	%f316, %r212;
	add.f32 	%f317, %f450, %f316;
	mov.b32 	%r213, %f317;
	shfl.sync.bfly.b32	%r214|%p78, %r213, 8, 31, -1;
	mov.b32 	%f318, %r214;
	add.f32 	%f319, %f317, %f318;
	mov.b32 	%r215, %f319;
	shfl.sync.bfly.b32	%r216|%p79, %r215, 4, 31, -1;
	mov.b32 	%f320, %r216;
	add.f32 	%f321, %f319, %f320;
	mov.b32 	%r217, %f321;
	shfl.sync.bfly.b32	%r218|%p80, %r217, 2, 31, -1;
	mov.b32 	%f322, %r218;
	add.f32 	%f323, %f321, %f322;
	mov.b32 	%r219, %f323;
	shfl.sync.bfly.b32	%r220|%p81, %r219, 1, 31, -1;
	mov.b32 	%f324, %r220;
	add.f32 	%f55, %f323, %f324;
	@%p76 bra 	$L__BB2_64;
	st.shared.f32 	[%r32+256], %f55;
$L__BB2_64:
	setp.gt.u32 	%p82, %r273, 31;
	bar.sync 	0;
	@%p82 bra 	$L__BB2_69;
	setp.ge.u32 	%p83, %r273, %r33;
	mov.f32 	%f451, 0f00000000;
	@%p83 bra 	$L__BB2_67;
	ld.shared.f32 	%f451, [%r34+256];
$L__BB2_67:
	setp.ne.s32 	%p84, %r31, 0;
	mov.b32 	%r221, %f451;
	shfl.sync.bfly.b32	%r222|%p85, %r221, 16, 31, -1;
	mov.b32 	%f326, %r222;
	add.f32 	%f327, %f451, %f326;
	mov.b32 	%r223, %f327;
	shfl.sync.bfly.b32	%r224|%p86, %r223, 8, 31, -1;
	mov.b32 	%f328, %r224;
	add.f32 	%f329, %f327, %f328;
	mov.b32 	%r225, %f329;
	shfl.sync.bfly.b32	%r226|%p87, %r225, 4, 31, -1;
	mov.b32 	%f330, %r226;
	add.f32 	%f331, %f329, %f330;
	mov.b32 	%r227, %f331;
	shfl.sync.bfly.b32	%r228|%p88, %r227, 2, 31, -1;
	mov.b32 	%f332, %r228;
	add.f32 	%f333, %f331, %f332;
	mov.b32 	%r229, %f333;
	shfl.sync.bfly.b32	%r230|%p89, %r229, 1, 31, -1;
	mov.b32 	%f334, %r230;
	add.f32 	%f58, %f333, %f334;
	@%p84 bra 	$L__BB2_69;
	st.shared.f32 	[%r25+256], %f58;
$L__BB2_69:
	setp.ge.s32 	%p90, %r273, %r80;
	bar.sync 	0;
	ld.shared.f32 	%f335, [%r25+256];
	fma.rn.f32 	%f441, %f441, %f51, %f335;
	@%p90 bra 	$L__BB2_88;
	shl.b32 	%r231, %r260, 6;
	sub.s32 	%r232, %r42, %r231;
	sub.s32 	%r61, %r232, %r44;
	and.b32  	%r62, %r42, 3;
	add.s32 	%r63, %r232, -1;
	mov.u32 	%r268, %r273;
$L__BB2_71:
	setp.eq.s32 	%p91, %r261, 0;
	add.s32 	%r233, %r268, %r5;
	mul.wide.s32 	%rd17, %r233, 4;
	add.s64 	%rd5, %rd2, %rd17;
	mov.f32 	%f452, 0f00000000;
	@%p91 bra 	$L__BB2_73;
	ld.global.f32 	%f452, [%rd5];
$L__BB2_73:
	setp.lt.s32 	%p92, %r45, 1;
	mov.f32 	%f460, 0f00000000;
	@%p92 bra 	$L__BB2_87;
	setp.lt.u32 	%p93, %r63, 15;
	add.s32 	%r65, %r268, %r3;
	mov.f32 	%f460, 0f00000000;
	mov.b32 	%r271, 0;
	@%p93 bra 	$L__BB2_77;
	mov.f32 	%f460, 0f00000000;
	mov.b32 	%r269, 0;
$L__BB2_76:
	.pragma "nounroll";
	add.s32 	%r236, %r269, %r261;
	shl.b32 	%r237, %r269, 2;
	add.s32 	%r238, %r25, %r237;
	ld.shared.f32 	%f341, [%r238];
	mad.lo.s32 	%r239, %r236, %r80, %r65;
	mul.wide.s32 	%rd18, %r239, 4;
	add.s64 	%rd19, %rd1, %rd18;
	ld.global.nc.f32 	%f342, [%rd19];
	fma.rn.f32 	%f343, %f341, %f342, %f460;
	ld.shared.f32 	%f344, [%r238+4];
	mul.wide.s32 	%rd20, %r80, 4;
	add.s64 	%rd21, %rd19, %rd20;
	ld.global.nc.f32 	%f345, [%rd21];
	fma.rn.f32 	%f346, %f344, %f345, %f343;
	ld.shared.f32 	%f347, [%r238+8];
	add.s64 	%rd22, %rd21, %rd20;
	ld.global.nc.f32 	%f348, [%rd22];
	fma.rn.f32 	%f349, %f347, %f348, %f346;
	ld.shared.f32 	%f350, [%r238+12];
	add.s64 	%rd23, %rd22, %rd20;
	ld.global.nc.f32 	%f351, [%rd23];
	fma.rn.f32 	%f352, %f350, %f351, %f349;
	ld.shared.f32 	%f353, [%r238+16];
	add.s64 	%rd24, %rd23, %rd20;
	ld.global.nc.f32 	%f354, [%rd24];
	fma.rn.f32 	%f355, %f353, %f354, %f352;
	ld.shared.f32 	%f356, [%r238+20];
	add.s64 	%rd25, %rd24, %rd20;
	ld.global.nc.f32 	%f357, [%rd25];
	fma.rn.f32 	%f358, %f356, %f357, %f355;
	ld.shared.f32 	%f359, [%r238+24];
	add.s64 	%rd26, %rd25, %rd20;
	ld.global.nc.f32 	%f360, [%rd26];
	fma.rn.f32 	%f361, %f359, %f360, %f358;
	ld.shared.f32 	%f362, [%r238+28];
	add.s64 	%rd27, %rd26, %rd20;
	ld.global.nc.f32 	%f363, [%rd27];
	fma.rn.f32 	%f364, %f362, %f363, %f361;
	ld.shared.f32 	%f365, [%r238+32];
	add.s64 	%rd28, %rd27, %rd20;
	ld.global.nc.f32 	%f366, [%rd28];
	fma.rn.f32 	%f367, %f365, %f366, %f364;
	ld.shared.f32 	%f368, [%r238+36];
	add.s64 	%rd29, %rd28, %rd20;
	ld.global.nc.f32 	%f369, [%rd29];
	fma.rn.f32 	%f370, %f368, %f369, %f367;
	ld.shared.f32 	%f371, [%r238+40];
	add.s64 	%rd30, %rd29, %rd20;
	ld.global.nc.f32 	%f372, [%rd30];
	fma.rn.f32 	%f373, %f371, %f372, %f370;
	ld.shared.f32 	%f374, [%r238+44];
	add.s64 	%rd31, %rd30, %rd20;
	ld.global.nc.f32 	%f375, [%rd31];
	fma.rn.f32 	%f376, %f374, %f375, %f373;
	ld.shared.f32 	%f377, [%r238+48];
	add.s64 	%rd32, %rd31, %rd20;
	ld.global.nc.f32 	%f378, [%rd32];
	fma.rn.f32 	%f379, %f377, %f378, %f376;
	ld.shared.f32 	%f380, [%r238+52];
	add.s64 	%rd33, %rd32, %rd20;
	ld.global.nc.f32 	%f381, [%rd33];
	fma.rn.f32 	%f382, %f380, %f381, %f379;
	ld.shared.f32 	%f383, [%r238+56];
	add.s64 	%rd34, %rd33, %rd20;
	ld.global.nc.f32 	%f384, [%rd34];
	fma.rn.f32 	%f385, %f383, %f384, %f382;
	ld.shared.f32 	%f386, [%r238+60];
	add.s64 	%rd35, %rd34, %rd20;
	ld.global.nc.f32 	%f387, [%rd35];
	fma.rn.f32 	%f460, %f386, %f387, %f385;
	add.s32 	%r269, %r269, 16;
	setp.ne.s32 	%p94, %r269, %r61;
	mov.u32 	%r271, %r61;
	@%p94 bra 	$L__BB2_76;
$L__BB2_77:
	setp.eq.s32 	%p95, %r44, 0;
	@%p95 bra 	$L__BB2_87;
	add.s32 	%r240, %r44, -1;
	setp.lt.u32 	%p96, %r240, 7;
	@%p96 bra 	$L__BB2_80;
	add.s32 	%r241, %r271, %r261;
	shl.b32 	%r242, %r271, 2;
	add.s32 	%r243, %r25, %r242;
	ld.shared.f32 	%f389, [%r243];
	mad.lo.s32 	%r244, %r241, %r80, %r65;
	mul.wide.s32 	%rd36, %r244, 4;
	add.s64 	%rd37, %rd1, %rd36;
	ld.global.nc.f32 	%f390, [%rd37];
	fma.rn.f32 	%f391, %f389, %f390, %f460;
	ld.shared.f32 	%f392, [%r243+4];
	mul.wide.s32 	%rd38, %r80, 4;
	add.s64 	%rd39, %rd37, %rd38;
	ld.global.nc.f32 	%f393, [%rd39];
	fma.rn.f32 	%f394, %f392, %f393, %f391;
	ld.shared.f32 	%f395, [%r243+8];
	add.s64 	%rd40, %rd39, %rd38;
	ld.global.nc.f32 	%f396, [%rd40];
	fma.rn.f32 	%f397, %f395, %f396, %f394;
	ld.shared.f32 	%f398, [%r243+12];
	add.s64 	%rd41, %rd40, %rd38;
	ld.global.nc.f32 	%f399, [%rd41];
	fma.rn.f32 	%f400, %f398, %f399, %f397;
	ld.shared.f32 	%f401, [%r243+16];
	add.s64 	%rd42, %rd41, %rd38;
	ld.global.nc.f32 	%f402, [%rd42];
	fma.rn.f32 	%f403, %f401, %f402, %f400;
	ld.shared.f32 	%f404, [%r243+20];
	add.s64 	%rd43, %rd42, %rd38;
	ld.global.nc.f32 	%f405, [%rd43];
	fma.rn.f32 	%f406, %f404, %f405, %f403;
	ld.shared.f32 	%f407, [%r243+24];
	add.s64 	%rd44, %rd43, %rd38;
	ld.global.nc.f32 	%f408, [%rd44];
	fma.rn.f32 	%f409, %f407, %f408, %f406;
	ld.shared.f32 	%f410, [%r243+28];
	add.s64 	%rd45, %rd44, %rd38;
	ld.global.nc.f32 	%f411, [%rd45];
	fma.rn.f32 	%f460, %f410, %f411, %f409;
	add.s32 	%r271, %r271, 8;
$L__BB2_80:
	setp.eq.s32 	%p97, %r43, 0;
	@%p97 bra 	$L__BB2_87;
	add.s32 	%r245, %r43, -1;
	setp.lt.u32 	%p98, %r245, 3;
	@%p98 bra 	$L__BB2_83;
	add.s32 	%r246, %r271, %r261;
	shl.b32 	%r247, %r271, 2;
	add.s32 	%r248, %r25, %r247;
	ld.shared.f32 	%f413, [%r248];
	mad.lo.s32 	%r249, %r246, %r80, %r65;
	mul.wide.s32 	%rd46, %r249, 4;
	add.s64 	%rd47, %rd1, %rd46;
	ld.global.nc.f32 	%f414, [%rd47];
	fma.rn.f32 	%f415, %f413, %f414, %f460;
	ld.shared.f32 	%f416, [%r248+4];
	add.s64 	%rd49, %rd47, %rd7;
	ld.global.nc.f32 	%f417, [%rd49];
	fma.rn.f32 	%f418, %f416, %f417, %f415;
	ld.shared.f32 	%f419, [%r248+8];
	add.s64 	%rd50, %rd49, %rd7;
	ld.global.nc.f32 	%f420, [%rd50];
	fma.rn.f32 	%f421, %f419, %f420, %f418;
	ld.shared.f32 	%f422, [%r248+12];
	add.s64 	%rd51, %rd50, %rd7;
	ld.global.nc.f32 	%f423, [%rd51];
	fma.rn.f32 	%f460, %f422, %f423, %f421;
	add.s32 	%r271, %r271, 4;
$L__BB2_83:
	setp.eq.s32 	%p99, %r62, 0;
	@%p99 bra 	$L__BB2_87;
	setp.eq.s32 	%p100, %r62, 1;
	add.s32 	%r250, %r271, %r261;
	shl.b32 	%r251, %r271, 2;
	add.s32 	%r73, %r25, %r251;
	ld.shared.f32 	%f424, [%r73];
	mad.lo.s32 	%r252, %r250, %r80, %r65;
	mul.wide.s32 	%rd52, %r252, 4;
	add.s64 	%rd6, %rd1, %rd52;
	ld.global.nc.f32 	%f425, [%rd6];
	fma.rn.f32 	%f460, %f424, %f425, %f460;
	@%p100 bra 	$L__BB2_87;
	setp.eq.s32 	%p101, %r62, 2;
	ld.shared.f32 	%f426, [%r73+4];
	add.s64 	%rd8, %rd6, %rd7;
	ld.global.nc.f32 	%f427, [%rd8];
	fma.rn.f32 	%f460, %f426, %f427, %f460;
	@%p101 bra 	$L__BB2_87;
	ld.shared.f32 	%f428, [%r73+8];
	add.s64 	%rd53, %rd8, %rd7;
	ld.global.nc.f32 	%f429, [%rd53];
	fma.rn.f32 	%f460, %f428, %f429, %f460;
$L__BB2_87:
	fma.rn.f32 	%f430, %f51, %f452, %f460;
	add.s32 	%r253, %r268, %r5;
	mul.wide.s32 	%rd54, %r253, 4;
	add.s64 	%rd55, %rd2, %rd54;
	st.global.f32 	[%rd55], %f430;
	add.s32 	%r268, %r268, %r29;
	setp.lt.s32 	%p102, %r268, %r80;
	@%p102 bra 	$L__BB2_71;
$L__BB2_88:
	bar.sync 	0;
	setp.lt.s32 	%p103, %r41, %r79;
	add.s32 	%r260, %r260, 1;
	mov.u32 	%r261, %r41;
	mov.f32 	%f442, %f50;
	@%p103 bra 	$L__BB2_31;
$L__BB2_89:
	setp.ge.s32 	%p104, %r273, %r80;
	@%p104 bra 	$L__BB2_92;
	mov.u32 	%r38, %ntid.x;
$L__BB2_91:
	add.s32 	%r254, %r273, %r5;
	mul.wide.s32 	%rd56, %r254, 4;
	add.s64 	%rd57, %rd2, %rd56;
	ld.global.f32 	%f431, [%rd57];
	div.rn.f32 	%f432, %f431, %f441;
	st.global.f32 	[%rd57], %f432;
	add.s32 	%r273, %r273, %r38;
	setp.lt.s32 	%p105, %r273, %r80;
	@%p105 bra 	$L__BB2_91;
$L__BB2_92:
	ret;

}
	// .globl	_Z34attention_fwd_kernel_rope_fused_v5ILi16EEvPKfS1_S1_Pfiiiiif
.visible .entry _Z34attention_fwd_kernel_rope_fused_v5ILi16EEvPKfS1_S1_Pfiiiiif(
	.param .u64 .ptr .align 1 _Z34attention_fwd_kernel_rope_fused_v5ILi16EEvPKfS1_S1_Pfiiiiif_param_0,
	.param .u64 .ptr .align 1 _Z34attention_fwd_kernel_rope_fused_v5ILi16EEvPKfS1_S1_Pfiiiiif_param_1,
	.param .u64 .ptr .align 1 _Z34attention_fwd_kernel_rope_fused_v5ILi16EEvPKfS1_S1_Pfiiiiif_param_2,
	.param .u64 .ptr .align 1 _Z34attention_fwd_kernel_rope_fused_v5ILi16EEvPKfS1_S1_Pfiiiiif_param_3,
	.param .u32 _Z34attention_fwd_kernel_rope_fused_v5ILi16EEvPKfS1_S1_Pfiiiiif_param_4,
	.param .u32 _Z34attention_fwd_kernel_rope_fused_v5ILi16EEvPKfS1_S1_Pfiiiiif_param_5,
	.param .u32 _Z34attention_fwd_kernel_rope_fused_v5ILi16EEvPKfS1_S1_Pfiiiiif_param_6,
	.param .u32 _Z34attention_fwd_kernel_rope_fused_v5ILi16EEvPKfS1_S1_Pfiiiiif_param_7,
	.param .u32 _Z34attention_fwd_kernel_rope_fused_v5ILi16EEvPKfS1_S1_Pfiiiiif_param_8,
	.param .f32 _Z34attention_fwd_kernel_rope_fused_v5ILi16EEvPKfS1_S1_Pfiiiiif_param_9
)
{
	.reg .pred 	%p<95>;
	.reg .b32 	%r<288>;
	.reg .b32 	%f<539>;
	.reg .b64 	%rd<57>;

	ld.param.u64 	%rd8, [_Z34attention_fwd_kernel_rope_fused_v5ILi16EEvPKfS1_S1_Pfiiiiif_param_0];
	ld.param.u64 	%rd10, [_Z34attention_fwd_kernel_rope_fused_v5ILi16EEvPKfS1_S1_Pfiiiiif_param_2];
	ld.param.u64 	%rd11, [_Z34attention_fwd_kernel_rope_fused_v5ILi16EEvPKfS1_S1_Pfiiiiif_param_3];
	ld.param.u32 	%r87, [_Z34attention_fwd_kernel_rope_fused_v5ILi16EEvPKfS1_S1_Pfiiiiif_param_6];
	ld.param.u32 	%r88, [_Z34attention_fwd_kernel_rope_fused_v5ILi16EEvPKfS1_S1_Pfiiiiif_param_7];
	ld.param.u32 	%r89, [_Z34attention_fwd_kernel_rope_fused_v5ILi16EEvPKfS1_S1_Pfiiiiif_param_8];
	ld.param.f32 	%f72, [_Z34attention_fwd_kernel_rope_fused_v5ILi16EEvPKfS1_S1_Pfiiiiif_param_9];
	cvta.to.global.u64 	%rd1, %rd10;
	cvta.to.global.u64 	%rd2, %rd11;
	mov.u32 	%r1, %ctaid.x;
	setp.ge.s32 	%p1, %r1, %r87;
	@%p1 bra 	$L__BB3_35;
	mov.u32 	%r90, %ctaid.y;
	mov.u32 	%r287, %tid.x;
	mul.lo.s32 	%r91, %r89, %r88;
	mul.lo.s32 	%r3, %r91, %r90;
	shl.b32 	%r4, %r89, 6;
	mov.u32 	%r92, smem;
	add.s32 	%r5, %r92, %r4;
	shl.b32 	%r93, %r89, 2;
	add.s32 	%r6, %r5, %r93;
	mad.lo.s32 	%r94, %r90, %r87, %r1;
	mul.lo.s32 	%r7, %r94, %r89;
	shr.u32 	%r95, %r89, 31;
	add.s32 	%r96, %r89, %r95;
	shr.s32 	%r8, %r96, 1;
	setp.ge.s32 	%p2, %r287, %r8;
	@%p2 bra 	$L__BB3_23;
	cvt.rn.f32.s32 	%f1, %r89;
	mov.f32 	%f73, 0fB0D40000;
	mov.f32 	%f74, 0f3EE68EBF;
	mul.rn.f32 	%f75, %f74, %f73;
	mov.f32 	%f76, 0f3D21D42E;
	mov.f32 	%f77, 0f3DF7B084;
	mul.rn.f32 	%f78, %f77, %f76;
	fma.rn.f32 	%f79, %f75, 0f3FB8AA3B, 0f34C28212;
	fma.rn.f32 	%f80, 0f3E4B8A05, 0f32A55E34, %f79;
	mul.f32 	%f81, %f78, 0f40400000;
	fma.rn.f32 	%f82, %f81, %f75, %f80;
	fma.rn.f32 	%f83, %f78, 0f3E4B8A05, %f82;
	mov.f32 	%f84, 0f41549694;
	add.rn.f32 	%f2, %f84, %f83;
	mov.f32 	%f85, 0fC1549694;
	add.rn.f32 	%f86, %f2, %f85;
	neg.f32 	%f87, %f86;
	add.rn.f32 	%f3, %f83, %f87;
	mov.u32 	%r9, %ntid.x;
	add.s32 	%r97, %r287, %r9;
	max.u32 	%r98, %r8, %r97;
	setp.lt.u32 	%p3, %r97, %r8;
	selp.u32 	%r99, 1, 0, %p3;
	add.s32 	%r100, %r97, %r99;
	sub.s32 	%r101, %r98, %r100;
	div.u32 	%r102, %r101, %r9;
	add.s32 	%r10, %r102, %r99;
	and.b32  	%r103, %r10, 3;
	setp.eq.s32 	%p4, %r103, 3;
	mov.u32 	%r266, %r287;
	@%p4 bra 	$L__BB3_8;
	add.s32 	%r105, %r10, 1;
	and.b32  	%r11, %r105, 3;
	mov.b32 	%r265, 0;
	mov.u32 	%r266, %r287;
$L__BB3_4:
	.pragma "nounroll";
	cvt.rn.f32.u32 	%f89, %r266;
	add.f32 	%f90, %f89, %f89;
	div.rn.f32 	%f4, %f90, %f1;
	setp.eq.f32 	%p5, %f4, 0f00000000;
	mov.f32 	%f510, 0f3F800000;
	@%p5 bra 	$L__BB3_7;
	mul.rn.f32 	%f91, %f2, %f4;
	cvt.rni.f32.f32 	%f92, %f91;
	sub.f32 	%f93, %f91, %f92;
	neg.f32 	%f94, %f91;
	fma.rn.f32 	%f95, %f2, %f4, %f94;
	fma.rn.f32 	%f96, %f3, %f4, %f95;
	add.f32 	%f97, %f93, %f96;
	setp.gt.f32 	%p6, %f92, 0f00000000;
	selp.b32 	%r106, 0, -2097152000, %p6;
	abs.f32 	%f98, %f4;
	setp.num.f32 	%p7, %f98, %f98;
	setp.lt.f32 	%p8, %f91, 0f00000000;
	selp.f32 	%f99, 0f00000000, 0f7F800000, %p8;
	abs.f32 	%f100, %f91;
	setp.gt.f32 	%p9, %f100, 0f43180000;
	cvt.rzi.s32.f32 	%r107, %f92;
	shl.b32 	%r108, %r107, 23;
	sub.s32 	%r109, %r108, %r106;
	mov.b32 	%f101, %r109;
	add.s32 	%r110, %r106, 2130706432;
	mov.b32 	%f102, %r110;
	fma.rn.f32 	%f103, %f97, 0f391FCB8E, 0f3AAF85ED;
	fma.rn.f32 	%f104, %f103, %f97, 0f3C1D9856;
	fma.rn.f32 	%f105, %f104, %f97, 0f3D6357BB;
	fma.rn.f32 	%f106, %f105, %f97, 0f3E75FDEC;
	fma.rn.f32 	%f107, %f106, %f97, 0f3F317218;
	fma.rn.f32 	%f108, %f107, %f97, 0f3F800000;
	mul.f32 	%f109, %f108, %f102;
	mul.f32 	%f110, %f109, %f101;
	selp.f32 	%f510, %f99, %f110, %p9;
	@%p7 bra 	$L__BB3_7;
	mov.f32 	%f111, 0f461C4000;
	add.rn.f32 	%f510, %f111, %f4;
$L__BB3_7:
	rcp.rn.f32 	%f112, %f510;
	shl.b32 	%r111, %r266, 2;
	add.s32 	%r112, %r6, %r111;
	st.shared.f32 	[%r112+192], %f112;
	add.s32 	%r266, %r266, %r9;
	add.s32 	%r265, %r265, 1;
	setp.ne.s32 	%p10, %r265, %r11;
	@%p10 bra 	$L__BB3_4;
$L__BB3_8:
	setp.lt.u32 	%p11, %r10, 3;
	@%p11 bra 	$L__BB3_23;
	shl.b32 	%r20, %r9, 2;
$L__BB3_10:
	cvt.rn.f32.u32 	%f114, %r266;
	add.f32 	%f115, %f114, %f114;
	div.rn.f32 	%f8, %f115, %f1;
	setp.eq.f32 	%p12, %f8, 0f00000000;
	mov.f32 	%f511, 0f3F800000;
	@%p12 bra 	$L__BB3_13;
	mul.rn.f32 	%f116, %f2, %f8;
	cvt.rni.f32.f32 	%f117, %f116;
	sub.f32 	%f118, %f116, %f117;
	neg.f32 	%f119, %f116;
	fma.rn.f32 	%f120, %f2, %f8, %f119;
	fma.rn.f32 	%f121, %f3, %f8, %f120;
	add.f32 	%f122, %f118, %f121;
	setp.gt.f32 	%p13, %f117, 0f00000000;
	selp.b32 	%r113, 0, -2097152000, %p13;
	abs.f32 	%f123, %f8;
	setp.num.f32 	%p14, %f123, %f123;
	setp.lt.f32 	%p15, %f116, 0f00000000;
	selp.f32 	%f124, 0f00000000, 0f7F800000, %p15;
	abs.f32 	%f125, %f116;
	setp.gt.f32 	%p16, %f125, 0f43180000;
	cvt.rzi.s32.f32 	%r114, %f117;
	shl.b32 	%r115, %r114, 23;
	sub.s32 	%r116, %r115, %r113;
	mov.b32 	%f126, %r116;
	add.s32 	%r117, %r113, 2130706432;
	mov.b32 	%f127, %r117;
	fma.rn.f32 	%f128, %f122, 0f391FCB8E, 0f3AAF85ED;
	fma.rn.f32 	%f129, %f128, %f122, 0f3C1D9856;
	fma.rn.f32 	%f130, %f129, %f122, 0f3D6357BB;
	fma.rn.f32 	%f131, %f130, %f122, 0f3E75FDEC;
	fma.rn.f32 	%f132, %f131, %f122, 0f3F317218;
	fma.rn.f32 	%f133, %f132, %f122, 0f3F800000;
	mul.f32 	%f134, %f133, %f127;
	mul.f32 	%f135, %f134, %f126;
	selp.f32 	%f511, %f124, %f135, %p16;
	@%p14 bra 	$L__BB3_13;
	mov.f32 	%f136, 0f461C4000;
	add.rn.f32 	%f511, %f136, %f8;
$L__BB3_13:
	rcp.rn.f32 	%f138, %f511;
	shl.b32 	%r118, %r266, 2;
	add.s32 	%r18, %r6, %r118;
	st.shared.f32 	[%r18+192], %f138;
	add.s32 	%r19, %r266, %r9;
	cvt.rn.f32.u32 	%f139, %r19;
	add.f32 	%f140, %f139, %f139;
	div.rn.f32 	%f12, %f140, %f1;
	setp.eq.f32 	%p17, %f12, 0f00000000;
	mov.f32 	%f512, 0f3F800000;
	@%p17 bra 	$L__BB3_16;
	mul.rn.f32 	%f141, %f2, %f12;
	cvt.rni.f32.f32 	%f142, %f141;
	sub.f32 	%f143, %f141, %f142;
	neg.f32 	%f144, %f141;
	fma.rn.f32 	%f145, %f2, %f12, %f144;
	fma.rn.f32 	%f146, %f3, %f12, %f145;
	add.f32 	%f147, %f143, %f146;
	setp.gt.f32 	%p18, %f142, 0f00000000;
	selp.b32 	%r119, 0, -2097152000, %p18;
	abs.f32 	%f148, %f12;
	setp.num.f32 	%p19, %f148, %f148;
	setp.lt.f32 	%p20, %f141, 0f00000000;
	selp.f32 	%f149, 0f00000000, 0f7F800000, %p20;
	abs.f32 	%f150, %f141;
	setp.gt.f32 	%p21, %f150, 0f43180000;
	cvt.rzi.s32.f32 	%r120, %f142;
	shl.b32 	%r121, %r120, 23;
	sub.s32 	%r122, %r121, %r119;
	mov.b32 	%f151, %r122;
	add.s32 	%r123, %r119, 2130706432;
	mov.b32 	%f152, %r123;
	fma.rn.f32 	%f153, %f147, 0f391FCB8E, 0f3AAF85ED;
	fma.rn.f32 	%f154, %f153, %f147, 0f3C1D9856;
	fma.rn.f32 	%f155, %f154, %f147, 0f3D6357BB;
	fma.rn.f32 	%f156, %f155, %f147, 0f3E75FDEC;
	fma.rn.f32 	%f157, %f156, %f147, 0f3F317218;
	fma.rn.f32 	%f158, %f157, %f147, 0f3F800000;
	mul.f32 	%f159, %f158, %f152;
	mul.f32 	%f160, %f159, %f151;
	selp.f32 	%f512, %f149, %f160, %p21;
	@%p19 bra 	$L__BB3_16;
	mov.f32 	%f161, 0f461C4000;
	add.rn.f32 	%f512, %f161, %f12;
$L__BB3_16:
	rcp.rn.f32 	%f163, %f512;
	add.s32 	%r21, %r18, %r20;
	st.shared.f32 	[%r21+192], %f163;
	add.s32 	%r22, %r19, %r9;
	cvt.rn.f32.u32 	%f164, %r22;
	add.f32 	%f165, %f164, %f164;
	div.rn.f32 	%f16, %f165, %f1;
	setp.eq.f32 	%p22, %f16, 0f00000000;
	mov.f32 	%f513, 0f3F800000;
	@%p22 bra 	$L__BB3_19;
	mul.rn.f32 	%f166, %f2, %f16;
	cvt.rni.f32.f32 	%f167, %f166;
	sub.f32 	%f168, %f166, %f167;
	neg.f32 	%f169, %f166;
	fma.rn.f32 	%f170, %f2, %f16, %f169;
	fma.rn.f32 	%f171, %f3, %f16, %f170;
	add.f32 	%f172, %f168, %f171;
	setp.gt.f32 	%p23, %f167, 0f00000000;
	selp.b32 	%r124, 0, -2097152000, %p23;
	abs.f32 	%f173, %f16;
	setp.num.f32 	%p24, %f173, %f173;
	setp.lt.f32 	%p25, %f166, 0f00000000;
	selp.f32 	%f174, 0f00000000, 0f7F800000, %p25;
	abs.f32 	%f175, %f166;
	setp.gt.f32 	%p26, %f175, 0f43180000;
	cvt.rzi.s32.f32 	%r125, %f167;
	shl.b32 	%r126, %r125, 23;
	sub.s32 	%r127, %r126, %r124;
	mov.b32 	%f176, %r127;
	add.s32 	%r128, %r124, 2130706432;
	mov.b32 	%f177, %r128;
	fma.rn.f32 	%f178, %f172, 0f391FCB8E, 0f3AAF85ED;
	fma.rn.f32 	%f179, %f178, %f172, 0f3C1D9856;
	fma.rn.f32 	%f180, %f179, %f172, 0f3D6357BB;
	fma.rn.f32 	%f181, %f180, %f172, 0f3E75FDEC;
	fma.rn.f32 	%f182, %f181, %f172, 0f3F317218;
	fma.rn.f32 	%f183, %f182, %f172, 0f3F800000;
	mul.f32 	%f184, %f183, %f177;
	mul.f32 	%f185, %f184, %f176;
	selp.f32 	%f513, %f174, %f185, %p26;
	@%p24 bra 	$L__BB3_19;
	mov.f32 	%f186, 0f461C4000;
	add.rn.f32 	%f513, %f186, %f16;
$L__BB3_19:
	rcp.rn.f32 	%f188, %f513;
	add.s32 	%r23, %r21, %r20;
	st.shared.f32 	[%r23+192], %f188;
	add.s32 	%r24, %r22, %r9;
	cvt.rn.f32.u32 	%f189, %r24;
	add.f32 	%f190, %f189, %f189;
	div.rn.f32 	%f20, %f190, %f1;
	setp.eq.f32 	%p27, %f20, 0f00000000;
	mov.f32 	%f514, 0f3F800000;
	@%p27 bra 	$L__BB3_22;
	mul.rn.f32 	%f191, %f2, %f20;
	cvt.rni.f32.f32 	%f192, %f191;
	sub.f32 	%f193, %f191, %f192;
	neg.f32 	%f194, %f191;
	fma.rn.f32 	%f195, %f2, %f20, %f194;
	fma.rn.f32 	%f196, %f3, %f20, %f195;
	add.f32 	%f197, %f193, %f196;
	setp.gt.f32 	%p28, %f192, 0f00000000;
	selp.b32 	%r129, 0, -2097152000, %p28;
	abs.f32 	%f198, %f20;
	setp.num.f32 	%p29, %f198, %f198;
	setp.lt.f32 	%p30, %f191, 0f00000000;
	selp.f32 	%f199, 0f00000000, 0f7F800000, %p30;
	abs.f32 	%f200, %f191;
	setp.gt.f32 	%p31, %f200, 0f43180000;
	cvt.rzi.s32.f32 	%r130, %f192;
	shl.b32 	%r131, %r130, 23;
	sub.s32 	%r132, %r131, %r129;
	mov.b32 	%f201, %r132;
	add.s32 	%r133, %r129, 2130706432;
	mov.b32 	%f202, %r133;
	fma.rn.f32 	%f203, %f197, 0f391FCB8E, 0f3AAF85ED;
	fma.rn.f32 	%f204, %f203, %f197, 0f3C1D9856;
	fma.rn.f32 	%f205, %f204, %f197, 0f3D6357BB;
	fma.rn.f32 	%f206, %f205, %f197, 0f3E75FDEC;
	fma.rn.f32 	%f207, %f206, %f197, 0f3F317218;
	fma.rn.f32 	%f208, %f207, %f197, 0f3F800000;
	mul.f32 	%f209, %f208, %f202;
	mul.f32 	%f210, %f209, %f201;
	selp.f32 	%f514, %f199, %f210, %p31;
	@%p29 bra 	$L__BB3_22;
	mov.f32 	%f211, 0f461C4000;
	add.rn.f32 	%f514, %f211, %f20;
$L__BB3_22:
	rcp.rn.f32 	%f212, %f514;
	add.s32 	%r134, %r23, %r20;
	st.shared.f32 	[%r134+192], %f212;
	add.s32 	%r266, %r24, %r9;
	setp.lt.s32 	%p32, %r266, %r8;
	@%p32 bra 	$L__BB3_10;
$L__BB3_23:
	bar.sync 	0;
	shl.b32 	%r268, %r287, 1;
	setp.ge.s32 	%p33, %r268, %r89;
	@%p33 bra 	$L__BB3_26;
	cvt.rn.f32.u32 	%f24, %r1;
	mov.u32 	%r135, %ntid.x;
	shl.b32 	%r27, %r135, 1;
	cvta.to.global.u64 	%rd3, %rd8;
$L__BB3_25:
	shl.b32 	%r136, %r268, 1;
	add.s32 	%r137, %r6, %r136;
	ld.shared.f32 	%f213, [%r137+192];
	mul.f32 	%f214, %f213, %f24;
	sin.approx.f32 	%f215, %f214;
	cos.approx.f32 	%f216, %f214;
	add.s32 	%r138, %r268, %r7;
	mul.wide.s32 	%rd12, %r138, 4;
	add.s64 	%rd13, %rd3, %rd12;
	ld.global.nc.f32 	%f217, [%rd13];
	ld.global.nc.f32 	%f218, [%rd13+4];
	mul.f32 	%f219, %f216, %f217;
	mul.f32 	%f220, %f215, %f218;
	sub.f32 	%f221, %f219, %f220;
	shl.b32 	%r139, %r268, 2;
	add.s32 	%r140, %r5, %r139;
	mul.f32 	%f222, %f216, %f218;
	fma.rn.f32 	%f223, %f215, %f217, %f222;
	st.shared.v2.f32 	[%r140+192], {%f221, %f223};
	add.s32 	%r268, %r268, %r27;
	setp.lt.s32 	%p34, %r268, %r89;
	@%p34 bra 	$L__BB3_25;
$L__BB3_26:
	bar.sync 	0;
	setp.lt.s32 	%p35, %r88, 1;
	mov.f32 	%f516, 0f00000000;
	@%p35 bra 	$L__BB3_32;
	mov.u32 	%r30, %ntid.x;
	and.b32  	%r31, %r287, 31;
	shr.u32 	%r142, %r287, 3;
	add.s32 	%r32, %r5, %r142;
	add.s32 	%r33, %r89, -1;
	mul.f32 	%f25, %f72, 0f00000000;
	add.s32 	%r144, %r4, %r92;
	add.s32 	%r34, %r144, 208;
	mov.f32 	%f517, 0fFF800000;
	mov.f32 	%f516, 0f00000000;
	mov.b32 	%r269, 0;
	mul.wide.s32 	%rd6, %r89, 4;
	mov.u32 	%r270, %r269;
$L__BB3_28:
	add.s32 	%r38, %r270, 16;
	min.s32 	%r39, %r88, %r38;
	and.b32  	%r40, %r39, 7;
	and.b32  	%r41, %r39, 15;
	sub.s32 	%r42, %r39, %r270;
	mul.lo.s32 	%r43, %r42, %r89;
	setp.ge.s32 	%p36, %r287, %r43;
	@%p36 bra 	$L__BB3_31;
	mov.u32 	%r271, %r287;
$L__BB3_30:
	ld.param.u64 	%rd56, [_Z34attention_fwd_kernel_rope_fused_v5ILi16EEvPKfS1_S1_Pfiiiiif_param_1];
	div.s32 	%r145, %r271, %r89;
	mul.lo.s32 	%r146, %r145, %r89;
	sub.s32 	%r147, %r271, %r146;
	add.s32 	%r148, %r145, %r270;
	add.s32 	%r149, %r147, %r3;
	mad.lo.s32 	%r150, %r148, %r89, %r149;
	cvta.to.global.u64 	%rd14, %rd56;
	mul.wide.s32 	%rd15, %r150, 4;
	add.s64 	%rd16, %rd14, %rd15;
	ld.global.nc.f32 	%f227, [%rd16];
	shl.b32 	%r151, %r271, 2;
	mov.u32 	%r152, smem;
	add.s32 	%r153, %r152, %r151;
	st.shared.f32 	[%r153], %f227;
	add.s32 	%r271, %r271, %r30;
	setp.lt.s32 	%p37, %r271, %r43;
	@%p37 bra 	$L__BB3_30;
$L__BB3_31:
	bar.sync 	0;
	setp.ge.s32 	%p38, %r287, %r42;
	@%p38 bra 	$L__BB3_48;
	bra.uni 	$L__BB3_36;
$L__BB3_32:
	setp.ge.s32 	%p93, %r287, %r89;
	@%p93 bra 	$L__BB3_35;
	mov.u32 	%r35, %ntid.x;
$L__BB3_34:
	add.s32 	%r263, %r287, %r7;
	mul.wide.s32 	%rd54, %r263, 4;
	add.s64 	%rd55, %rd2, %rd54;
	ld.global.f32 	%f508, [%rd55];
	div.rn.f32 	%f509, %f508, %f516;
	st.global.f32 	[%rd55], %f509;
	add.s32 	%r287, %r287, %r35;
	setp.lt.s32 	%p94, %r287, %r89;
	@%p94 bra 	$L__BB3_34;
$L__BB3_35:
	ret;
$L__BB3_36:
	setp.gt.s32 	%p39, %r89, 0;
	mov.u32 	%r279, %r287;
	@%p39 bra 	$L__BB3_37;
	bra.uni 	$L__BB3_47;
$L__BB3_37:
	mov.u32 	%r272, %r287;
$L__BB3_38:
	setp.lt.u32 	%p41, %r33, 6;
	add.s32 	%r157, %r272, %r270;
	cvt.rn.f32.s32 	%f29, %r157;
	mul.lo.s32 	%r47, %r272, %r89;
	mov.f32 	%f519, 0f00000000;
	mov.b32 	%r277, 0;
	@%p41 bra 	$L__BB3_41;
	shr.u32 	%r159, %r33, 1;
	add.s32 	%r160, %r159, 1;
	and.b32  	%r161, %r160, -4;
	neg.s32 	%r275, %r161;
	mul.lo.s32 	%r162, %r89, %r272;
	shl.b32 	%r163, %r162, 2;
	mov.u32 	%r164, smem;
	add.s32 	%r165, %r164, %r163;
	add.s32 	%r273, %r165, 16;
	mov.f32 	%f519, 0f00000000;
	mov.b32 	%r277, 0;
	mov.u32 	%r274, %r34;
$L__BB3_40:
	.pragma "nounroll";
	shl.b32 	%r166, %r277, 1;
	add.s32 	%r167, %r6, %r166;
	ld.shared.f32 	%f231, [%r167+192];
	mul.f32 	%f232, %f231, %f29;
	sin.approx.f32 	%f233, %f232;
	cos.approx.f32 	%f234, %f232;
	ld.shared.f32 	%f235, [%r273+-16];
	ld.shared.f32 	%f236, [%r273+-12];
	mul.f32 	%f237, %f234, %f235;
	mul.f32 	%f238, %f233, %f236;
	sub.f32 	%f239, %f237, %f238;
	mul.f32 	%f240, %f234, %f236;
	fma.rn.f32 	%f241, %f233, %f235, %f240;
	ld.shared.v4.f32 	{%f242, %f243, %f244, %f245}, [%r274+-16];
	mul.f32 	%f246, %f243, %f241;
	fma.rn.f32 	%f247, %f242, %f239, %f246;
	add.f32 	%f248, %f519, %f247;
	ld.shared.f32 	%f249, [%r167+196];
	mul.f32 	%f250, %f249, %f29;
	sin.approx.f32 	%f251, %f250;
	cos.approx.f32 	%f252, %f250;
	ld.shared.f32 	%f253, [%r273+-8];
	ld.shared.f32 	%f254, [%r273+-4];
	mul.f32 	%f255, %f252, %f253;
	mul.f32 	%f256, %f251, %f254;
	sub.f32 	%f257, %f255, %f256;
	mul.f32 	%f258, %f252, %f254;
	fma.rn.f32 	%f259, %f251, %f253, %f258;
	mul.f32 	%f260, %f245, %f259;
	fma.rn.f32 	%f261, %f244, %f257, %f260;
	add.f32 	%f262, %f248, %f261;
	ld.shared.f32 	%f263, [%r167+200];
	mul.f32 	%f264, %f263, %f29;
	sin.approx.f32 	%f265, %f264;
	cos.approx.f32 	%f266, %f264;
	ld.shared.f32 	%f267, [%r273];
	ld.shared.f32 	%f268, [%r273+4];
	mul.f32 	%f269, %f266, %f267;
	mul.f32 	%f270, %f265, %f268;
	sub.f32 	%f271, %f269, %f270;
	mul.f32 	%f272, %f266, %f268;
	fma.rn.f32 	%f273, %f265, %f267, %f272;
	ld.shared.v4.f32 	{%f274, %f275, %f276, %f277}, [%r274];
	mul.f32 	%f278, %f275, %f273;
	fma.rn.f32 	%f279, %f274, %f271, %f278;
	add.f32 	%f280, %f262, %f279;
	ld.shared.f32 	%f281, [%r167+204];
	mul.f32 	%f282, %f281, %f29;
	sin.approx.f32 	%f283, %f282;
	cos.approx.f32 	%f284, %f282;
	ld.shared.f32 	%f285, [%r273+8];
	ld.shared.f32 	%f286, [%r273+12];
	mul.f32 	%f287, %f284, %f285;
	mul.f32 	%f288, %f283, %f286;
	sub.f32 	%f289, %f287, %f288;
	mul.f32 	%f290, %f284, %f286;
	fma.rn.f32 	%f291, %f283, %f285, %f290;
	mul.f32 	%f292, %f277, %f291;
	fma.rn.f32 	%f293, %f276, %f289, %f292;
	add.f32 	%f519, %f280, %f293;
	add.s32 	%r277, %r277, 8;
	add.s32 	%r275, %r275, 4;
	add.s32 	%r274, %r274, 32;
	add.s32 	%r273, %r273, 32;
	setp.ne.s32 	%p42, %r275, 0;
	@%p42 bra 	$L__BB3_40;
$L__BB3_41:
	shr.u32 	%r168, %r33, 1;
	add.s32 	%r169, %r168, 1;
	and.b32  	%r170, %r169, 3;
	setp.eq.s32 	%p43, %r170, 0;
	@%p43 bra 	$L__BB3_46;
	and.b32  	%r171, %r33, 6;
	setp.eq.s32 	%p44, %r171, 0;
	@%p44 bra 	$L__BB3_44;
	shl.b32 	%r172, %r277, 1;
	add.s32 	%r173, %r6, %r172;
	ld.shared.f32 	%f295, [%r173+192];
	mul.f32 	%f296, %f295, %f29;
	sin.approx.f32 	%f297, %f296;
	cos.approx.f32 	%f298, %f296;
	add.s32 	%r174, %r277, %r47;
	shl.b32 	%r175, %r174, 2;
	mov.u32 	%r176, smem;
	add.s32 	%r177, %r176, %r175;
	ld.shared.f32 	%f299, [%r177];
	ld.shared.f32 	%f300, [%r177+4];
	mul.f32 	%f301, %f298, %f299;
	mul.f32 	%f302, %f297, %f300;
	sub.f32 	%f303, %f301, %f302;
	mul.f32 	%f304, %f298, %f300;
	fma.rn.f32 	%f305, %f297, %f299, %f304;
	shl.b32 	%r178, %r277, 2;
	add.s32 	%r179, %r5, %r178;
	ld.shared.v2.f32 	{%f306, %f307}, [%r179+192];
	mul.f32 	%f308, %f307, %f305;
	fma.rn.f32 	%f309, %f306, %f303, %f308;
	add.f32 	%f310, %f519, %f309;
	ld.shared.f32 	%f311, [%r173+196];
	mul.f32 	%f312, %f311, %f29;
	sin.approx.f32 	%f313, %f312;
	cos.approx.f32 	%f314, %f312;
	ld.shared.f32 	%f315, [%r177+8];
	ld.shared.f32 	%f316, [%r177+12];
	mul.f32 	%f317, %f314, %f315;
	mul.f32 	%f318, %f313, %f316;
	sub.f32 	%f319, %f317, %f318;
	mul.f32 	%f320, %f314, %f316;
	fma.rn.f32 	%f321, %f313, %f315, %f320;
	ld.shared.v2.f32 	{%f322, %f323}, [%r179+200];
	mul.f32 	%f324, %f323, %f321;
	fma.rn.f32 	%f325, %f322, %f319, %f324;
	add.f32 	%f519, %f310, %f325;
	add.s32 	%r277, %r277, 4;
$L__BB3_44:
	and.b32  	%r180, %r33, 2;
	setp.ne.s32 	%p45, %r180, 0;
	@%p45 bra 	$L__BB3_46;
	shl.b32 	%r181, %r277, 1;
	add.s32 	%r182, %r6, %r181;
	ld.shared.f32 	%f326, [%r182+192];
	mul.f32 	%f327, %f326, %f29;
	sin.approx.f32 	%f328, %f327;
	cos.approx.f32 	%f329, %f327;
	add.s32 	%r183, %r277, %r47;
	shl.b32 	%r184, %r183, 2;
	mov.u32 	%r185, smem;
	add.s32 	%r186, %r185, %r184;
	ld.shared.f32 	%f330, [%r186];
	ld.shared.f32 	%f331, [%r186+4];
	mul.f32 	%f332, %f329, %f330;
	mul.f32 	%f333, %f328, %f331;
	sub.f32 	%f334, %f332, %f333;
	mul.f32 	%f335, %f329, %f331;
	fma.rn.f32 	%f336, %f328, %f330, %f335;
	shl.b32 	%r187, %r277, 2;
	add.s32 	%r188, %r5, %r187;
	ld.shared.v2.f32 	{%f337, %f338}, [%r188+192];
	mul.f32 	%f339, %f338, %f336;
	fma.rn.f32 	%f340, %f337, %f334, %f339;
	add.f32 	%f519, %f519, %f340;
$L__BB3_46:
	mul.f32 	%f341, %f72, %f519;
	shl.b32 	%r189, %r272, 2;
	add.s32 	%r190, %r5, %r189;
	st.shared.f32 	[%r190], %f341;
	add.s32 	%r272, %r272, %r30;
	setp.lt.s32 	%p46, %r272, %r42;
	@%p46 bra 	$L__BB3_38;
	bra.uni 	$L__BB3_48;
$L__BB3_47:
	shl.b32 	%r154, %r279, 2;
	add.s32 	%r155, %r5, %r154;
	st.shared.f32 	[%r155], %f25;
	add.s32 	%r279, %r279, %r30;
	setp.lt.s32 	%p40, %r279, %r42;
	@%p40 bra 	$L__BB3_47;
$L__BB3_48:
	setp.ge.s32 	%p47, %r287, %r42;
	bar.sync 	0;
	mov.f32 	%f525, 0fFF800000;
	@%p47 bra 	$L__BB3_51;
	mov.f32 	%f525, 0fFF800000;
	mov.u32 	%r280, %r287;
$L__BB3_50:
	shl.b32 	%r191, %r280, 2;
	add.s32 	%r192, %r5, %r191;
	ld.shared.f32 	%f344, [%r192];
	max.f32 	%f525, %f525, %f344;
	add.s32 	%r280, %r280, %r30;
	setp.lt.s32 	%p48, %r280, %r42;
	@%p48 bra 	$L__BB3_50;
$L__BB3_51:
	setp.ne.s32 	%p49, %r31, 0;
	mov.b32 	%r193, %f525;
	shfl.sync.bfly.b32	%r194|%p50, %r193, 16, 31, -1;
	mov.b32 	%f345, %r194;
	max.f32 	%f346, %f525, %f345;
	mov.b32 	%r195, %f346;
	shfl.sync.bfly.b32	%r196|%p51, %r195, 8, 31, -1;
	mov.b32 	%f347, %r196;
	max.f32 	%f348, %f346, %f347;
	mov.b32 	%r197, %f348;
	shfl.sync.bfly.b32	%r198|%p52, %r197, 4, 31, -1;
	mov.b32 	%f349, %r198;
	max.f32 	%f350, %f348, %f349;
	mov.b32 	%r199, %f350;
	shfl.sync.bfly.b32	%r200|%p53, %r199, 2, 31, -1;
	mov.b32 	%f351, %r200;
	max.f32 	%f352, %f350, %f351;
	mov.b32 	%r201, %f352;
	shfl.sync.bfly.b32	%r202|%p54, %r201, 1, 31, -1;
	mov.b32 	%f353, %r202;
	max.f32 	%f42, %f352, %f353;
	@%p49 bra 	$L__BB3_53;
	st.shared.f32 	[%r32+64], %f42;
$L__BB3_53:
	shl.b32 	%r203, %r31, 2;
	add.s32 	%r66, %r5, %r203;
	add.s32 	%r204, %r30, 31;
	shr.u32 	%r67, %r204, 5;
	setp.gt.u32 	%p55, %r287, 31;
	bar.sync 	0;
	@%p55 bra 	$L__BB3_58;
	setp.ge.u32 	%p56, %r287, %r67;
	mov.f32 	%f526, 0fFF800000;
	@%p56 bra 	$L__BB3_56;
	ld.shared.f32 	%f526, [%r66+64];
$L__BB3_56:
	setp.ne.s32 	%p57, %r31, 0;
	mov.b32 	%r205, %f526;
	shfl.sync.bfly.b32	%r206|%p58, %r205, 16, 31, -1;
	mov.b32 	%f355, %r206;
	max.f32 	%f356, %f526, %f355;
	mov.b32 	%r207, %f356;
	shfl.sync.bfly.b32	%r208|%p59, %r207, 8, 31, -1;
	mov.b32 	%f357, %r208;
	max.f32 	%f358, %f356, %f357;
	mov.b32 	%r209, %f358;
	shfl.sync.bfly.b32	%r210|%p60, %r209, 4, 31, -1;
	mov.b32 	%f359, %r210;
	max.f32 	%f360, %f358, %f359;
	mov.b32 	%r211, %f360;
	shfl.sync.bfly.b32	%r212|%p61, %r211, 2, 31, -1;
	mov.b32 	%f361, %r212;
	max.f32 	%f362, %f360, %f361;
	mov.b32 	%r213, %f362;
	shfl.sync.bfly.b32	%r214|%p62, %r213, 1, 31, -1;
	mov.b32 	%f363, %r214;
	max.f32 	%f45, %f362, %f363;
	@%p57 bra 	$L__BB3_58;
	st.shared.f32 	[%r5+64], %f45;
$L__BB3_58:
	setp.ge.s32 	%p63, %r287, %r42;
	bar.sync 	0;
	ld.shared.f32 	%f365, [%r5+64];
	max.f32 	%f46, %f517, %f365;
	sub.f32 	%f366, %f517, %f46;
	fma.rn.f32 	%f367, %f366, 0f3BBB989D, 0f3F000000;
	cvt.sat.f32.f32 	%f368, %f367;
	mov.f32 	%f369, 0f4B400001;
	mov.f32 	%f370, 0f437C0000;
	fma.rm.f32 	%f371, %f368, %f370, %f369;
	add.f32 	%f372, %f371, 0fCB40007F;
	neg.f32 	%f373, %f372;
	fma.rn.f32 	%f374, %f366, 0f3FB8AA3B, %f373;
	fma.rn.f32 	%f375, %f366, 0f32A57060, %f374;
	mov.b32 	%r215, %f371;
	shl.b32 	%r216, %r215, 23;
	mov.b32 	%f376, %r216;
	ex2.approx.ftz.f32 	%f377, %f375;
	mul.f32 	%f47, %f377, %f376;
	mov.f32 	%f528, 0f00000000;
	@%p63 bra 	$L__BB3_61;
	mov.f32 	%f528, 0f00000000;
	mov.u32 	%r281, %r287;
$L__BB3_60:
	shl.b32 	%r217, %r281, 2;
	add.s32 	%r218, %r5, %r217;
	ld.shared.f32 	%f379, [%r218];
	sub.f32 	%f380, %f379, %f46;
	fma.rn.f32 	%f381, %f380, 0f3BBB989D, 0f3F000000;
	cvt.sat.f32.f32 	%f382, %f381;
	mov.f32 	%f383, 0f4B400001;
	mov.f32 	%f384, 0f437C0000;
	fma.rm.f32 	%f385, %f382, %f384, %f383;
	add.f32 	%f386, %f385, 0fCB40007F;
	neg.f32 	%f387, %f386;
	fma.rn.f32 	%f388, %f380, 0f3FB8AA3B, %f387;
	fma.rn.f32 	%f389, %f380, 0f32A57060, %f388;
	mov.b32 	%r219, %f385;
	shl.b32 	%r220, %r219, 23;
	mov.b32 	%f390, %r220;
	ex2.approx.ftz.f32 	%f391, %f389;
	mul.f32 	%f392, %f391, %f390;
	st.shared.f32 	[%r218], %f392;
	add.f32 	%f528, %f528, %f392;
	add.s32 	%r281, %r281, %r30;
	setp.lt.s32 	%p64, %r281, %r42;
	@%p64 bra 	$L__BB3_60;
$L__BB3_61:
	setp.ne.s32 	%p65, %r31, 0;
	mov.b32 	%r221, %f528;
	shfl.sync.bfly.b32	%r222|%p66, %r221, 16, 31, -1;
	mov.b32 	%f393, %r222;
	add.f32 	%f394, %f528, %f393;
	mov.b32 	%r223, %f394;
	shfl.sync.bfly.b32	%r224|%p67, %r223, 8, 31, -1;
	mov.b32 	%f395, %r224;
	add.f32 	%f396, %f394, %f395;
	mov.b32 	%r225, %f396;
	shfl.sync.bfly.b32	%r226|%p68, %r225, 4, 31, -1;
	mov.b32 	%f397, %r226;
	add.f32 	%f398, %f396, %f397;
	mov.b32 	%r227, %f398;
	shfl.sync.bfly.b32	%r228|%p69, %r227, 2, 31, -1;
	mov.b32 	%f399, %r228;
	add.f32 	%f400, %f398, %f399;
	mov.b32 	%r229, %f400;
	shfl.sync.bfly.b32	%r230|%p70, %r229, 1, 31, -1;
	mov.b32 	%f401, %r230;
	add.f32 	%f51, %f400, %f401;
	@%p65 bra 	$L__BB3_63;
	st.shared.f32 	[%r32+64], %f51;
$L__BB3_63:
	setp.gt.u32 	%p71, %r287, 31;
	bar.sync 	0;
	@%p71 bra 	$L__BB3_68;
	setp.ge.u32 	%p72, %r287, %r67;
	mov.f32 	%f529, 0f00000000;
	@%p72 bra 	$L__BB3_66;
	ld.shared.f32 	%f529, [%r66+64];
$L__BB3_66:
	setp.ne.s32 	%p73, %r31, 0;
	mov.b32 	%r231, %f529;
	shfl.sync.bfly.b32	%r232|%p74, %r231, 16, 31, -1;
	mov.b32 	%f403, %r232;
	add.f32 	%f404, %f529, %f403;
	mov.b32 	%r233, %f404;
	shfl.sync.bfly.b32	%r234|%p75, %r233, 8, 31, -1;
	mov.b32 	%f405, %r234;
	add.f32 	%f406, %f404, %f405;
	mov.b32 	%r235, %f406;
	shfl.sync.bfly.b32	%r236|%p76, %r235, 4, 31, -1;
	mov.b32 	%f407, %r236;
	add.f32 	%f408, %f406, %f407;
	mov.b32 	%r237, %f408;
	shfl.sync.bfly.b32	%r238|%p77, %r237, 2, 31, -1;
	mov.b32 	%f409, %r238;
	add.f32 	%f410, %f408, %f409;
	mov.b32 	%r239, %f410;
	shfl.sync.bfly.b32	%r240|%p78, %r239, 1, 31, -1;
	mov.b32 	%f411, %r240;
	add.f32 	%f54, %f410, %f411;
	@%p73 bra 	$L__BB3_68;
	st.shared.f32 	[%r5+64], %f54;
$L__BB3_68:
	setp.ge.s32 	%p79, %r287, %r89;
	bar.sync 	0;
	ld.shared.f32 	%f412, [%r5+64];
	fma.rn.f32 	%f516, %f516, %f47, %f412;
	@%p79 bra 	$L__BB3_87;
	shl.b32 	%r241, %r269, 4;
	sub.s32 	%r242, %r39, %r241;
	sub.s32 	%r70, %r242, %r41;
	and.b32  	%r71, %r39, 3;
	add.s32 	%r72, %r242, -1;
	mov.u32 	%r282, %r287;
$L__BB3_70:
	setp.eq.s32 	%p80, %r270, 0;
	add.s32 	%r243, %r282, %r7;
	mul.wide.s32 	%rd17, %r243, 4;
	add.s64 	%rd4, %rd2, %rd17;
	mov.f32 	%f530, 0f00000000;
	@%p80 bra 	$L__BB3_72;
	ld.global.f32 	%f530, [%rd4];
$L__BB3_72:
	setp.lt.s32 	%p81, %r42, 1;
	mov.f32 	%f538, 0f00000000;
	@%p81 bra 	$L__BB3_86;
	setp.lt.u32 	%p82, %r72, 15;
	add.s32 	%r74, %r282, %r3;
	mov.f32 	%f538, 0f00000000;
	mov.b32 	%r285, 0;
	@%p82 bra 	$L__BB3_76;
	mov.f32 	%f538, 0f00000000;
	mov.b32 	%r283, 0;
$L__BB3_75:
	.pragma "nounroll";
	add.s32 	%r246, %r283, %r270;
	shl.b32 	%r247, %r283, 2;
	add.s32 	%r248, %r5, %r247;
	ld.shared.v4.f32 	{%f418, %f419, %f420, %f421}, [%r248];
	mad.lo.s32 	%r249, %r246, %r89, %r74;
	mul.wide.s32 	%rd18, %r249, 4;
	add.s64 	%rd19, %rd1, %rd18;
	ld.global.nc.f32 	%f422, [%rd19];
	fma.rn.f32 	%f423, %f418, %f422, %f538;
	mul.wide.s32 	%rd20, %r89, 4;
	add.s64 	%rd21, %rd19, %rd20;
	ld.global.nc.f32 	%f424, [%rd21];
	fma.rn.f32 	%f425, %f419, %f424, %f423;
	add.s64 	%rd22, %rd21, %rd20;
	ld.global.nc.f32 	%f426, [%rd22];
	fma.rn.f32 	%f427, %f420, %f426, %f425;
	add.s64 	%rd23, %rd22, %rd20;
	ld.global.nc.f32 	%f428, [%rd23];
	fma.rn.f32 	%f429, %f421, %f428, %f427;
	ld.shared.v4.f32 	{%f430, %f431, %f432, %f433}, [%r248+16];
	add.s64 	%rd24, %rd23, %rd20;
	ld.global.nc.f32 	%f434, [%rd24];
	fma.rn.f32 	%f435, %f430, %f434, %f429;
	add.s64 	%rd25, %rd24, %rd20;
	ld.global.nc.f32 	%f436, [%rd25];
	fma.rn.f32 	%f437, %f431, %f436, %f435;
	add.s64 	%rd26, %rd25, %rd20;
	ld.global.nc.f32 	%f438, [%rd26];
	fma.rn.f32 	%f439, %f432, %f438, %f437;
	add.s64 	%rd27, %rd26, %rd20;
	ld.global.nc.f32 	%f440, [%rd27];
	fma.rn.f32 	%f441, %f433, %f440, %f439;
	ld.shared.v4.f32 	{%f442, %f443, %f444, %f445}, [%r248+32];
	add.s64 	%rd28, %rd27, %rd20;
	ld.global.nc.f32 	%f446, [%rd28];
	fma.rn.f32 	%f447, %f442, %f446, %f441;
	add.s64 	%rd29, %rd28, %rd20;
	ld.global.nc.f32 	%f448, [%rd29];
	fma.rn.f32 	%f449, %f443, %f448, %f447;
	add.s64 	%rd30, %rd29, %rd20;
	ld.global.nc.f32 	%f450, [%rd30];
	fma.rn.f32 	%f451, %f444, %f450, %f449;
	add.s64 	%rd31, %rd30, %rd20;
	ld.global.nc.f32 	%f452, [%rd31];
	fma.rn.f32 	%f453, %f445, %f452, %f451;
	ld.shared.v4.f32 	{%f454, %f455, %f456, %f457}, [%r248+48];
	add.s64 	%rd32, %rd31, %rd20;
	ld.global.nc.f32 	%f458, [%rd32];
	fma.rn.f32 	%f459, %f454, %f458, %f453;
	add.s64 	%rd33, %rd32, %rd20;
	ld.global.nc.f32 	%f460, [%rd33];
	fma.rn.f32 	%f461, %f455, %f460, %f459;
	add.s64 	%rd34, %rd33, %rd20;
	ld.global.nc.f32 	%f462, [%rd34];
	fma.rn.f32 	%f463, %f456, %f462, %f461;
	add.s64 	%rd35, %rd34, %rd20;
	ld.global.nc.f32 	%f464, [%rd35];
	fma.rn.f32 	%f538, %f457, %f464, %f463;
	add.s32 	%r283, %r283, 16;
	setp.ne.s32 	%p83, %r283, %r70;
	mov.u32 	%r285, %r70;
	@%p83 bra 	$L__BB3_75;
$L__BB3_76:
	setp.eq.s32 	%p84, %r41, 0;
	@%p84 bra 	$L__BB3_86;
	add.s32 	%r250, %r41, -1;
	setp.lt.u32 	%p85, %r250, 7;
	@%p85 bra 	$L__BB3_79;
	add.s32 	%r251, %r285, %r270;
	shl.b32 	%r252, %r285, 2;
	add.s32 	%r253, %r5, %r252;
	ld.shared.f32 	%f466, [%r253];
	mad.lo.s32 	%r254, %r251, %r89, %r74;
	mul.wide.s32 	%rd36, %r254, 4;
	add.s64 	%rd37, %rd1, %rd36;
	ld.global.nc.f32 	%f467, [%rd37];
	fma.rn.f32 	%f468, %f466, %f467, %f538;
	ld.shared.f32 	%f469, [%r253+4];
	mul.wide.s32 	%rd38, %r89, 4;
	add.s64 	%rd39, %rd37, %rd38;
	ld.global.nc.f32 	%f470, [%rd39];
	fma.rn.f32 	%f471, %f469, %f470, %f468;
	ld.shared.f32 	%f472, [%r253+8];
	add.s64 	%rd40, %rd39, %rd38;
	ld.global.nc.f32 	%f473, [%rd40];
	fma.rn.f32 	%f474, %f472, %f473, %f471;
	ld.shared.f32 	%f475, [%r253+12];
	add.s64 	%rd41, %rd40, %rd38;
	ld.global.nc.f32 	%f476, [%rd41];
	fma.rn.f32 	%f477, %f475, %f476, %f474;
	ld.shared.f32 	%f478, [%r253+16];
	add.s64 	%rd42, %rd41, %rd38;
	ld.global.nc.f32 	%f479, [%rd42];
	fma.rn.f32 	%f480, %f478, %f479, %f477;
	ld.shared.f32 	%f481, [%r253+20];
	add.s64 	%rd43, %rd42, %rd38;
	ld.global.nc.f32 	%f482, [%rd43];
	fma.rn.f32 	%f483, %f481, %f482, %f480;
	ld.shared.f32 	%f484, [%r253+24];
	add.s64 	%rd44, %rd43, %rd38;
	ld.global.nc.f32 	%f485, [%rd44];
	fma.rn.f32 	%f486, %f484, %f485, %f483;
	ld.shared.f32 	%f487, [%r253+28];
	add.s64 	%rd45, %rd44, %rd38;
	ld.global.nc.f32 	%f488, [%rd45];
	fma.rn.f32 	%f538, %f487, %f488, %f486;
	add.s32 	%r285, %r285, 8;
$L__BB3_79:
	setp.eq.s32 	%p86, %r40, 0;
	@%p86 bra 	$L__BB3_86;
	add.s32 	%r255, %r40, -1;
	setp.lt.u32 	%p87, %r255, 3;
	@%p87 bra 	$L__BB3_82;
	add.s32 	%r256, %r285, %r270;
	shl.b32 	%r257, %r285, 2;
	add.s32 	%r258, %r5, %r257;
	ld.shared.f32 	%f490, [%r258];
	mad.lo.s32 	%r259, %r256, %r89, %r74;
	mul.wide.s32 	%rd46, %r259, 4;
	add.s64 	%rd47, %rd1, %rd46;
	ld.global.nc.f32 	%f491, [%rd47];
	fma.rn.f32 	%f492, %f490, %f491, %f538;
	ld.shared.f32 	%f493, [%r258+4];
	add.s64 	%rd49, %rd47, %rd6;
	ld.global.nc.f32 	%f494, [%rd49];
	fma.rn.f32 	%f495, %f493, %f494, %f492;
	ld.shared.f32 	%f496, [%r258+8];
	add.s64 	%rd50, %rd49, %rd6;
	ld.global.nc.f32 	%f497, [%rd50];
	fma.rn.f32 	%f498, %f496, %f497, %f495;
	ld.shared.f32 	%f499, [%r258+12];
	add.s64 	%rd51, %rd50, %rd6;
	ld.global.nc.f32 	%f500, [%rd51];
	fma.rn.f32 	%f538, %f499, %f500, %f498;
	add.s32 	%r285, %r285, 4;
$L__BB3_82:
	setp.eq.s32 	%p88, %r71, 0;
	@%p88 bra 	$L__BB3_86;
	setp.eq.s32 	%p89, %r71, 1;
	add.s32 	%r260, %r285, %r270;
	shl.b32 	%r261, %r285, 2;
	add.s32 	%r82, %r5, %r261;
	ld.shared.f32 	%f501, [%r82];
	mad.lo.s32 	%r262, %r260, %r89, %r74;
	mul.wide.s32 	%rd52, %r262, 4;
	add.s64 	%rd5, %rd1, %rd52;
	ld.global.nc.f32 	%f502, [%rd5];
	fma.rn.f32 	%f538, %f501, %f502, %f538;
	@%p89 bra 	$L__BB3_86;
	setp.eq.s32 	%p90, %r71, 2;
	ld.shared.f32 	%f503, [%r82+4];
	add.s64 	%rd7, %rd5, %rd6;
	ld.global.nc.f32 	%f504, [%rd7];
	fma.rn.f32 	%f538, %f503, %f504, %f538;
	@%p90 bra 	$L__BB3_86;
	ld.shared.f32 	%f505, [%r82+8];
	add.s64 	%rd53, %rd7, %rd6;
	ld.global.nc.f32 	%f506, [%rd53];
	fma.rn.f32 	%f538, %f505, %f506, %f538;
$L__BB3_86:
	fma.rn.f32 	%f507, %f47, %f530, %f538;
	st.global.f32 	[%rd4], %f507;
	add.s32 	%r282, %r282, %r30;
	setp.lt.s32 	%p91, %r282, %r89;
	@%p91 bra 	$L__BB3_70;
$L__BB3_87:
	bar.sync 	0;
	setp.lt.s32 	%p92, %r38, %r88;
	add.s32 	%r269, %r269, 1;
	mov.u32 	%r270, %r38;
	mov.f32 	%f517, %f46;
	@%p92 bra 	$L__BB3_28;
	bra.uni 	$L__BB3_32;

}
	// .globl	_Z34attention_fwd_kernel_rope_fused_v5ILi8EEvPKfS1_S1_Pfiiiiif
.visible .entry _Z34attention_fwd_kernel_rope_fused_v5ILi8EEvPKfS1_S1_Pfiiiiif(
	.param .u64 .ptr .align 1 _Z34attention_fwd_kernel_rope_fused_v5ILi8EEvPKfS1_S1_Pfiiiiif_param_0,
	.param .u64 .ptr .align 1 _Z34attention_fwd_kernel_rope_fused_v5ILi8EEvPKfS1_S1_Pfiiiiif_param_1,
	.param .u64 .ptr .align 1 _Z34attention_fwd_kernel_rope_fused_v5ILi8EEvPKfS1_S1_Pfiiiiif_param_2,
	.param .u64 .ptr .align 1 _Z34attention_fwd_kernel_rope_fused_v5ILi8EEvPKfS1_S1_Pfiiiiif_param_3,
	.param .u32 _Z34attention_fwd_kernel_rope_fused_v5ILi8EEvPKfS1_S1_Pfiiiiif_param_4,
	.param .u32 _Z34attention_fwd_kernel_rope_fused_v5ILi8EEvPKfS1_S1_Pfiiiiif_param_5,
	.param .u32 _Z34attention_fwd_kernel_rope_fused_v5ILi8EEvPKfS1_S1_Pfiiiiif_param_6,
	.param .u32 _Z34attention_fwd_kernel_rope_fused_v5ILi8EEvPKfS1_S1_Pfiiiiif_param_7,
	.param .u32 _Z34attention_fwd_kernel_rope_fused_v5ILi8EEvPKfS1_S1_Pfiiiiif_param_8,
	.param .f32 _Z34attention_fwd_kernel_rope_fused_v5ILi8EEvPKfS1_S1_Pfiiiiif_param_9
)
{
	.reg .pred 	%p<95>;
	.reg .b16 	%rs<8>;
	.reg .b32 	%r<292>;
	.reg .b32 	%f<539>;
	.reg .b64 	%rd<59>;

	ld.param.u64 	%rd8, [_Z34attention_fwd_kernel_rope_fused_v5ILi8EEvPKfS1_S1_Pfiiiiif_param_0];
	ld.param.u64 	%rd10, [_Z34attention_fwd_kernel_rope_fused_v5ILi8EEvPKfS1_S1_Pfiiiiif_param_2];
	ld.param.u64 	%rd11, [_Z34attention_fwd_kernel_rope_fused_v5ILi8EEvPKfS1_S1_Pfiiiiif_param_3];
	ld.param.u32 	%r89, [_Z34attention_fwd_kernel_rope_fused_v5ILi8EEvPKfS1_S1_Pfiiiiif_param_6];
	ld.param.u32 	%r90, [_Z34attention_fwd_kernel_rope_fused_v5ILi8EEvPKfS1_S1_Pfiiiiif_param_7];
	ld.param.u32 	%r91, [_Z34attention_fwd_kernel_rope_fused_v5ILi8EEvPKfS1_S1_Pfiiiiif_param_8];
	ld.param.f32 	%f71, [_Z34attention_fwd_kernel_rope_fused_v5ILi8EEvPKfS1_S1_Pfiiiiif_param_9];
	cvta.to.global.u64 	%rd1, %rd10;
	cvta.to.global.u64 	%rd2, %rd11;
	mov.u32 	%r1, %ctaid.x;
	setp.ge.s32 	%p1, %r1, %r89;
	@%p1 bra 	$L__BB4_35;
	mov.u32 	%r92, %ctaid.y;
	mov.u32 	%r291, %tid.x;
	mul.lo.s32 	%r93, %r91, %r90;
	mul.lo.s32 	%r3, %r93, %r92;
	shl.b32 	%r4, %r91, 5;
	mov.u32 	%r94, smem;
	add.s32 	%r5, %r94, %r4;
	shl.b32 	%r95, %r91, 2;
	add.s32 	%r6, %r5, %r95;
	mad.lo.s32 	%r96, %r92, %r89, %r1;
	mul.lo.s32 	%r7, %r96, %r91;
	shr.u32 	%r97, %r91, 31;
	add.s32 	%r98, %r91, %r97;
	shr.s32 	%r8, %r98, 1;
	setp.ge.s32 	%p2, %r291, %r8;
	@%p2 bra 	$L__BB4_23;
	cvt.rn.f32.s32 	%f1, %r91;
	mov.f32 	%f72, 0fB0D40000;
	mov.f32 	%f73, 0f3EE68EBF;
	mul.rn.f32 	%f74, %f73, %f72;
	mov.f32 	%f75, 0f3D21D42E;
	mov.f32 	%f76, 0f3DF7B084;
	mul.rn.f32 	%f77, %f76, %f75;
	fma.rn.f32 	%f78, %f74, 0f3FB8AA3B, 0f34C28212;
	fma.rn.f32 	%f79, 0f3E4B8A05, 0f32A55E34, %f78;
	mul.f32 	%f80, %f77, 0f40400000;
	fma.rn.f32 	%f81, %f80, %f74, %f79;
	fma.rn.f32 	%f82, %f77, 0f3E4B8A05, %f81;
	mov.f32 	%f83, 0f41549694;
	add.rn.f32 	%f2, %f83, %f82;
	mov.f32 	%f84, 0fC1549694;
	add.rn.f32 	%f85, %f2, %f84;
	neg.f32 	%f86, %f85;
	add.rn.f32 	%f3, %f82, %f86;
	mov.u32 	%r9, %ntid.x;
	add.s32 	%r99, %r291, %r9;
	max.u32 	%r100, %r8, %r99;
	setp.lt.u32 	%p3, %r99, %r8;
	selp.u32 	%r101, 1, 0, %p3;
	add.s32 	%r102, %r99, %r101;
	sub.s32 	%r103, %r100, %r102;
	div.u32 	%r104, %r103, %r9;
	add.s32 	%r10, %r104, %r101;
	and.b32  	%r105, %r10, 3;
	setp.eq.s32 	%p4, %r105, 3;
	mov.u32 	%r270, %r291;
	@%p4 bra 	$L__BB4_8;
	add.s32 	%r107, %r10, 1;
	and.b32  	%r11, %r107, 3;
	mov.b32 	%r269, 0;
	mov.u32 	%r270, %r291;
$L__BB4_4:
	.pragma "nounroll";
	cvt.rn.f32.u32 	%f88, %r270;
	add.f32 	%f89, %f88, %f88;
	div.rn.f32 	%f4, %f89, %f1;
	setp.eq.f32 	%p5, %f4, 0f00000000;
	mov.f32 	%f510, 0f3F800000;
	@%p5 bra 	$L__BB4_7;
	mul.rn.f32 	%f90, %f2, %f4;
	cvt.rni.f32.f32 	%f91, %f90;
	sub.f32 	%f92, %f90, %f91;
	neg.f32 	%f93, %f90;
	fma.rn.f32 	%f94, %f2, %f4, %f93;
	fma.rn.f32 	%f95, %f3, %f4, %f94;
	add.f32 	%f96, %f92, %f95;
	setp.gt.f32 	%p6, %f91, 0f00000000;
	selp.b32 	%r108, 0, -2097152000, %p6;
	abs.f32 	%f97, %f4;
	setp.num.f32 	%p7, %f97, %f97;
	setp.lt.f32 	%p8, %f90, 0f00000000;
	selp.f32 	%f98, 0f00000000, 0f7F800000, %p8;
	abs.f32 	%f99, %f90;
	setp.gt.f32 	%p9, %f99, 0f43180000;
	cvt.rzi.s32.f32 	%r109, %f91;
	shl.b32 	%r110, %r109, 23;
	sub.s32 	%r111, %r110, %r108;
	mov.b32 	%f100, %r111;
	add.s32 	%r112, %r108, 2130706432;
	mov.b32 	%f101, %r112;
	fma.rn.f32 	%f102, %f96, 0f391FCB8E, 0f3AAF85ED;
	fma.rn.f32 	%f103, %f102, %f96, 0f3C1D9856;
	fma.rn.f32 	%f104, %f103, %f96, 0f3D6357BB;
	fma.rn.f32 	%f105, %f104, %f96, 0f3E75FDEC;
	fma.rn.f32 	%f106, %f105, %f96, 0f3F317218;
	fma.rn.f32 	%f107, %f106, %f96, 0f3F800000;
	mul.f32 	%f108, %f107, %f101;
	mul.f32 	%f109, %f108, %f100;
	selp.f32 	%f510, %f98, %f109, %p9;
	@%p7 bra 	$L__BB4_7;
	mov.f32 	%f110, 0f461C4000;
	add.rn.f32 	%f510, %f110, %f4;
$L__BB4_7:
	rcp.rn.f32 	%f111, %f510;
	shl.b32 	%r113, %r270, 2;
	add.s32 	%r114, %r6, %r113;
	st.shared.f32 	[%r114+160], %f111;
	add.s32 	%r270, %r270, %r9;
	add.s32 	%r269, %r269, 1;
	setp.ne.s32 	%p10, %r269, %r11;
	@%p10 bra 	$L__BB4_4;
$L__BB4_8:
	setp.lt.u32 	%p11, %r10, 3;
	@%p11 bra 	$L__BB4_23;
	shl.b32 	%r20, %r9, 2;
$L__BB4_10:
	cvt.rn.f32.u32 	%f113, %r270;
	add.f32 	%f114, %f113, %f113;
	div.rn.f32 	%f8, %f114, %f1;
	setp.eq.f32 	%p12, %f8, 0f00000000;
	mov.f32 	%f511, 0f3F800000;
	@%p12 bra 	$L__BB4_13;
	mul.rn.f32 	%f115, %f2, %f8;
	cvt.rni.f32.f32 	%f116, %f115;
	sub.f32 	%f117, %f115, %f116;
	neg.f32 	%f118, %f115;
	fma.rn.f32 	%f119, %f2, %f8, %f118;
	fma.rn.f32 	%f120, %f3, %f8, %f119;
	add.f32 	%f121, %f117, %f120;
	setp.gt.f32 	%p13, %f116, 0f00000000;
	selp.b32 	%r115, 0, -2097152000, %p13;
	abs.f32 	%f122, %f8;
	setp.num.f32 	%p14, %f122, %f122;
	setp.lt.f32 	%p15, %f115, 0f00000000;
	selp.f32 	%f123, 0f00000000, 0f7F800000, %p15;
	abs.f32 	%f124, %f115;
	setp.gt.f32 	%p16, %f124, 0f43180000;
	cvt.rzi.s32.f32 	%r116, %f116;
	shl.b32 	%r117, %r116, 23;
	sub.s32 	%r118, %r117, %r115;
	mov.b32 	%f125, %r118;
	add.s32 	%r119, %r115, 2130706432;
	mov.b32 	%f126, %r119;
	fma.rn.f32 	%f127, %f121, 0f391FCB8E, 0f3AAF85ED;
	fma.rn.f32 	%f128, %f127, %f121, 0f3C1D9856;
	fma.rn.f32 	%f129, %f128, %f121, 0f3D6357BB;
	fma.rn.f32 	%f130, %f129, %f121, 0f3E75FDEC;
	fma.rn.f32 	%f131, %f130, %f121, 0f3F317218;
	fma.rn.f32 	%f132, %f131, %f121, 0f3F800000;
	mul.f32 	%f133, %f132, %f126;
	mul.f32 	%f134, %f133, %f125;
	selp.f32 	%f511, %f123, %f134, %p16;
	@%p14 bra 	$L__BB4_13;
	mov.f32 	%f135, 0f461C4000;
	add.rn.f32 	%f511, %f135, %f8;
$L__BB4_13:
	rcp.rn.f32 	%f137, %f511;
	shl.b32 	%r120, %r270, 2;
	add.s32 	%r18, %r6, %r120;
	st.shared.f32 	[%r18+160], %f137;
	add.s32 	%r19, %r270, %r9;
	cvt.rn.f32.u32 	%f138, %r19;
	add.f32 	%f139, %f138, %f138;
	div.rn.f32 	%f12, %f139, %f1;
	setp.eq.f32 	%p17, %f12, 0f00000000;
	mov.f32 	%f512, 0f3F800000;
	@%p17 bra 	$L__BB4_16;
	mul.rn.f32 	%f140, %f2, %f12;
	cvt.rni.f32.f32 	%f141, %f140;
	sub.f32 	%f142, %f140, %f141;
	neg.f32 	%f143, %f140;
	fma.rn.f32 	%f144, %f2, %f12, %f143;
	fma.rn.f32 	%f145, %f3, %f12, %f144;
	add.f32 	%f146, %f142, %f145;
	setp.gt.f32 	%p18, %f141, 0f00000000;
	selp.b32 	%r121, 0, -2097152000, %p18;
	abs.f32 	%f147, %f12;
	setp.num.f32 	%p19, %f147, %f147;
	setp.lt.f32 	%p20, %f140, 0f00000000;
	selp.f32 	%f148, 0f00000000, 0f7F800000, %p20;
	abs.f32 	%f149, %f140;
	setp.gt.f32 	%p21, %f149, 0f43180000;
	cvt.rzi.s32.f32 	%r122, %f141;
	shl.b32 	%r123, %r122, 23;
	sub.s32 	%r124, %r123, %r121;
	mov.b32 	%f150, %r124;
	add.s32 	%r125, %r121, 2130706432;
	mov.b32 	%f151, %r125;
	fma.rn.f32 	%f152, %f146, 0f391FCB8E, 0f3AAF85ED;
	fma.rn.f32 	%f153, %f152, %f146, 0f3C1D9856;
	fma.rn.f32 	%f154, %f153, %f146, 0f3D6357BB;
	fma.rn.f32 	%f155, %f154, %f146, 0f3E75FDEC;
	fma.rn.f32 	%f156, %f155, %f146, 0f3F317218;
	fma.rn.f32 	%f157, %f156, %f146, 0f3F800000;
	mul.f32 	%f158, %f157, %f151;
	mul.f32 	%f159, %f158, %f150;
	selp.f32 	%f512, %f148, %f159, %p21;
	@%p19 bra 	$L__BB4_16;
	mov.f32 	%f160, 0f461C4000;
	add.rn.f32 	%f512, %f160, %f12;
$L__BB4_16:
	rcp.rn.f32 	%f162, %f512;
	add.s32 	%r21, %r18, %r20;
	st.shared.f32 	[%r21+160], %f162;
	add.s32 	%r22, %r19, %r9;
	cvt.rn.f32.u32 	%f163, %r22;
	add.f32 	%f164, %f163, %f163;
	div.rn.f32 	%f16, %f164, %f1;
	setp.eq.f32 	%p22, %f16, 0f00000000;
	mov.f32 	%f513, 0f3F800000;
	@%p22 bra 	$L__BB4_19;
	mul.rn.f32 	%f165, %f2, %f16;
	cvt.rni.f32.f32 	%f166, %f165;
	sub.f32 	%f167, %f165, %f166;
	neg.f32 	%f168, %f165;
	fma.rn.f32 	%f169, %f2, %f16, %f168;
	fma.rn.f32 	%f170, %f3, %f16, %f169;
	add.f32 	%f171, %f167, %f170;
	setp.gt.f32 	%p23, %f166, 0f00000000;
	selp.b32 	%r126, 0, -2097152000, %p23;
	abs.f32 	%f172, %f16;
	setp.num.f32 	%p24, %f172, %f172;
	setp.lt.f32 	%p25, %f165, 0f00000000;
	selp.f32 	%f173, 0f00000000, 0f7F800000, %p25;
	abs.f32 	%f174, %f165;
	setp.gt.f32 	%p26, %f174, 0f43180000;
	cvt.rzi.s32.f32 	%r127, %f166;
	shl.b32 	%r128, %r127, 23;
	sub.s32 	%r129, %r128, %r126;
	mov.b32 	%f175, %r129;
	add.s32 	%r130, %r126, 2130706432;
	mov.b32 	%f176, %r130;
	fma.rn.f32 	%f177, %f171, 0f391FCB8E, 0f3AAF85ED;
	fma.rn.f32 	%f178, %f177, %f171, 0f3C1D9856;
	fma.rn.f32 	%f179, %f178, %f171, 0f3D6357BB;
	fma.rn.f32 	%f180, %f179, %f171, 0f3E75FDEC;
	fma.rn.f32 	%f181, %f180, %f171, 0f3F317218;
	fma.rn.f32 	%f182, %f181, %f171, 0f3F800000;
	mul.f32 	%f183, %f182, %f176;
	mul.f32 	%f184, %f183, %f175;
	selp.f32 	%f513, %f173, %f184, %p26;
	@%p24 bra 	$L__BB4_19;
	mov.f32 	%f185, 0f461C4000;
	add.rn.f32 	%f513, %f185, %f16;
$L__BB4_19:
	rcp.rn.f32 	%f187, %f513;
	add.s32 	%r23, %r21, %r20;
	st.shared.f32 	[%r23+160], %f187;
	add.s32 	%r24, %r22, %r9;
	cvt.rn.f32.u32 	%f188, %r24;
	add.f32 	%f189, %f188, %f188;
	div.rn.f32 	%f20, %f189, %f1;
	setp.eq.f32 	%p27, %f20, 0f00000000;
	mov.f32 	%f514, 0f3F800000;
	@%p27 bra 	$L__BB4_22;
	mul.rn.f32 	%f190, %f2, %f20;
	cvt.rni.f32.f32 	%f191, %f190;
	sub.f32 	%f192, %f190, %f191;
	neg.f32 	%f193, %f190;
	fma.rn.f32 	%f194, %f2, %f20, %f193;
	fma.rn.f32 	%f195, %f3, %f20, %f194;
	add.f32 	%f196, %f192, %f195;
	setp.gt.f32 	%p28, %f191, 0f00000000;
	selp.b32 	%r131, 0, -2097152000, %p28;
	abs.f32 	%f197, %f20;
	setp.num.f32 	%p29, %f197, %f197;
	setp.lt.f32 	%p30, %f190, 0f00000000;
	selp.f32 	%f198, 0f00000000, 0f7F800000, %p30;
	abs.f32 	%f199, %f190;
	setp.gt.f32 	%p31, %f199, 0f43180000;
	cvt.rzi.s32.f32 	%r132, %f191;
	shl.b32 	%r133, %r132, 23;
	sub.s32 	%r134, %r133, %r131;
	mov.b32 	%f200, %r134;
	add.s32 	%r135, %r131, 2130706432;
	mov.b32 	%f201, %r135;
	fma.rn.f32 	%f202, %f196, 0f391FCB8E, 0f3AAF85ED;
	fma.rn.f32 	%f203, %f202, %f196, 0f3C1D9856;
	fma.rn.f32 	%f204, %f203, %f196, 0f3D6357BB;
	fma.rn.f32 	%f205, %f204, %f196, 0f3E75FDEC;
	fma.rn.f32 	%f206, %f205, %f196, 0f3F317218;
	fma.rn.f32 	%f207, %f206, %f196, 0f3F800000;
	mul.f32 	%f208, %f207, %f201;
	mul.f32 	%f209, %f208, %f200;
	selp.f32 	%f514, %f198, %f209, %p31;
	@%p29 bra 	$L__BB4_22;
	mov.f32 	%f210, 0f461C4000;
	add.rn.f32 	%f514, %f210, %f20;
$L__BB4_22:
	rcp.rn.f32 	%f211, %f514;
	add.s32 	%r136, %r23, %r20;
	st.shared.f32 	[%r136+160], %f211;
	add.s32 	%r270, %r24, %r9;
	setp.lt.s32 	%p32, %r270, %r8;
	@%p32 bra 	$L__BB4_10;
$L__BB4_23:
	bar.sync 	0;
	shl.b32 	%r272, %r291, 1;
	setp.ge.s32 	%p33, %r272, %r91;
	@%p33 bra 	$L__BB4_26;
	cvt.rn.f32.u32 	%f24, %r1;
	mov.u32 	%r137, %ntid.x;
	shl.b32 	%r27, %r137, 1;
	cvta.to.global.u64 	%rd3, %rd8;
$L__BB4_25:
	shl.b32 	%r138, %r272, 1;
	add.s32 	%r139, %r6, %r138;
	ld.shared.f32 	%f212, [%r139+160];
	mul.f32 	%f213, %f212, %f24;
	sin.approx.f32 	%f214, %f213;
	cos.approx.f32 	%f215, %f213;
	add.s32 	%r140, %r272, %r7;
	mul.wide.s32 	%rd12, %r140, 4;
	add.s64 	%rd13, %rd3, %rd12;
	ld.global.nc.f32 	%f216, [%rd13];
	ld.global.nc.f32 	%f217, [%rd13+4];
	mul.f32 	%f218, %f215, %f216;
	mul.f32 	%f219, %f214, %f217;
	sub.f32 	%f220, %f218, %f219;
	shl.b32 	%r141, %r272, 2;
	add.s32 	%r142, %r5, %r141;
	mul.f32 	%f221, %f215, %f217;
	fma.rn.f32 	%f222, %f214, %f216, %f221;
	st.shared.v2.f32 	[%r142+160], {%f220, %f222};
	add.s32 	%r272, %r272, %r27;
	setp.lt.s32 	%p34, %r272, %r91;
	@%p34 bra 	$L__BB4_25;
$L__BB4_26:
	bar.sync 	0;
	setp.lt.s32 	%p35, %r90, 1;
	mov.f32 	%f516, 0f00000000;
	@%p35 bra 	$L__BB4_32;
	mov.u32 	%r30, %ntid.x;
	and.b32  	%r31, %r291, 31;
	add.s32 	%r32, %r91, -1;
	add.s32 	%r145, %r4, %r94;
	add.s32 	%r33, %r145, 176;
	mov.f32 	%f517, 0fFF800000;
	mov.f32 	%f516, 0f00000000;
	mov.b32 	%r273, 0;
	mov.b16 	%rs7, 0;
	mul.wide.s32 	%rd6, %r91, 4;
	mov.u32 	%r274, %r273;
$L__BB4_28:
	add.s32 	%r37, %r274, 8;
	min.s32 	%r38, %r90, %r37;
	sub.s32 	%r39, %r38, %r274;
	mul.lo.s32 	%r40, %r39, %r91;
	setp.ge.s32 	%p36, %r291, %r40;
	@%p36 bra 	$L__BB4_31;
	mov.u32 	%r275, %r291;
$L__BB4_30:
	ld.param.u64 	%rd58, [_Z34attention_fwd_kernel_rope_fused_v5ILi8EEvPKfS1_S1_Pfiiiiif_param_1];
	div.s32 	%r146, %r275, %r91;
	mul.lo.s32 	%r147, %r146, %r91;
	sub.s32 	%r148, %r275, %r147;
	add.s32 	%r149, %r146, %r274;
	add.s32 	%r150, %r148, %r3;
	mad.lo.s32 	%r151, %r149, %r91, %r150;
	cvta.to.global.u64 	%rd14, %rd58;
	mul.wide.s32 	%rd15, %r151, 4;
	add.s64 	%rd16, %rd14, %rd15;
	ld.global.nc.f32 	%f226, [%rd16];
	shl.b32 	%r152, %r275, 2;
	mov.u32 	%r153, smem;
	add.s32 	%r154, %r153, %r152;
	st.shared.f32 	[%r154], %f226;
	add.s32 	%r275, %r275, %r30;
	setp.lt.s32 	%p37, %r275, %r40;
	@%p37 bra 	$L__BB4_30;
$L__BB4_31:
	bar.sync 	0;
	setp.ge.s32 	%p38, %r291, %r39;
	@%p38 bra 	$L__BB4_48;
	bra.uni 	$L__BB4_36;
$L__BB4_32:
	setp.ge.s32 	%p93, %r291, %r91;
	@%p93 bra 	$L__BB4_35;
	mov.u32 	%r34, %ntid.x;
$L__BB4_34:
	add.s32 	%r267, %r291, %r7;
	mul.wide.s32 	%rd56, %r267, 4;
	add.s64 	%rd57, %rd2, %rd56;
	ld.global.f32 	%f508, [%rd57];
	div.rn.f32 	%f509, %f508, %f516;
	st.global.f32 	[%rd57], %f509;
	add.s32 	%r291, %r291, %r34;
	setp.lt.s32 	%p94, %r291, %r91;
	@%p94 bra 	$L__BB4_34;
$L__BB4_35:
	ret;
$L__BB4_36:
	setp.gt.s32 	%p39, %r91, 0;
	mov.u32 	%r283, %r291;
	@%p39 bra 	$L__BB4_37;
	bra.uni 	$L__BB4_47;
$L__BB4_37:
	mov.u32 	%r276, %r291;
$L__BB4_38:
	setp.lt.u32 	%p41, %r32, 6;
	add.s32 	%r158, %r276, %r274;
	cvt.rn.f32.s32 	%f28, %r158;
	mul.lo.s32 	%r44, %r276, %r91;
	mov.f32 	%f519, 0f00000000;
	mov.b32 	%r281, 0;
	@%p41 bra 	$L__BB4_41;
	shr.u32 	%r160, %r32, 1;
	add.s32 	%r161, %r160, 1;
	and.b32  	%r162, %r161, -4;
	neg.s32 	%r279, %r162;
	mul.lo.s32 	%r163, %r91, %r276;
	shl.b32 	%r164, %r163, 2;
	mov.u32 	%r165, smem;
	add.s32 	%r166, %r165, %r164;
	add.s32 	%r277, %r166, 16;
	mov.f32 	%f519, 0f00000000;
	mov.b32 	%r281, 0;
	mov.u32 	%r278, %r33;
$L__BB4_40:
	.pragma "nounroll";
	shl.b32 	%r167, %r281, 1;
	add.s32 	%r168, %r6, %r167;
	ld.shared.f32 	%f231, [%r168+160];
	mul.f32 	%f232, %f231, %f28;
	sin.approx.f32 	%f233, %f232;
	cos.approx.f32 	%f234, %f232;
	ld.shared.f32 	%f235, [%r277+-16];
	ld.shared.f32 	%f236, [%r277+-12];
	mul.f32 	%f237, %f234, %f235;
	mul.f32 	%f238, %f233, %f236;
	sub.f32 	%f239, %f237, %f238;
	mul.f32 	%f240, %f234, %f236;
	fma.rn.f32 	%f241, %f233, %f235, %f240;
	ld.shared.v4.f32 	{%f242, %f243, %f244, %f245}, [%r278+-16];
	mul.f32 	%f246, %f243, %f241;
	fma.rn.f32 	%f247, %f242, %f239, %f246;
	add.f32 	%f248, %f519, %f247;
	ld.shared.f32 	%f249, [%r168+164];
	mul.f32 	%f250, %f249, %f28;
	sin.approx.f32 	%f251, %f250;
	cos.approx.f32 	%f252, %f250;
	ld.shared.f32 	%f253, [%r277+-8];
	ld.shared.f32 	%f254, [%r277+-4];
	mul.f32 	%f255, %f252, %f253;
	mul.f32 	%f256, %f251, %f254;
	sub.f32 	%f257, %f255, %f256;
	mul.f32 	%f258, %f252, %f254;
	fma.rn.f32 	%f259, %f251, %f253, %f258;
	mul.f32 	%f260, %f245, %f259;
	fma.rn.f32 	%f261, %f244, %f257, %f260;
	add.f32 	%f262, %f248, %f261;
	ld.shared.f32 	%f263, [%r168+168];
	mul.f32 	%f264, %f263, %f28;
	sin.approx.f32 	%f265, %f264;
	cos.approx.f32 	%f266, %f264;
	ld.shared.f32 	%f267, [%r277];
	ld.shared.f32 	%f268, [%r277+4];
	mul.f32 	%f269, %f266, %f267;
	mul.f32 	%f270, %f265, %f268;
	sub.f32 	%f271, %f269, %f270;
	mul.f32 	%f272, %f266, %f268;
	fma.rn.f32 	%f273, %f265, %f267, %f272;
	ld.shared.v4.f32 	{%f274, %f275, %f276, %f277}, [%r278];
	mul.f32 	%f278, %f275, %f273;
	fma.rn.f32 	%f279, %f274, %f271, %f278;
	add.f32 	%f280, %f262, %f279;
	ld.shared.f32 	%f281, [%r168+172];
	mul.f32 	%f282, %f281, %f28;
	sin.approx.f32 	%f283, %f282;
	cos.approx.f32 	%f284, %f282;
	ld.shared.f32 	%f285, [%r277+8];
	ld.shared.f32 	%f286, [%r277+12];
	mul.f32 	%f287, %f284, %f285;
	mul.f32 	%f288, %f283, %f286;
	sub.f32 	%f289, %f287, %f288;
	mul.f32 	%f290, %f284, %f286;
	fma.rn.f32 	%f291, %f283, %f285, %f290;
	mul.f32 	%f292, %f277, %f291;
	fma.rn.f32 	%f293, %f276, %f289, %f292;
	add.f32 	%f519, %f280, %f293;
	add.s32 	%r281, %r281, 8;
	add.s32 	%r279, %r279, 4;
	add.s32 	%r278, %r278, 32;
	add.s32 	%r277, %r277, 32;
	setp.ne.s32 	%p42, %r279, 0;
	@%p42 bra 	$L__BB4_40;
$L__BB4_41:
	shr.u32 	%r169, %r32, 1;
	add.s32 	%r170, %r169, 1;
	and.b32  	%r171, %r170, 3;
	setp.eq.s32 	%p43, %r171, 0;
	@%p43 bra 	$L__BB4_46;
	and.b32  	%r172, %r32, 6;
	setp.eq.s32 	%p44, %r172, 0;
	@%p44 bra 	$L__BB4_44;
	shl.b32 	%r173, %r281, 1;
	add.s32 	%r174, %r6, %r173;
	ld.shared.f32 	%f295, [%r174+160];
	mul.f32 	%f296, %f295, %f28;
	sin.approx.f32 	%f297, %f296;
	cos.approx.f32 	%f298, %f296;
	add.s32 	%r175, %r281, %r44;
	shl.b32 	%r176, %r175, 2;
	mov.u32 	%r177, smem;
	add.s32 	%r178, %r177, %r176;
	ld.shared.f32 	%f299, [%r178];
	ld.shared.f32 	%f300, [%r178+4];
	mul.f32 	%f301, %f298, %f299;
	mul.f32 	%f302, %f297, %f300;
	sub.f32 	%f303, %f301, %f302;
	mul.f32 	%f304, %f298, %f300;
	fma.rn.f32 	%f305, %f297, %f299, %f304;
	shl.b32 	%r179, %r281, 2;
	add.s32 	%r180, %r5, %r179;
	ld.shared.v2.f32 	{%f306, %f307}, [%r180+160];
	mul.f32 	%f308, %f307, %f305;
	fma.rn.f32 	%f309, %f306, %f303, %f308;
	add.f32 	%f310, %f519, %f309;
	ld.shared.f32 	%f311, [%r174+164];
	mul.f32 	%f312, %f311, %f28;
	sin.approx.f32 	%f313, %f312;
	cos.approx.f32 	%f314, %f312;
	ld.shared.f32 	%f315, [%r178+8];
	ld.shared.f32 	%f316, [%r178+12];
	mul.f32 	%f317, %f314, %f315;
	mul.f32 	%f318, %f313, %f316;
	sub.f32 	%f319, %f317, %f318;
	mul.f32 	%f320, %f314, %f316;
	fma.rn.f32 	%f321, %f313, %f315, %f320;
	ld.shared.v2.f32 	{%f322, %f323}, [%r180+168];
	mul.f32 	%f324, %f323, %f321;
	fma.rn.f32 	%f325, %f322, %f319, %f324;
	add.f32 	%f519, %f310, %f325;
	add.s32 	%r281, %r281, 4;
$L__BB4_44:
	and.b32  	%r181, %r32, 2;
	setp.ne.s32 	%p45, %r181, 0;
	@%p45 bra 	$L__BB4_46;
	shl.b32 	%r182, %r281, 1;
	add.s32 	%r183, %r6, %r182;
	ld.shared.f32 	%f326, [%r183+160];
	mul.f32 	%f327, %f326, %f28;
	sin.approx.f32 	%f328, %f327;
	cos.approx.f32 	%f329, %f327;
	add.s32 	%r184, %r281, %r44;
	shl.b32 	%r185, %r184, 2;
	mov.u32 	%r186, smem;
	add.s32 	%r187, %r186, %r185;
	ld.shared.f32 	%f330, [%r187];
	ld.shared.f32 	%f331, [%r187+4];
	mul.f32 	%f332, %f329, %f330;
	mul.f32 	%f333, %f328, %f331;
	sub.f32 	%f334, %f332, %f333;
	mul.f32 	%f335, %f329, %f331;
	fma.rn.f32 	%f336, %f328, %f330, %f335;
	shl.b32 	%r188, %r281, 2;
	add.s32 	%r189, %r5, %r188;
	ld.shared.v2.f32 	{%f337, %f338}, [%r189+160];
	mul.f32 	%f339, %f338, %f336;
	fma.rn.f32 	%f340, %f337, %f334, %f339;
	add.f32 	%f519, %f519, %f340;
$L__BB4_46:
	mul.f32 	%f341, %f71, %f519;
	shl.b32 	%r190, %r276, 2;
	add.s32 	%r191, %r5, %r190;
	st.shared.f32 	[%r191], %f341;
	add.s32 	%r276, %r276, %r30;
	setp.lt.s32 	%p46, %r276, %r39;
	@%p46 bra 	$L__BB4_38;
	bra.uni 	$L__BB4_48;
$L__BB4_47:
	shl.b32 	%r155, %r283, 2;
	add.s32 	%r156, %r5, %r155;
	mul.f32 	%f227, %f71, 0f00000000;
	st.shared.f32 	[%r156], %f227;
	add.s32 	%r283, %r283, %r30;
	setp.lt.s32 	%p40, %r283, %r39;
	@%p40 bra 	$L__BB4_47;
$L__BB4_48:
	setp.ge.s32 	%p47, %r291, %r39;
	bar.sync 	0;
	mov.f32 	%f525, 0fFF800000;
	@%p47 bra 	$L__BB4_51;
	mov.f32 	%f525, 0fFF800000;
	mov.u32 	%r284, %r291;
$L__BB4_50:
	shl.b32 	%r192, %r284, 2;
	add.s32 	%r193, %r5, %r192;
	ld.shared.f32 	%f344, [%r193];
	max.f32 	%f525, %f525, %f344;
	add.s32 	%r284, %r284, %r30;
	setp.lt.s32 	%p48, %r284, %r39;
	@%p48 bra 	$L__BB4_50;
$L__BB4_51:
	shr.u32 	%r194, %r291, 3;
	add.s32 	%r63, %r5, %r194;
	setp.ne.s32 	%p49, %r31, 0;
	mov.b32 	%r195, %f525;
	shfl.sync.bfly.b32	%r196|%p50, %r195, 16, 31, -1;
	mov.b32 	%f345, %r196;
	max.f32 	%f346, %f525, %f345;
	mov.b32 	%r197, %f346;
	shfl.sync.bfly.b32	%r198|%p51, %r197, 8, 31, -1;
	mov.b32 	%f347, %r198;
	max.f32 	%f348, %f346, %f347;
	mov.b32 	%r199, %f348;
	shfl.sync.bfly.b32	%r200|%p52, %r199, 4, 31, -1;
	mov.b32 	%f349, %r200;
	max.f32 	%f350, %f348, %f349;
	mov.b32 	%r201, %f350;
	shfl.sync.bfly.b32	%r202|%p53, %r201, 2, 31, -1;
	mov.b32 	%f351, %r202;
	max.f32 	%f352, %f350, %f351;
	mov.b32 	%r203, %f352;
	shfl.sync.bfly.b32	%r204|%p54, %r203, 1, 31, -1;
	mov.b32 	%f353, %r204;
	max.f32 	%f41, %f352, %f353;
	@%p49 bra 	$L__BB4_53;
	st.shared.f32 	[%r63+32], %f41;
$L__BB4_53:
	shl.b32 	%r205, %r31, 2;
	add.s32 	%r64, %r5, %r205;
	add.s32 	%r206, %r30, 31;
	shr.u32 	%r65, %r206, 5;
	setp.gt.u32 	%p55, %r291, 31;
	bar.sync 	0;
	@%p55 bra 	$L__BB4_58;
	setp.ge.u32 	%p56, %r291, %r65;
	mov.f32 	%f526, 0fFF800000;
	@%p56 bra 	$L__BB4_56;
	ld.shared.f32 	%f526, [%r64+32];
$L__BB4_56:
	setp.ne.s32 	%p57, %r31, 0;
	mov.b32 	%r207, %f526;
	shfl.sync.bfly.b32	%r208|%p58, %r207, 16, 31, -1;
	mov.b32 	%f355, %r208;
	max.f32 	%f356, %f526, %f355;
	mov.b32 	%r209, %f356;
	shfl.sync.bfly.b32	%r210|%p59, %r209, 8, 31, -1;
	mov.b32 	%f357, %r210;
	max.f32 	%f358, %f356, %f357;
	mov.b32 	%r211, %f358;
	shfl.sync.bfly.b32	%r212|%p60, %r211, 4, 31, -1;
	mov.b32 	%f359, %r212;
	max.f32 	%f360, %f358, %f359;
	mov.b32 	%r213, %f360;
	shfl.sync.bfly.b32	%r214|%p61, %r213, 2, 31, -1;
	mov.b32 	%f361, %r214;
	max.f32 	%f362, %f360, %f361;
	mov.b32 	%r215, %f362;
	shfl.sync.bfly.b32	%r216|%p62, %r215, 1, 31, -1;
	mov.b32 	%f363, %r216;
	max.f32 	%f44, %f362, %f363;
	@%p57 bra 	$L__BB4_58;
	st.shared.f32 	[%r5+32], %f44;
$L__BB4_58:
	setp.ge.s32 	%p63, %r291, %r39;
	bar.sync 	0;
	ld.shared.f32 	%f365, [%r5+32];
	max.f32 	%f45, %f517, %f365;
	sub.f32 	%f366, %f517, %f45;
	fma.rn.f32 	%f367, %f366, 0f3BBB989D, 0f3F000000;
	cvt.sat.f32.f32 	%f368, %f367;
	mov.f32 	%f369, 0f4B400001;
	mov.f32 	%f370, 0f437C0000;
	fma.rm.f32 	%f371, %f368, %f370, %f369;
	add.f32 	%f372, %f371, 0fCB40007F;
	neg.f32 	%f373, %f372;
	fma.rn.f32 	%f374, %f366, 0f3FB8AA3B, %f373;
	fma.rn.f32 	%f375, %f366, 0f32A57060, %f374;
	mov.b32 	%r217, %f371;
	shl.b32 	%r218, %r217, 23;
	mov.b32 	%f376, %r218;
	ex2.approx.ftz.f32 	%f377, %f375;
	mul.f32 	%f46, %f377, %f376;
	mov.f32 	%f528, 0f00000000;
	@%p63 bra 	$L__BB4_61;
	mov.f32 	%f528, 0f00000000;
	mov.u32 	%r285, %r291;
$L__BB4_60:
	shl.b32 	%r219, %r285, 2;
	add.s32 	%r220, %r5, %r219;
	ld.shared.f32 	%f379, [%r220];
	sub.f32 	%f380, %f379, %f45;
	fma.rn.f32 	%f381, %f380, 0f3BBB989D, 0f3F000000;
	cvt.sat.f32.f32 	%f382, %f381;
	mov.f32 	%f383, 0f4B400001;
	mov.f32 	%f384, 0f437C0000;
	fma.rm.f32 	%f385, %f382, %f384, %f383;
	add.f32 	%f386, %f385, 0fCB40007F;
	neg.f32 	%f387, %f386;
	fma.rn.f32 	%f388, %f380, 0f3FB8AA3B, %f387;
	fma.rn.f32 	%f389, %f380, 0f32A57060, %f388;
	mov.b32 	%r221, %f385;
	shl.b32 	%r222, %r221, 23;
	mov.b32 	%f390, %r222;
	ex2.approx.ftz.f32 	%f391, %f389;
	mul.f32 	%f392, %f391, %f390;
	st.shared.f32 	[%r220], %f392;
	add.f32 	%f528, %f528, %f392;
	add.s32 	%r285, %r285, %r30;
	setp.lt.s32 	%p64, %r285, %r39;
	@%p64 bra 	$L__BB4_60;
$L__BB4_61:
	setp.ne.s32 	%p65, %r31, 0;
	mov.b32 	%r223, %f528;
	shfl.sync.bfly.b32	%r224|%p66, %r223, 16, 31, -1;
	mov.b32 	%f393, %r224;
	add.f32 	%f394, %f528, %f393;
	mov.b32 	%r225, %f394;
	shfl.sync.bfly.b32	%r226|%p67, %r225, 8, 31, -1;
	mov.b32 	%f395, %r226;
	add.f32 	%f396, %f394, %f395;
	mov.b32 	%r227, %f396;
	shfl.sync.bfly.b32	%r228|%p68, %r227, 4, 31, -1;
	mov.b32 	%f397, %r228;
	add.f32 	%f398, %f396, %f397;
	mov.b32 	%r229, %f398;
	shfl.sync.bfly.b32	%r230|%p69, %r229, 2, 31, -1;
	mov.b32 	%f399, %r230;
	add.f32 	%f400, %f398, %f399;
	mov.b32 	%r231, %f400;
	shfl.sync.bfly.b32	%r232|%p70, %r231, 1, 31, -1;
	mov.b32 	%f401, %r232;
	add.f32 	%f50, %f400, %f401;
	@%p65 bra 	$L__BB4_63;
	st.shared.f32 	[%r63+32], %f50;
$L__BB4_63:
	setp.gt.u32 	%p71, %r291, 31;
	bar.sync 	0;
	@%p71 bra 	$L__BB4_68;
	setp.ge.u32 	%p72, %r291, %r65;
	mov.f32 	%f529, 0f00000000;
	@%p72 bra 	$L__BB4_66;
	ld.shared.f32 	%f529, [%r64+32];
$L__BB4_66:
	setp.ne.s32 	%p73, %r31, 0;
	mov.b32 	%r233, %f529;
	shfl.sync.bfly.b32	%r234|%p74, %r233, 16, 31, -1;
	mov.b32 	%f403, %r234;
	add.f32 	%f404, %f529, %f403;
	mov.b32 	%r235, %f404;
	shfl.sync.bfly.b32	%r236|%p75, %r235, 8, 31, -1;
	mov.b32 	%f405, %r236;
	add.f32 	%f406, %f404, %f405;
	mov.b32 	%r237, %f406;
	shfl.sync.bfly.b32	%r238|%p76, %r237, 4, 31, -1;
	mov.b32 	%f407, %r238;
	add.f32 	%f408, %f406, %f407;
	mov.b32 	%r239, %f408;
	shfl.sync.bfly.b32	%r240|%p77, %r239, 2, 31, -1;
	mov.b32 	%f409, %r240;
	add.f32 	%f410, %f408, %f409;
	mov.b32 	%r241, %f410;
	shfl.sync.bfly.b32	%r242|%p78, %r241, 1, 31, -1;
	mov.b32 	%f411, %r242;
	add.f32 	%f53, %f410, %f411;
	@%p73 bra 	$L__BB4_68;
	st.shared.f32 	[%r5+32], %f53;
$L__BB4_68:
	setp.ge.s32 	%p79, %r291, %r91;
	bar.sync 	0;
	ld.shared.f32 	%f412, [%r5+32];
	fma.rn.f32 	%f516, %f516, %f46, %f412;
	@%p79 bra 	$L__BB4_87;
	cvt.u16.u32 	%rs4, %r38;
	shl.b16 	%rs5, %rs7, 3;
	add.s16 	%rs6, %rs5, %rs4;
	cvt.u32.u16 	%r243, %rs6;
	and.b32  	%r244, %r243, 15;
	shl.b32 	%r245, %r273, 3;
	sub.s32 	%r246, %r38, %r245;
	and.b32  	%r68, %r246, 15;
	and.b32  	%r69, %r246, -16;
	and.b32  	%r70, %r243, 7;
	and.b32  	%r71, %r38, 3;
	add.s32 	%r72, %r246, -1;
	add.s32 	%r73, %r244, -1;
	and.b32  	%r247, %r38, 7;
	add.s32 	%r74, %r247, -1;
	mov.u32 	%r286, %r291;
$L__BB4_70:
	setp.eq.s32 	%p80, %r274, 0;
	add.s32 	%r248, %r286, %r7;
	mul.wide.s32 	%rd17, %r248, 4;
	add.s64 	%rd4, %rd2, %rd17;
	mov.f32 	%f530, 0f00000000;
	@%p80 bra 	$L__BB4_72;
	ld.global.f32 	%f530, [%rd4];
$L__BB4_72:
	setp.lt.s32 	%p81, %r39, 1;
	mov.f32 	%f538, 0f00000000;
	@%p81 bra 	$L__BB4_86;
	setp.lt.u32 	%p82, %r72, 15;
	add.s32 	%r76, %r286, %r3;
	mov.f32 	%f538, 0f00000000;
	mov.b32 	%r289, 0;
	@%p82 bra 	$L__BB4_76;
	mov.f32 	%f538, 0f00000000;
	mov.b32 	%r287, 0;
$L__BB4_75:
	.pragma "nounroll";
	add.s32 	%r251, %r287, %r274;
	shl.b32 	%r252, %r287, 2;
	add.s32 	%r253, %r5, %r252;
	ld.shared.v4.f32 	{%f418, %f419, %f420, %f421}, [%r253];
	mad.lo.s32 	%r254, %r251, %r91, %r76;
	mul.wide.s32 	%rd18, %r254, 4;
	add.s64 	%rd19, %rd1, %rd18;
	ld.global.nc.f32 	%f422, [%rd19];
	fma.rn.f32 	%f423, %f418, %f422, %f538;
	mul.wide.s32 	%rd20, %r91, 4;
	add.s64 	%rd21, %rd19, %rd20;
	ld.global.nc.f32 	%f424, [%rd21];
	fma.rn.f32 	%f425, %f419, %f424, %f423;
	add.s64 	%rd22, %rd21, %rd20;
	ld.global.nc.f32 	%f426, [%rd22];
	fma.rn.f32 	%f427, %f420, %f426, %f425;
	add.s64 	%rd23, %rd22, %rd20;
	ld.global.nc.f32 	%f428, [%rd23];
	fma.rn.f32 	%f429, %f421, %f428, %f427;
	ld.shared.v4.f32 	{%f430, %f431, %f432, %f433}, [%r253+16];
	add.s64 	%rd24, %rd23, %rd20;
	ld.global.nc.f32 	%f434, [%rd24];
	fma.rn.f32 	%f435, %f430, %f434, %f429;
	add.s64 	%rd25, %rd24, %rd20;
	ld.global.nc.f32 	%f436, [%rd25];
	fma.rn.f32 	%f437, %f431, %f436, %f435;
	add.s64 	%rd26, %rd25, %rd20;
	ld.global.nc.f32 	%f438, [%rd26];
	fma.rn.f32 	%f439, %f432, %f438, %f437;
	add.s64 	%rd27, %rd26, %rd20;
	ld.global.nc.f32 	%f440, [%rd27];
	fma.rn.f32 	%f441, %f433, %f440, %f439;
	ld.shared.v4.f32 	{%f442, %f443, %f444, %f445}, [%r253+32];
	add.s64 	%rd28, %rd27, %rd20;
	ld.global.nc.f32 	%f446, [%rd28];
	fma.rn.f32 	%f447, %f442, %f446, %f441;
	add.s64 	%rd29, %rd28, %rd20;
	ld.global.nc.f32 	%f448, [%rd29];
	fma.rn.f32 	%f449, %f443, %f448, %f447;
	add.s64 	%rd30, %rd29, %rd20;
	ld.global.nc.f32 	%f450, [%rd30];
	fma.rn.f32 	%f451, %f444, %f450, %f449;
	add.s64 	%rd31, %rd30, %rd20;
	ld.global.nc.f32 	%f452, [%rd31];
	fma.rn.f32 	%f453, %f445, %f452, %f451;
	ld.shared.v4.f32 	{%f454, %f455, %f456, %f457}, [%r253+48];
	add.s64 	%rd32, %rd31, %rd20;
	ld.global.nc.f32 	%f458, [%rd32];
	fma.rn.f32 	%f459, %f454, %f458, %f453;
	add.s64 	%rd33, %rd32, %rd20;
	ld.global.nc.f32 	%f460, [%rd33];
	fma.rn.f32 	%f461, %f455, %f460, %f459;
	add.s64 	%rd34, %rd33, %rd20;
	ld.global.nc.f32 	%f462, [%rd34];
	fma.rn.f32 	%f463, %f456, %f462, %f461;
	add.s64 	%rd35, %rd34, %rd20;
	ld.global.nc.f32 	%f464, [%rd35];
	fma.rn.f32 	%f538, %f457, %f464, %f463;
	add.s32 	%r287, %r287, 16;
	setp.ne.s32 	%p83, %r287, %r69;
	mov.u32 	%r289, %r69;
	@%p83 bra 	$L__BB4_75;
$L__BB4_76:
	setp.eq.s32 	%p84, %r68, 0;
	@%p84 bra 	$L__BB4_86;
	setp.lt.u32 	%p85, %r73, 7;
	@%p85 bra 	$L__BB4_79;
	add.s32 	%r255, %r289, %r274;
	shl.b32 	%r256, %r289, 2;
	add.s32 	%r257, %r5, %r256;
	ld.shared.f32 	%f466, [%r257];
	mad.lo.s32 	%r258, %r255, %r91, %r76;
	mul.wide.s32 	%rd36, %r258, 4;
	add.s64 	%rd37, %rd1, %rd36;
	ld.global.nc.f32 	%f467, [%rd37];
	fma.rn.f32 	%f468, %f466, %f467, %f538;
	ld.shared.f32 	%f469, [%r257+4];
	mul.wide.s32 	%rd38, %r91, 4;
	add.s64 	%rd39, %rd37, %rd38;
	ld.global.nc.f32 	%f470, [%rd39];
	fma.rn.f32 	%f471, %f469, %f470, %f468;
	ld.shared.f32 	%f472, [%r257+8];
	add.s64 	%rd40, %rd39, %rd38;
	ld.global.nc.f32 	%f473, [%rd40];
	fma.rn.f32 	%f474, %f472, %f473, %f471;
	ld.shared.f32 	%f475, [%r257+12];
	add.s64 	%rd41, %rd40, %rd38;
	ld.global.nc.f32 	%f476, [%rd41];
	fma.rn.f32 	%f477, %f475, %f476, %f474;
	ld.shared.f32 	%f478, [%r257+16];
	add.s64 	%rd42, %rd41, %rd38;
	ld.global.nc.f32 	%f479, [%rd42];
	fma.rn.f32 	%f480, %f478, %f479, %f477;
	ld.shared.f32 	%f481, [%r257+20];
	add.s64 	%rd43, %rd42, %rd38;
	ld.global.nc.f32 	%f482, [%rd43];
	fma.rn.f32 	%f483, %f481, %f482, %f480;
	ld.shared.f32 	%f484, [%r257+24];
	add.s64 	%rd44, %rd43, %rd38;
	ld.global.nc.f32 	%f485, [%rd44];
	fma.rn.f32 	%f486, %f484, %f485, %f483;
	ld.shared.f32 	%f487, [%r257+28];
	add.s64 	%rd45, %rd44, %rd38;
	ld.global.nc.f32 	%f488, [%rd45];
	fma.rn.f32 	%f538, %f487, %f488, %f486;
	add.s32 	%r289, %r289, 8;
$L__BB4_79:
	setp.eq.s32 	%p86, %r70, 0;
	@%p86 bra 	$L__BB4_86;
	setp.lt.u32 	%p87, %r74, 3;
	@%p87 bra 	$L__BB4_82;
	add.s32 	%r259, %r289, %r274;
	shl.b32 	%r260, %r289, 2;
	add.s32 	%r261, %r5, %r260;
	ld.shared.f32 	%f490, [%r261];
	mad.lo.s32 	%r262, %r259, %r91, %r76;
	mul.wide.s32 	%rd46, %r262, 4;
	add.s64 	%rd47, %rd1, %rd46;
	ld.global.nc.f32 	%f491, [%rd47];
	fma.rn.f32 	%f492, %f490, %f491, %f538;
	ld.shared.f32 	%f493, [%r261+4];
	add.s64 	%rd49, %rd47, %rd6;
	ld.global.nc.f32 	%f494, [%rd49];
	fma.rn.f32 	%f495, %f493, %f494, %f492;
	ld.shared.f32 	%f496, [%r261+8];
	add.s64 	%rd50, %rd49, %rd6;
	ld.global.nc.f32 	%f497, [%rd50];
	fma.rn.f32 	%f498, %f496, %f497, %f495;
	ld.shared.f32 	%f499, [%r261+12];
	add.s64 	%rd51, %rd50, %rd6;
	ld.global.nc.f32 	%f500, [%rd51];
	fma.rn.f32 	%f538, %f499, %f500, %f498;
	add.s32 	%r289, %r289, 4;
$L__BB4_82:
	setp.eq.s32 	%p88, %r71, 0;
	@%p88 bra 	$L__BB4_86;
	setp.eq.s32 	%p89, %r71, 1;
	add.s32 	%r263, %r289, %r274;
	shl.b32 	%r264, %r289, 2;
	add.s32 	%r84, %r5, %r264;
	ld.shared.f32 	%f501, [%r84];
	mad.lo.s32 	%r265, %r263, %r91, %r76;
	mul.wide.s32 	%rd52, %r265, 4;
	add.s64 	%rd5, %rd1, %rd52;
	ld.global.nc.f32 	%f502, [%rd5];
	fma.rn.f32 	%f538, %f501, %f502, %f538;
	@%p89 bra 	$L__BB4_86;
	setp.eq.s32 	%p90, %r71, 2;
	ld.shared.f32 	%f503, [%r84+4];
	add.s64 	%rd7, %rd5, %rd6;
	ld.global.nc.f32 	%f504, [%rd7];
	fma.rn.f32 	%f538, %f503, %f504, %f538;
	@%p90 bra 	$L__BB4_86;
	ld.shared.f32 	%f505, [%r84+8];
	add.s64 	%rd53, %rd7, %rd6;
	ld.global.nc.f32 	%f506, [%rd53];
	fma.rn.f32 	%f538, %f505, %f506, %f538;
$L__BB4_86:
	fma.rn.f32 	%f507, %f46, %f530, %f538;
	add.s32 	%r266, %r286, %r7;
	mul.wide.s32 	%rd54, %r266, 4;
	add.s64 	%rd55, %rd2, %rd54;
	st.global.f32 	[%rd55], %f507;
	add.s32 	%r286, %r286, %r30;
	setp.lt.s32 	%p91, %r286, %r91;
	@%p91 bra 	$L__BB4_70;
$L__BB4_87:
	bar.sync 	0;
	setp.lt.s32 	%p92, %r37, %r90;
	add.s32 	%r273, %r273, 1;
	add.s16 	%rs7, %rs7, 1;
	mov.u32 	%r274, %r37;
	mov.f32 	%f517, %f45;
	@%p92 bra 	$L__BB4_28;
	bra.uni 	$L__BB4_32;

}
	// .globl	_Z34attention_fwd_kernel_rope_fused_v5ILi4EEvPKfS1_S1_Pfiiiiif
.visible .entry _Z34attention_fwd_kernel_rope_fused_v5ILi4EEvPKfS1_S1_Pfiiiiif(
	.param .u64 .ptr .align 1 _Z34attention_fwd_kernel_rope_fused_v5ILi4EEvPKfS1_S1_Pfiiiiif_param_0,
	.param .u64 .ptr .align 1 _Z34attention_fwd_kernel_rope_fused_v5ILi4EEvPKfS1_S1_Pfiiiiif_param_1,
	.param .u64 .ptr .align 1 _Z34attention_fwd_kernel_rope_fused_v5ILi4EEvPKfS1_S1_Pfiiiiif_param_2,
	.param .u64 .ptr .align 1 _Z34attention_fwd_kernel_rope_fused_v5ILi4EEvPKfS1_S1_Pfiiiiif_param_3,
	.param .u32 _Z34attention_fwd_kernel_rope_fused_v5ILi4EEvPKfS1_S1_Pfiiiiif_param_4,
	.param .u32 _Z34attention_fwd_kernel_rope_fused_v5ILi4EEvPKfS1_S1_Pfiiiiif_param_5,
	.param .u32 _Z34attention_fwd_kernel_rope_fused_v5ILi4EEvPKfS1_S1_Pfiiiiif_param_6,
	.param .u32 _Z34attention_fwd_kernel_rope_fused_v5ILi4EEvPKfS1_S1_Pfiiiiif_param_7,
	.param .u32 _Z34attention_fwd_kernel_rope_fused_v5ILi4EEvPKfS1_S1_Pfiiiiif_param_8,
	.param .f32 _Z34attention_fwd_kernel_rope_fused_v5ILi4EEvPKfS1_S1_Pfiiiiif_param_9
)
{
	.reg .pred 	%p<95>;
	.reg .b16 	%rs<14>;
	.reg .b32 	%r<293>;
	.reg .b32 	%f<539>;
	.reg .b64 	%rd<59>;

	ld.param.u64 	%rd8, [_Z34attention_fwd_kernel_rope_fused_v5ILi4EEvPKfS1_S1_Pfiiiiif_param_0];
	ld.param.u64 	%rd10, [_Z34attention_fwd_kernel_rope_fused_v5ILi4EEvPKfS1_S1_Pfiiiiif_param_2];
	ld.param.u64 	%rd11, [_Z34attention_fwd_kernel_rope_fused_v5ILi4EEvPKfS1_S1_Pfiiiiif_param_3];
	ld.param.u32 	%r88, [_Z34attention_fwd_kernel_rope_fused_v5ILi4EEvPKfS1_S1_Pfiiiiif_param_6];
	ld.param.u32 	%r89, [_Z34attention_fwd_kernel_rope_fused_v5ILi4EEvPKfS1_S1_Pfiiiiif_param_7];
	ld.param.u32 	%r90, [_Z34attention_fwd_kernel_rope_fused_v5ILi4EEvPKfS1_S1_Pfiiiiif_param_8];
	ld.param.f32 	%f71, [_Z34attention_fwd_kernel_rope_fused_v5ILi4EEvPKfS1_S1_Pfiiiiif_param_9];
	cvta.to.global.u64 	%rd1, %rd10;
	cvta.to.global.u64 	%rd2, %rd11;
	mov.u32 	%r1, %ctaid.x;
	setp.ge.s32 	%p1, %r1, %r88;
	@%p1 bra 	$L__BB5_35;
	mov.u32 	%r91, %ctaid.y;
	mov.u32 	%r292, %tid.x;
	mul.lo.s32 	%r92, %r90, %r89;
	mul.lo.s32 	%r3, %r92, %r91;
	shl.b32 	%r93, %r90, 4;
	mov.u32 	%r94, smem;
	add.s32 	%r4, %r94, %r93;
	shl.b32 	%r95, %r90, 2;
	add.s32 	%r5, %r4, %r95;
	mad.lo.s32 	%r96, %r91, %r88, %r1;
	mul.lo.s32 	%r6, %r96, %r90;
	shr.u32 	%r97, %r90, 31;
	add.s32 	%r98, %r90, %r97;
	shr.s32 	%r7, %r98, 1;
	setp.ge.s32 	%p2, %r292, %r7;
	@%p2 bra 	$L__BB5_23;
	cvt.rn.f32.s32 	%f1, %r90;
	mov.f32 	%f72, 0fB0D40000;
	mov.f32 	%f73, 0f3EE68EBF;
	mul.rn.f32 	%f74, %f73, %f72;
	mov.f32 	%f75, 0f3D21D42E;
	mov.f32 	%f76, 0f3DF7B084;
	mul.rn.f32 	%f77, %f76, %f75;
	fma.rn.f32 	%f78, %f74, 0f3FB8AA3B, 0f34C28212;
	fma.rn.f32 	%f79, 0f3E4B8A05, 0f32A55E34, %f78;
	mul.f32 	%f80, %f77, 0f40400000;
	fma.rn.f32 	%f81, %f80, %f74, %f79;
	fma.rn.f32 	%f82, %f77, 0f3E4B8A05, %f81;
	mov.f32 	%f83, 0f41549694;
	add.rn.f32 	%f2, %f83, %f82;
	mov.f32 	%f84, 0fC1549694;
	add.rn.f32 	%f85, %f2, %f84;
	neg.f32 	%f86, %f85;
	add.rn.f32 	%f3, %f82, %f86;
	mov.u32 	%r8, %ntid.x;
	add.s32 	%r99, %r292, %r8;
	max.u32 	%r100, %r7, %r99;
	setp.lt.u32 	%p3, %r99, %r7;
	selp.u32 	%r101, 1, 0, %p3;
	add.s32 	%r102, %r99, %r101;
	sub.s32 	%r103, %r100, %r102;
	div.u32 	%r104, %r103, %r8;
	add.s32 	%r9, %r104, %r101;
	and.b32  	%r105, %r9, 3;
	setp.eq.s32 	%p4, %r105, 3;
	mov.u32 	%r271, %r292;
	@%p4 bra 	$L__BB5_8;
	add.s32 	%r107, %r9, 1;
	and.b32  	%r10, %r107, 3;
	mov.b32 	%r270, 0;
	mov.u32 	%r271, %r292;
$L__BB5_4:
	.pragma "nounroll";
	cvt.rn.f32.u32 	%f88, %r271;
	add.f32 	%f89, %f88, %f88;
	div.rn.f32 	%f4, %f89, %f1;
	setp.eq.f32 	%p5, %f4, 0f00000000;
	mov.f32 	%f510, 0f3F800000;
	@%p5 bra 	$L__BB5_7;
	mul.rn.f32 	%f90, %f2, %f4;
	cvt.rni.f32.f32 	%f91, %f90;
	sub.f32 	%f92, %f90, %f91;
	neg.f32 	%f93, %f90;
	fma.rn.f32 	%f94, %f2, %f4, %f93;
	fma.rn.f32 	%f95, %f3, %f4, %f94;
	add.f32 	%f96, %f92, %f95;
	setp.gt.f32 	%p6, %f91, 0f00000000;
	selp.b32 	%r108, 0, -2097152000, %p6;
	abs.f32 	%f97, %f4;
	setp.num.f32 	%p7, %f97, %f97;
	setp.lt.f32 	%p8, %f90, 0f00000000;
	selp.f32 	%f98, 0f00000000, 0f7F800000, %p8;
	abs.f32 	%f99, %f90;
	setp.gt.f32 	%p9, %f99, 0f43180000;
	cvt.rzi.s32.f32 	%r109, %f91;
	shl.b32 	%r110, %r109, 23;
	sub.s32 	%r111, %r110, %r108;
	mov.b32 	%f100, %r111;
	add.s32 	%r112, %r108, 2130706432;
	mov.b32 	%f101, %r112;
	fma.rn.f32 	%f102, %f96, 0f391FCB8E, 0f3AAF85ED;
	fma.rn.f32 	%f103, %f102, %f96, 0f3C1D9856;
	fma.rn.f32 	%f104, %f103, %f96, 0f3D6357BB;
	fma.rn.f32 	%f105, %f104, %f96, 0f3E75FDEC;
	fma.rn.f32 	%f106, %f105, %f96, 0f3F317218;
	fma.rn.f32 	%f107, %f106, %f96, 0f3F800000;
	mul.f32 	%f108, %f107, %f101;
	mul.f32 	%f109, %f108, %f100;
	selp.f32 	%f510, %f98, %f109, %p9;
	@%p7 bra 	$L__BB5_7;
	mov.f32 	%f110, 0f461C4000;
	add.rn.f32 	%f510, %f110, %f4;
$L__BB5_7:
	rcp.rn.f32 	%f111, %f510;
	shl.b32 	%r113, %r271, 2;
	add.s32 	%r114, %r5, %r113;
	st.shared.f32 	[%r114+144], %f111;
	add.s32 	%r271, %r271, %r8;
	add.s32 	%r270, %r270, 1;
	setp.ne.s32 	%p10, %r270, %r10;
	@%p10 bra 	$L__BB5_4;
$L__BB5_8:
	setp.lt.u32 	%p11, %r9, 3;
	@%p11 bra 	$L__BB5_23;
	shl.b32 	%r19, %r8, 2;
$L__BB5_10:
	cvt.rn.f32.u32 	%f113, %r271;
	add.f32 	%f114, %f113, %f113;
	div.rn.f32 	%f8, %f114, %f1;
	setp.eq.f32 	%p12, %f8, 0f00000000;
	mov.f32 	%f511, 0f3F800000;
	@%p12 bra 	$L__BB5_13;
	mul.rn.f32 	%f115, %f2, %f8;
	cvt.rni.f32.f32 	%f116, %f115;
	sub.f32 	%f117, %f115, %f116;
	neg.f32 	%f118, %f115;
	fma.rn.f32 	%f119, %f2, %f8, %f118;
	fma.rn.f32 	%f120, %f3, %f8, %f119;
	add.f32 	%f121, %f117, %f120;
	setp.gt.f32 	%p13, %f116, 0f00000000;
	selp.b32 	%r115, 0, -2097152000, %p13;
	abs.f32 	%f122, %f8;
	setp.num.f32 	%p14, %f122, %f122;
	setp.lt.f32 	%p15, %f115, 0f00000000;
	selp.f32 	%f123, 0f00000000, 0f7F800000, %p15;
	abs.f32 	%f124, %f115;
	setp.gt.f32 	%p16, %f124, 0f43180000;
	cvt.rzi.s32.f32 	%r116, %f116;
	shl.b32 	%r117, %r116, 23;
	sub.s32 	%r118, %r117, %r115;
	mov.b32 	%f125, %r118;
	add.s32 	%r119, %r115, 2130706432;
	mov.b32 	%f126, %r119;
	fma.rn.f32 	%f127, %f121, 0f391FCB8E, 0f3AAF85ED;
	fma.rn.f32 	%f128, %f127, %f121, 0f3C1D9856;
	fma.rn.f32 	%f129, %f128, %f121, 0f3D6357BB;
	fma.rn.f32 	%f130, %f129, %f121, 0f3E75FDEC;
	fma.rn.f32 	%f131, %f130, %f121, 0f3F317218;
	fma.rn.f32 	%f132, %f131, %f121, 0f3F800000;
	mul.f32 	%f133, %f132, %f126;
	mul.f32 	%f134, %f133, %f125;
	selp.f32 	%f511, %f123, %f134, %p16;
	@%p14 bra 	$L__BB5_13;
	mov.f32 	%f135, 0f461C4000;
	add.rn.f32 	%f511, %f135, %f8;
$L__BB5_13:
	rcp.rn.f32 	%f137, %f511;
	shl.b32 	%r120, %r271, 2;
	add.s32 	%r17, %r5, %r120;
	st.shared.f32 	[%r17+144], %f137;
	add.s32 	%r18, %r271, %r8;
	cvt.rn.f32.u32 	%f138, %r18;
	add.f32 	%f139, %f138, %f138;
	div.rn.f32 	%f12, %f139, %f1;
	setp.eq.f32 	%p17, %f12, 0f00000000;
	mov.f32 	%f512, 0f3F800000;
	@%p17 bra 	$L__BB5_16;
	mul.rn.f32 	%f140, %f2, %f12;
	cvt.rni.f32.f32 	%f141, %f140;
	sub.f32 	%f142, %f140, %f141;
	neg.f32 	%f143, %f140;
	fma.rn.f32 	%f144, %f2, %f12, %f143;
	fma.rn.f32 	%f145, %f3, %f12, %f144;
	add.f32 	%f146, %f142, %f145;
	setp.gt.f32 	%p18, %f141, 0f00000000;
	selp.b32 	%r121, 0, -2097152000, %p18;
	abs.f32 	%f147, %f12;
	setp.num.f32 	%p19, %f147, %f147;
	setp.lt.f32 	%p20, %f140, 0f00000000;
	selp.f32 	%f148, 0f00000000, 0f7F800000, %p20;
	abs.f32 	%f149, %f140;
	setp.gt.f32 	%p21, %f149, 0f43180000;
	cvt.rzi.s32.f32 	%r122, %f141;
	shl.b32 	%r123, %r122, 23;
	sub.s32 	%r124, %r123, %r121;
	mov.b32 	%f150, %r124;
	add.s32 	%r125, %r121, 2130706432;
	mov.b32 	%f151, %r125;
	fma.rn.f32 	%f152, %f146, 0f391FCB8E, 0f3AAF85ED;
	fma.rn.f32 	%f153, %f152, %f146, 0f3C1D9856;
	fma.rn.f32 	%f154, %f153, %f146, 0f3D6357BB;
	fma.rn.f32 	%f155, %f154, %f146, 0f3E75FDEC;
	fma.rn.f32 	%f156, %f155, %f146, 0f3F317218;
	fma.rn.f32 	%f157, %f156, %f146, 0f3F800000;
	mul.f32 	%f158, %f157, %f151;
	mul.f32 	%f159, %f158, %f150;
	selp.f32 	%f512, %f148, %f159, %p21;
	@%p19 bra 	$L__BB5_16;
	mov.f32 	%f160, 0f461C4000;
	add.rn.f32 	%f512, %f160, %f12;
$L__BB5_16:
	rcp.rn.f32 	%f162, %f512;
	add.s32 	%r20, %r17, %r19;
	st.shared.f32 	[%r20+144], %f162;
	add.s32 	%r21, %r18, %r8;
	cvt.rn.f32.u32 	%f163, %r21;
	add.f32 	%f164, %f163, %f163;
	div.rn.f32 	%f16, %f164, %f1;
	setp.eq.f32 	%p22, %f16, 0f00000000;
	mov.f32 	%f513, 0f3F800000;
	@%p22 bra 	$L__BB5_19;
	mul.rn.f32 	%f165, %f2, %f16;
	cvt.rni.f32.f32 	%f166, %f165;
	sub.f32 	%f167, %f165, %f166;
	neg.f32 	%f168, %f165;
	fma.rn.f32 	%f169, %f2, %f16, %f168;
	fma.rn.f32 	%f170, %f3, %f16, %f169;
	add.f32 	%f171, %f167, %f170;
	setp.gt.f32 	%p23, %f166, 0f00000000;
	selp.b32 	%r126, 0, -2097152000, %p23;
	abs.f32 	%f172, %f16;
	setp.num.f32 	%p24, %f172, %f172;
	setp.lt.f32 	%p25, %f165, 0f00000000;
	selp.f32 	%f173, 0f00000000, 0f7F800000, %p25;
	abs.f32 	%f174, %f165;
	setp.gt.f32 	%p26, %f174, 0f43180000;
	cvt.rzi.s32.f32 	%r127, %f166;
	shl.b32 	%r128, %r127, 23;
	sub.s32 	%r129, %r128, %r126;
	mov.b32 	%f175, %r129;
	add.s32 	%r130, %r126, 2130706432;
	mov.b32 	%f176, %r130;
	fma.rn.f32 	%f177, %f171, 0f391FCB8E, 0f3AAF85ED;
	fma.rn.f32 	%f178, %f177, %f171, 0f3C1D9856;
	fma.rn.f32 	%f179, %f178, %f171, 0f3D6357BB;
	fma.rn.f32 	%f180, %f179, %f171, 0f3E75FDEC;
	fma.rn.f32 	%f181, %f180, %f171, 0f3F317218;
	fma.rn.f32 	%f182, %f181, %f171, 0f3F800000;
	mul.f32 	%f183, %f182, %f176;
	mul.f32 	%f184, %f183, %f175;
	selp.f32 	%f513, %f173, %f184, %p26;
	@%p24 bra 	$L__BB5_19;
	mov.f32 	%f185, 0f461C4000;
	add.rn.f32 	%f513, %f185, %f16;
$L__BB5_19:
	rcp.rn.f32 	%f187, %f513;
	add.s32 	%r22, %r20, %r19;
	st.shared.f32 	[%r22+144], %f187;
	add.s32 	%r23, %r21, %r8;
	cvt.rn.f32.u32 	%f188, %r23;
	add.f32 	%f189, %f188, %f188;
	div.rn.f32 	%f20, %f189, %f1;
	setp.eq.f32 	%p27, %f20, 0f00000000;
	mov.f32 	%f514, 0f3F800000;
	@%p27 bra 	$L__BB5_22;
	mul.rn.f32 	%f190, %f2, %f20;
	cvt.rni.f32.f32 	%f191, %f190;
	sub.f32 	%f192, %f190, %f191;
	neg.f32 	%f193, %f190;
	fma.rn.f32 	%f194, %f2, %f20, %f193;
	fma.rn.f32 	%f195, %f3, %f20, %f194;
	add.f32 	%f196, %f192, %f195;
	setp.gt.f32 	%p28, %f191, 0f00000000;
	selp.b32 	%r131, 0, -2097152000, %p28;
	abs.f32 	%f197, %f20;
	setp.num.f32 	%p29, %f197, %f197;
	setp.lt.f32 	%p30, %f190, 0f00000000;
	selp.f32 	%f198, 0f00000000, 0f7F800000, %p30;
	abs.f32 	%f199, %f190;
	setp.gt.f32 	%p31, %f199, 0f43180000;
	cvt.rzi.s32.f32 	%r132, %f191;
	shl.b32 	%r133, %r132, 23;
	sub.s32 	%r134, %r133, %r131;
	mov.b32 	%f200, %r134;
	add.s32 	%r135, %r131, 2130706432;
	mov.b32 	%f201, %r135;
	fma.rn.f32 	%f202, %f196, 0f391FCB8E, 0f3AAF85ED;
	fma.rn.f32 	%f203, %f202, %f196, 0f3C1D9856;
	fma.rn.f32 	%f204, %f203, %f196, 0f3D6357BB;
	fma.rn.f32 	%f205, %f204, %f196, 0f3E75FDEC;
	fma.rn.f32 	%f206, %f205, %f196, 0f3F317218;
	fma.rn.f32 	%f207, %f206, %f196, 0f3F800000;
	mul.f32 	%f208, %f207, %f201;
	mul.f32 	%f209, %f208, %f200;
	selp.f32 	%f514, %f198, %f209, %p31;
	@%p29 bra 	$L__BB5_22;
	mov.f32 	%f210, 0f461C4000;
	add.rn.f32 	%f514, %f210, %f20;
$L__BB5_22:
	rcp.rn.f32 	%f211, %f514;
	add.s32 	%r136, %r22, %r19;
	st.shared.f32 	[%r136+144], %f211;
	add.s32 	%r271, %r23, %r8;
	setp.lt.s32 	%p32, %r271, %r7;
	@%p32 bra 	$L__BB5_10;
$L__BB5_23:
	bar.sync 	0;
	shl.b32 	%r273, %r292, 1;
	setp.ge.s32 	%p33, %r273, %r90;
	@%p33 bra 	$L__BB5_26;
	cvt.rn.f32.u32 	%f24, %r1;
	mov.u32 	%r137, %ntid.x;
	shl.b32 	%r26, %r137, 1;
	cvta.to.global.u64 	%rd3, %rd8;
$L__BB5_25:
	shl.b32 	%r138, %r273, 1;
	add.s32 	%r139, %r5, %r138;
	ld.shared.f32 	%f212, [%r139+144];
	mul.f32 	%f213, %f212, %f24;
	sin.approx.f32 	%f214, %f213;
	cos.approx.f32 	%f215, %f213;
	add.s32 	%r140, %r273, %r6;
	mul.wide.s32 	%rd12, %r140, 4;
	add.s64 	%rd13, %rd3, %rd12;
	ld.global.nc.f32 	%f216, [%rd13];
	ld.global.nc.f32 	%f217, [%rd13+4];
	mul.f32 	%f218, %f215, %f216;
	mul.f32 	%f219, %f214, %f217;
	sub.f32 	%f220, %f218, %f219;
	shl.b32 	%r141, %r273, 2;
	add.s32 	%r142, %r4, %r141;
	mul.f32 	%f221, %f215, %f217;
	fma.rn.f32 	%f222, %f214, %f216, %f221;
	st.shared.v2.f32 	[%r142+144], {%f220, %f222};
	add.s32 	%r273, %r273, %r26;
	setp.lt.s32 	%p34, %r273, %r90;
	@%p34 bra 	$L__BB5_25;
$L__BB5_26:
	bar.sync 	0;
	setp.lt.s32 	%p35, %r89, 1;
	mov.f32 	%f516, 0f00000000;
	@%p35 bra 	$L__BB5_32;
	mov.u32 	%r29, %ntid.x;
	and.b32  	%r30, %r292, 31;
	add.s32 	%r31, %r90, -1;
	mov.f32 	%f517, 0fFF800000;
	mov.f32 	%f516, 0f00000000;
	mov.b32 	%r274, 0;
	mov.b16 	%rs12, 0;
	mul.wide.s32 	%rd6, %r90, 4;
	mov.u16 	%rs13, %rs12;
	mov.u32 	%r275, %r274;
$L__BB5_28:
	add.s32 	%r35, %r275, 4;
	min.s32 	%r36, %r89, %r35;
	sub.s32 	%r37, %r36, %r275;
	mul.lo.s32 	%r38, %r37, %r90;
	setp.ge.s32 	%p36, %r292, %r38;
	@%p36 bra 	$L__BB5_31;
	mov.u32 	%r276, %r292;
$L__BB5_30:
	ld.param.u64 	%rd58, [_Z34attention_fwd_kernel_rope_fused_v5ILi4EEvPKfS1_S1_Pfiiiiif_param_1];
	div.s32 	%r144, %r276, %r90;
	mul.lo.s32 	%r145, %r144, %r90;
	sub.s32 	%r146, %r276, %r145;
	add.s32 	%r147, %r144, %r275;
	add.s32 	%r148, %r146, %r3;
	mad.lo.s32 	%r149, %r147, %r90, %r148;
	cvta.to.global.u64 	%rd14, %rd58;
	mul.wide.s32 	%rd15, %r149, 4;
	add.s64 	%rd16, %rd14, %rd15;
	ld.global.nc.f32 	%f226, [%rd16];
	shl.b32 	%r150, %r276, 2;
	mov.u32 	%r151, smem;
	add.s32 	%r152, %r151, %r150;
	st.shared.f32 	[%r152], %f226;
	add.s32 	%r276, %r276, %r29;
	setp.lt.s32 	%p37, %r276, %r38;
	@%p37 bra 	$L__BB5_30;
$L__BB5_31:
	bar.sync 	0;
	setp.ge.s32 	%p38, %r292, %r37;
	@%p38 bra 	$L__BB5_48;
	bra.uni 	$L__BB5_36;
$L__BB5_32:
	setp.ge.s32 	%p93, %r292, %r90;
	@%p93 bra 	$L__BB5_35;
	mov.u32 	%r32, %ntid.x;
$L__BB5_34:
	add.s32 	%r268, %r292, %r6;
	mul.wide.s32 	%rd56, %r268, 4;
	add.s64 	%rd57, %rd2, %rd56;
	ld.global.f32 	%f508, [%rd57];
	div.rn.f32 	%f509, %f508, %f516;
	st.global.f32 	[%rd57], %f509;
	add.s32 	%r292, %r292, %r32;
	setp.lt.s32 	%p94, %r292, %r90;
	@%p94 bra 	$L__BB5_34;
$L__BB5_35:
	ret;
$L__BB5_36:
	setp.gt.s32 	%p39, %r90, 0;
	mov.u32 	%r284, %r292;
	@%p39 bra 	$L__BB5_37;
	bra.uni 	$L__BB5_47;
$L__BB5_37:
	mov.u32 	%r277, %r292;
$L__BB5_38:
	setp.lt.u32 	%p41, %r31, 6;
	add.s32 	%r156, %r277, %r275;
	cvt.rn.f32.s32 	%f28, %r156;
	mul.lo.s32 	%r42, %r277, %r90;
	mov.f32 	%f519, 0f00000000;
	mov.b32 	%r282, 0;
	@%p41 bra 	$L__BB5_41;
	shl.b32 	%r158, %r90, 4;
	mov.u32 	%r159, smem;
	add.s32 	%r160, %r158, %r159;
	add.s32 	%r279, %r160, 160;
	shr.u32 	%r161, %r31, 1;
	add.s32 	%r162, %r161, 1;
	and.b32  	%r163, %r162, -4;
	neg.s32 	%r280, %r163;
	mul.lo.s32 	%r164, %r90, %r277;
	shl.b32 	%r165, %r164, 2;
	add.s32 	%r166, %r159, %r165;
	add.s32 	%r278, %r166, 16;
	mov.f32 	%f519, 0f00000000;
	mov.b32 	%r282, 0;
$L__BB5_40:
	.pragma "nounroll";
	shl.b32 	%r167, %r282, 1;
	add.s32 	%r168, %r5, %r167;
	ld.shared.f32 	%f231, [%r168+144];
	mul.f32 	%f232, %f231, %f28;
	sin.approx.f32 	%f233, %f232;
	cos.approx.f32 	%f234, %f232;
	ld.shared.f32 	%f235, [%r278+-16];
	ld.shared.f32 	%f236, [%r278+-12];
	mul.f32 	%f237, %f234, %f235;
	mul.f32 	%f238, %f233, %f236;
	sub.f32 	%f239, %f237, %f238;
	mul.f32 	%f240, %f234, %f236;
	fma.rn.f32 	%f241, %f233, %f235, %f240;
	ld.shared.v4.f32 	{%f242, %f243, %f244, %f245}, [%r279+-16];
	mul.f32 	%f246, %f243, %f241;
	fma.rn.f32 	%f247, %f242, %f239, %f246;
	add.f32 	%f248, %f519, %f247;
	ld.shared.f32 	%f249, [%r168+148];
	mul.f32 	%f250, %f249, %f28;
	sin.approx.f32 	%f251, %f250;
	cos.approx.f32 	%f252, %f250;
	ld.shared.f32 	%f253, [%r278+-8];
	ld.shared.f32 	%f254, [%r278+-4];
	mul.f32 	%f255, %f252, %f253;
	mul.f32 	%f256, %f251, %f254;
	sub.f32 	%f257, %f255, %f256;
	mul.f32 	%f258, %f252, %f254;
	fma.rn.f32 	%f259, %f251, %f253, %f258;
	mul.f32 	%f260, %f245, %f259;
	fma.rn.f32 	%f261, %f244, %f257, %f260;
	add.f32 	%f262, %f248, %f261;
	ld.shared.f32 	%f263, [%r168+152];
	mul.f32 	%f264, %f263, %f28;
	sin.approx.f32 	%f265, %f264;
	cos.approx.f32 	%f266, %f264;
	ld.shared.f32 	%f267, [%r278];
	ld.shared.f32 	%f268, [%r278+4];
	mul.f32 	%f269, %f266, %f267;
	mul.f32 	%f270, %f265, %f268;
	sub.f32 	%f271, %f269, %f270;
	mul.f32 	%f272, %f266, %f268;
	fma.rn.f32 	%f273, %f265, %f267, %f272;
	ld.shared.v4.f32 	{%f274, %f275, %f276, %f277}, [%r279];
	mul.f32 	%f278, %f275, %f273;
	fma.rn.f32 	%f279, %f274, %f271, %f278;
	add.f32 	%f280, %f262, %f279;
	ld.shared.f32 	%f281, [%r168+156];
	mul.f32 	%f282, %f281, %f28;
	sin.approx.f32 	%f283, %f282;
	cos.approx.f32 	%f284, %f282;
	ld.shared.f32 	%f285, [%r278+8];
	ld.shared.f32 	%f286, [%r278+12];
	mul.f32 	%f287, %f284, %f285;
	mul.f32 	%f288, %f283, %f286;
	sub.f32 	%f289, %f287, %f288;
	mul.f32 	%f290, %f284, %f286;
	fma.rn.f32 	%f291, %f283, %f285, %f290;
	mul.f32 	%f292, %f277, %f291;
	fma.rn.f32 	%f293, %f276, %f289, %f292;
	add.f32 	%f519, %f280, %f293;
	add.s32 	%r282, %r282, 8;
	add.s32 	%r280, %r280, 4;
	add.s32 	%r279, %r279, 32;
	add.s32 	%r278, %r278, 32;
	setp.ne.s32 	%p42, %r280, 0;
	@%p42 bra 	$L__BB5_40;
$L__BB5_41:
	shr.u32 	%r169, %r31, 1;
	add.s32 	%r170, %r169, 1;
	and.b32  	%r171, %r170, 3;
	setp.eq.s32 	%p43, %r171, 0;
	@%p43 bra 	$L__BB5_46;
	and.b32  	%r172, %r31, 6;
	setp.eq.s32 	%p44, %r172, 0;
	@%p44 bra 	$L__BB5_44;
	shl.b32 	%r173, %r282, 1;
	add.s32 	%r174, %r5, %r173;
	ld.shared.f32 	%f295, [%r174+144];
	mul.f32 	%f296, %f295, %f28;
	sin.approx.f32 	%f297, %f296;
	cos.approx.f32 	%f298, %f296;
	add.s32 	%r175, %r282, %r42;
	shl.b32 	%r176, %r175, 2;
	mov.u32 	%r177, smem;
	add.s32 	%r178, %r177, %r176;
	ld.shared.f32 	%f299, [%r178];
	ld.shared.f32 	%f300, [%r178+4];
	mul.f32 	%f301, %f298, %f299;
	mul.f32 	%f302, %f297, %f300;
	sub.f32 	%f303, %f301, %f302;
	mul.f32 	%f304, %f298, %f300;
	fma.rn.f32 	%f305, %f297, %f299, %f304;
	shl.b32 	%r179, %r282, 2;
	add.s32 	%r180, %r4, %r179;
	ld.shared.v2.f32 	{%f306, %f307}, [%r180+144];
	mul.f32 	%f308, %f307, %f305;
	fma.rn.f32 	%f309, %f306, %f303, %f308;
	add.f32 	%f310, %f519, %f309;
	ld.shared.f32 	%f311, [%r174+148];
	mul.f32 	%f312, %f311, %f28;
	sin.approx.f32 	%f313, %f312;
	cos.approx.f32 	%f314, %f312;
	ld.shared.f32 	%f315, [%r178+8];
	ld.shared.f32 	%f316, [%r178+12];
	mul.f32 	%f317, %f314, %f315;
	mul.f32 	%f318, %f313, %f316;
	sub.f32 	%f319, %f317, %f318;
	mul.f32 	%f320, %f314, %f316;
	fma.rn.f32 	%f321, %f313, %f315, %f320;
	ld.shared.v2.f32 	{%f322, %f323}, [%r180+152];
	mul.f32 	%f324, %f323, %f321;
	fma.rn.f32 	%f325, %f322, %f319, %f324;
	add.f32 	%f519, %f310, %f325;
	add.s32 	%r282, %r282, 4;
$L__BB5_44:
	and.b32  	%r181, %r31, 2;
	setp.ne.s32 	%p45, %r181, 0;
	@%p45 bra 	$L__BB5_46;
	shl.b32 	%r182, %r282, 1;
	add.s32 	%r183, %r5, %r182;
	ld.shared.f32 	%f326, [%r183+144];
	mul.f32 	%f327, %f326, %f28;
	sin.approx.f32 	%f328, %f327;
	cos.approx.f32 	%f329, %f327;
	add.s32 	%r184, %r282, %r42;
	shl.b32 	%r185, %r184, 2;
	mov.u32 	%r186, smem;
	add.s32 	%r187, %r186, %r185;
	ld.shared.f32 	%f330, [%r187];
	ld.shared.f32 	%f331, [%r187+4];
	mul.f32 	%f332, %f329, %f330;
	mul.f32 	%f333, %f328, %f331;
	sub.f32 	%f334, %f332, %f333;
	mul.f32 	%f335, %f329, %f331;
	fma.rn.f32 	%f336, %f328, %f330, %f335;
	shl.b32 	%r188, %r282, 2;
	add.s32 	%r189, %r4, %r188;
	ld.shared.v2.f32 	{%f337, %f338}, [%r189+144];
	mul.f32 	%f339, %f338, %f336;
	fma.rn.f32 	%f340, %f337, %f334, %f339;
	add.f32 	%f519, %f519, %f340;
$L__BB5_46:
	mul.f32 	%f341, %f71, %f519;
	shl.b32 	%r190, %r277, 2;
	add.s32 	%r191, %r4, %r190;
	st.shared.f32 	[%r191], %f341;
	add.s32 	%r277, %r277, %r29;
	setp.lt.s32 	%p46, %r277, %r37;
	@%p46 bra 	$L__BB5_38;
	bra.uni 	$L__BB5_48;
$L__BB5_47:
	shl.b32 	%r153, %r284, 2;
	add.s32 	%r154, %r4, %r153;
	mul.f32 	%f227, %f71, 0f00000000;
	st.shared.f32 	[%r154], %f227;
	add.s32 	%r284, %r284, %r29;
	setp.lt.s32 	%p40, %r284, %r37;
	@%p40 bra 	$L__BB5_47;
$L__BB5_48:
	setp.ge.s32 	%p47, %r292, %r37;
	bar.sync 	0;
	mov.f32 	%f525, 0fFF800000;
	@%p47 bra 	$L__BB5_51;
	mov.f32 	%f525, 0fFF800000;
	mov.u32 	%r285, %r292;
$L__BB5_50:
	shl.b32 	%r192, %r285, 2;
	add.s32 	%r193, %r4, %r192;
	ld.shared.f32 	%f344, [%r193];
	max.f32 	%f525, %f525, %f344;
	add.s32 	%r285, %r285, %r29;
	setp.lt.s32 	%p48, %r285, %r37;
	@%p48 bra 	$L__BB5_50;
$L__BB5_51:
	shr.u32 	%r194, %r292, 3;
	add.s32 	%r62, %r4, %r194;
	setp.ne.s32 	%p49, %r30, 0;
	mov.b32 	%r195, %f525;
	shfl.sync.bfly.b32	%r196|%p50, %r195, 16, 31, -1;
	mov.b32 	%f345, %r196;
	max.f32 	%f346, %f525, %f345;
	mov.b32 	%r197, %f346;
	shfl.sync.bfly.b32	%r198|%p51, %r197, 8, 31, -1;
	mov.b32 	%f347, %r198;
	max.f32 	%f348, %f346, %f347;
	mov.b32 	%r199, %f348;
	shfl.sync.bfly.b32	%r200|%p52, %r199, 4, 31, -1;
	mov.b32 	%f349, %r200;
	max.f32 	%f350, %f348, %f349;
	mov.b32 	%r201, %f350;
	shfl.sync.bfly.b32	%r202|%p53, %r201, 2, 31, -1;
	mov.b32 	%f351, %r202;
	max.f32 	%f352, %f350, %f351;
	mov.b32 	%r203, %f352;
	shfl.sync.bfly.b32	%r204|%p54, %r203, 1, 31, -1;
	mov.b32 	%f353, %r204;
	max.f32 	%f41, %f352, %f353;
	@%p49 bra 	$L__BB5_53;
	st.shared.f32 	[%r62+16], %f41;
$L__BB5_53:
	shl.b32 	%r205, %r30, 2;
	add.s32 	%r63, %r4, %r205;
	add.s32 	%r206, %r29, 31;
	shr.u32 	%r64, %r206, 5;
	setp.gt.u32 	%p55, %r292, 31;
	bar.sync 	0;
	@%p55 bra 	$L__BB5_58;
	setp.ge.u32 	%p56, %r292, %r64;
	mov.f32 	%f526, 0fFF800000;
	@%p56 bra 	$L__BB5_56;
	ld.shared.f32 	%f526, [%r63+16];
$L__BB5_56:
	setp.ne.s32 	%p57, %r30, 0;
	mov.b32 	%r207, %f526;
	shfl.sync.bfly.b32	%r208|%p58, %r207, 16, 31, -1;
	mov.b32 	%f355, %r208;
	max.f32 	%f356, %f526, %f355;
	mov.b32 	%r209, %f356;
	shfl.sync.bfly.b32	%r210|%p59, %r209, 8, 31, -1;
	mov.b32 	%f357, %r210;
	max.f32 	%f358, %f356, %f357;
	mov.b32 	%r211, %f358;
	shfl.sync.bfly.b32	%r212|%p60, %r211, 4, 31, -1;
	mov.b32 	%f359, %r212;
	max.f32 	%f360, %f358, %f359;
	mov.b32 	%r213, %f360;
	shfl.sync.bfly.b32	%r214|%p61, %r213, 2, 31, -1;
	mov.b32 	%f361, %r214;
	max.f32 	%f362, %f360, %f361;
	mov.b32 	%r215, %f362;
	shfl.sync.bfly.b32	%r216|%p62, %r215, 1, 31, -1;
	mov.b32 	%f363, %r216;
	max.f32 	%f44, %f362, %f363;
	@%p57 bra 	$L__BB5_58;
	st.shared.f32 	[%r4+16], %f44;
$L__BB5_58:
	setp.ge.s32 	%p63, %r292, %r37;
	bar.sync 	0;
	ld.shared.f32 	%f365, [%r4+16];
	max.f32 	%f45, %f517, %f365;
	sub.f32 	%f366, %f517, %f45;
	fma.rn.f32 	%f367, %f366, 0f3BBB989D, 0f3F000000;
	cvt.sat.f32.f32 	%f368, %f367;
	mov.f32 	%f369, 0f4B400001;
	mov.f32 	%f370, 0f437C0000;
	fma.rm.f32 	%f371, %f368, %f370, %f369;
	add.f32 	%f372, %f371, 0fCB40007F;
	neg.f32 	%f373, %f372;
	fma.rn.f32 	%f374, %f366, 0f3FB8AA3B, %f373;
	fma.rn.f32 	%f375, %f366, 0f32A57060, %f374;
	mov.b32 	%r217, %f371;
	shl.b32 	%r218, %r217, 23;
	mov.b32 	%f376, %r218;
	ex2.approx.ftz.f32 	%f377, %f375;
	mul.f32 	%f46, %f377, %f376;
	mov.f32 	%f528, 0f00000000;
	@%p63 bra 	$L__BB5_61;
	mov.f32 	%f528, 0f00000000;
	mov.u32 	%r286, %r292;
$L__BB5_60:
	shl.b32 	%r219, %r286, 2;
	add.s32 	%r220, %r4, %r219;
	ld.shared.f32 	%f379, [%r220];
	sub.f32 	%f380, %f379, %f45;
	fma.rn.f32 	%f381, %f380, 0f3BBB989D, 0f3F000000;
	cvt.sat.f32.f32 	%f382, %f381;
	mov.f32 	%f383, 0f4B400001;
	mov.f32 	%f384, 0f437C0000;
	fma.rm.f32 	%f385, %f382, %f384, %f383;
	add.f32 	%f386, %f385, 0fCB40007F;
	neg.f32 	%f387, %f386;
	fma.rn.f32 	%f388, %f380, 0f3FB8AA3B, %f387;
	fma.rn.f32 	%f389, %f380, 0f32A57060, %f388;
	mov.b32 	%r221, %f385;
	shl.b32 	%r222, %r221, 23;
	mov.b32 	%f390, %r222;
	ex2.approx.ftz.f32 	%f391, %f389;
	mul.f32 	%f392, %f391, %f390;
	st.shared.f32 	[%r220], %f392;
	add.f32 	%f528, %f528, %f392;
	add.s32 	%r286, %r286, %r29;
	setp.lt.s32 	%p64, %r286, %r37;
	@%p64 bra 	$L__BB5_60;
$L__BB5_61:
	setp.ne.s32 	%p65, %r30, 0;
	mov.b32 	%r223, %f528;
	shfl.sync.bfly.b32	%r224|%p66, %r223, 16, 31, -1;
	mov.b32 	%f393, %r224;
	add.f32 	%f394, %f528, %f393;
	mov.b32 	%r225, %f394;
	shfl.sync.bfly.b32	%r226|%p67, %r225, 8, 31, -1;
	mov.b32 	%f395, %r226;
	add.f32 	%f396, %f394, %f395;
	mov.b32 	%r227, %f396;
	shfl.sync.bfly.b32	%r228|%p68, %r227, 4, 31, -1;
	mov.b32 	%f397, %r228;
	add.f32 	%f398, %f396, %f397;
	mov.b32 	%r229, %f398;
	shfl.sync.bfly.b32	%r230|%p69, %r229, 2, 31, -1;
	mov.b32 	%f399, %r230;
	add.f32 	%f400, %f398, %f399;
	mov.b32 	%r231, %f400;
	shfl.sync.bfly.b32	%r232|%p70, %r231, 1, 31, -1;
	mov.b32 	%f401, %r232;
	add.f32 	%f50, %f400, %f401;
	@%p65 bra 	$L__BB5_63;
	st.shared.f32 	[%r62+16], %f50;
$L__BB5_63:
	setp.gt.u32 	%p71, %r292, 31;
	bar.sync 	0;
	@%p71 bra 	$L__BB5_68;
	setp.ge.u32 	%p72, %r292, %r64;
	mov.f32 	%f529, 0f00000000;
	@%p72 bra 	$L__BB5_66;
	ld.shared.f32 	%f529, [%r63+16];
$L__BB5_66:
	setp.ne.s32 	%p73, %r30, 0;
	mov.b32 	%r233, %f529;
	shfl.sync.bfly.b32	%r234|%p74, %r233, 16, 31, -1;
	mov.b32 	%f403, %r234;
	add.f32 	%f404, %f529, %f403;
	mov.b32 	%r235, %f404;
	shfl.sync.bfly.b32	%r236|%p75, %r235, 8, 31, -1;
	mov.b32 	%f405, %r236;
	add.f32 	%f406, %f404, %f405;
	mov.b32 	%r237, %f406;
	shfl.sync.bfly.b32	%r238|%p76, %r237, 4, 31, -1;
	mov.b32 	%f407, %r238;
	add.f32 	%f408, %f406, %f407;
	mov.b32 	%r239, %f408;
	shfl.sync.bfly.b32	%r240|%p77, %r239, 2, 31, -1;
	mov.b32 	%f409, %r240;
	add.f32 	%f410, %f408, %f409;
	mov.b32 	%r241, %f410;
	shfl.sync.bfly.b32	%r242|%p78, %r241, 1, 31, -1;
	mov.b32 	%f411, %r242;
	add.f32 	%f53, %f410, %f411;
	@%p73 bra 	$L__BB5_68;
	st.shared.f32 	[%r4+16], %f53;
$L__BB5_68:
	setp.ge.s32 	%p79, %r292, %r90;
	bar.sync 	0;
	ld.shared.f32 	%f412, [%r4+16];
	fma.rn.f32 	%f516, %f516, %f46, %f412;
	@%p79 bra 	$L__BB5_87;
	shl.b16 	%rs7, %rs12, 2;
	cvt.u16.u32 	%rs8, %r36;
	add.s16 	%rs9, %rs7, %rs8;
	cvt.u32.u16 	%r243, %rs9;
	and.b32  	%r244, %r243, 7;
	shl.b16 	%rs10, %rs13, 2;
	sub.s16 	%rs11, %rs8, %rs10;
	cvt.u32.u16 	%r245, %rs11;
	and.b32  	%r246, %r245, 15;
	shl.b32 	%r247, %r274, 2;
	sub.s32 	%r248, %r36, %r247;
	and.b32  	%r67, %r248, 15;
	and.b32  	%r68, %r248, -16;
	and.b32  	%r69, %r245, 7;
	and.b32  	%r70, %r243, 3;
	add.s32 	%r71, %r248, -1;
	add.s32 	%r72, %r246, -1;
	add.s32 	%r73, %r244, -1;
	mov.u32 	%r287, %r292;
$L__BB5_70:
	setp.eq.s32 	%p80, %r275, 0;
	add.s32 	%r249, %r287, %r6;
	mul.wide.s32 	%rd17, %r249, 4;
	add.s64 	%rd4, %rd2, %rd17;
	mov.f32 	%f530, 0f00000000;
	@%p80 bra 	$L__BB5_72;
	ld.global.f32 	%f530, [%rd4];
$L__BB5_72:
	setp.lt.s32 	%p81, %r37, 1;
	mov.f32 	%f538, 0f00000000;
	@%p81 bra 	$L__BB5_86;
	setp.lt.u32 	%p82, %r71, 15;
	add.s32 	%r75, %r287, %r3;
	mov.f32 	%f538, 0f00000000;
	mov.b32 	%r290, 0;
	@%p82 bra 	$L__BB5_76;
	mov.f32 	%f538, 0f00000000;
	mov.b32 	%r288, 0;
$L__BB5_75:
	.pragma "nounroll";
	add.s32 	%r252, %r288, %r275;
	shl.b32 	%r253, %r288, 2;
	add.s32 	%r254, %r4, %r253;
	ld.shared.v4.f32 	{%f418, %f419, %f420, %f421}, [%r254];
	mad.lo.s32 	%r255, %r252, %r90, %r75;
	mul.wide.s32 	%rd18, %r255, 4;
	add.s64 	%rd19, %rd1, %rd18;
	ld.global.nc.f32 	%f422, [%rd19];
	fma.rn.f32 	%f423, %f418, %f422, %f538;
	mul.wide.s32 	%rd20, %r90, 4;
	add.s64 	%rd21, %rd19, %rd20;
	ld.global.nc.f32 	%f424, [%rd21];
	fma.rn.f32 	%f425, %f419, %f424, %f423;
	add.s64 	%rd22, %rd21, %rd20;
	ld.global.nc.f32 	%f426, [%rd22];
	fma.rn.f32 	%f427, %f420, %f426, %f425;
	add.s64 	%rd23, %rd22, %rd20;
	ld.global.nc.f32 	%f428, [%rd23];
	fma.rn.f32 	%f429, %f421, %f428, %f427;
	ld.shared.v4.f32 	{%f430, %f431, %f432, %f433}, [%r254+16];
	add.s64 	%rd24, %rd23, %rd20;
	ld.global.nc.f32 	%f434, [%rd24];
	fma.rn.f32 	%f435, %f430, %f434, %f429;
	add.s64 	%rd25, %rd24, %rd20;
	ld.global.nc.f32 	%f436, [%rd25];
	fma.rn.f32 	%f437, %f431, %f436, %f435;
	add.s64 	%rd26, %rd25, %rd20;
	ld.global.nc.f32 	%f438, [%rd26];
	fma.rn.f32 	%f439, %f432, %f438, %f437;
	add.s64 	%rd27, %rd26, %rd20;
	ld.global.nc.f32 	%f440, [%rd27];
	fma.rn.f32 	%f441, %f433, %f440, %f439;
	ld.shared.v4.f32 	{%f442, %f443, %f444, %f445}, [%r254+32];
	add.s64 	%rd28, %rd27, %rd20;
	ld.global.nc.f32 	%f446, [%rd28];
	fma.rn.f32 	%f447, %f442, %f446, %f441;
	add.s64 	%rd29, %rd28, %rd20;
	ld.global.nc.f32 	%f448, [%rd29];
	fma.rn.f32 	%f449, %f443, %f448, %f447;
	add.s64 	%rd30, %rd29, %rd20;
	ld.global.nc.f32 	%f450, [%rd30];
	fma.rn.f32 	%f451, %f444, %f450, %f449;
	add.s64 	%rd31, %rd30, %rd20;
	ld.global.nc.f32 	%f452, [%rd31];
	fma.rn.f32 	%f453, %f445, %f452, %f451;
	ld.shared.v4.f32 	{%f454, %f455, %f456, %f457}, [%r254+48];
	add.s64 	%rd32, %rd31, %rd20;
	ld.global.nc.f32 	%f458, [%rd32];
	fma.rn.f32 	%f459, %f454, %f458, %f453;
	add.s64 	%rd33, %rd32, %rd20;
	ld.global.nc.f32 	%f460, [%rd33];
	fma.rn.f32 	%f461, %f455, %f460, %f459;
	add.s64 	%rd34, %rd33, %rd20;
	ld.global.nc.f32 	%f462, [%rd34];
	fma.rn.f32 	%f463, %f456, %f462, %f461;
	add.s64 	%rd35, %rd34, %rd20;
	ld.global.nc.f32 	%f464, [%rd35];
	fma.rn.f32 	%f538, %f457, %f464, %f463;
	add.s32 	%r288, %r288, 16;
	setp.ne.s32 	%p83, %r288, %r68;
	mov.u32 	%r290, %r68;
	@%p83 bra 	$L__BB5_75;
$L__BB5_76:
	setp.eq.s32 	%p84, %r67, 0;
	@%p84 bra 	$L__BB5_86;
	setp.lt.u32 	%p85, %r72, 7;
	@%p85 bra 	$L__BB5_79;
	add.s32 	%r256, %r290, %r275;
	shl.b32 	%r257, %r290, 2;
	add.s32 	%r258, %r4, %r257;
	ld.shared.f32 	%f466, [%r258];
	mad.lo.s32 	%r259, %r256, %r90, %r75;
	mul.wide.s32 	%rd36, %r259, 4;
	add.s64 	%rd37, %rd1, %rd36;
	ld.global.nc.f32 	%f467, [%rd37];
	fma.rn.f32 	%f468, %f466, %f467, %f538;
	ld.shared.f32 	%f469, [%r258+4];
	mul.wide.s32 	%rd38, %r90, 4;
	add.s64 	%rd39, %rd37, %rd38;
	ld.global.nc.f32 	%f470, [%rd39];
	fma.rn.f32 	%f471, %f469, %f470, %f468;
	ld.shared.f32 	%f472, [%r258+8];
	add.s64 	%rd40, %rd39, %rd38;
	ld.global.nc.f32 	%f473, [%rd40];
	fma.rn.f32 	%f474, %f472, %f473, %f471;
	ld.shared.f32 	%f475, [%r258+12];
	add.s64 	%rd41, %rd40, %rd38;
	ld.global.nc.f32 	%f476, [%rd41];
	fma.rn.f32 	%f477, %f475, %f476, %f474;
	ld.shared.f32 	%f478, [%r258+16];
	add.s64 	%rd42, %rd41, %rd38;
	ld.global.nc.f32 	%f479, [%rd42];
	fma.rn.f32 	%f480, %f478, %f479, %f477;
	ld.shared.f32 	%f481, [%r258+20];
	add.s64 	%rd43, %rd42, %rd38;
	ld.global.nc.f32 	%f482, [%rd43];
	fma.rn.f32 	%f483, %f481, %f482, %f480;
	ld.shared.f32 	%f484, [%r258+24];
	add.s64 	%rd44, %rd43, %rd38;
	ld.global.nc.f32 	%f485, [%rd44];
	fma.rn.f32 	%f486, %f484, %f485, %f483;
	ld.shared.f32 	%f487, [%r258+28];
	add.s64 	%rd45, %rd44, %rd38;
	ld.global.nc.f32 	%f488, [%rd45];
	fma.rn.f32 	%f538, %f487, %f488, %f486;
	add.s32 	%r290, %r290, 8;
$L__BB5_79:
	setp.eq.s32 	%p86, %r69, 0;
	@%p86 bra 	$L__BB5_86;
	setp.lt.u32 	%p87, %r73, 3;
	@%p87 bra 	$L__BB5_82;
	add.s32 	%r260, %r290, %r275;
	shl.b32 	%r261, %r290, 2;
	add.s32 	%r262, %r4, %r261;
	ld.shared.f32 	%f490, [%r262];
	mad.lo.s32 	%r263, %r260, %r90, %r75;
	mul.wide.s32 	%rd46, %r263, 4;
	add.s64 	%rd47, %rd1, %rd46;
	ld.global.nc.f32 	%f491, [%rd47];
	fma.rn.f32 	%f492, %f490, %f491, %f538;
	ld.shared.f32 	%f493, [%r262+4];
	add.s64 	%rd49, %rd47, %rd6;
	ld.global.nc.f32 	%f494, [%rd49];
	fma.rn.f32 	%f495, %f493, %f494, %f492;
	ld.shared.f32 	%f496, [%r262+8];
	add.s64 	%rd50, %rd49, %rd6;
	ld.global.nc.f32 	%f497, [%rd50];
	fma.rn.f32 	%f498, %f496, %f497, %f495;
	ld.shared.f32 	%f499, [%r262+12];
	add.s64 	%rd51, %rd50, %rd6;
	ld.global.nc.f32 	%f500, [%rd51];
	fma.rn.f32 	%f538, %f499, %f500, %f498;
	add.s32 	%r290, %r290, 4;
$L__BB5_82:
	setp.eq.s32 	%p88, %r70, 0;
	@%p88 bra 	$L__BB5_86;
	setp.eq.s32 	%p89, %r70, 1;
	add.s32 	%r264, %r290, %r275;
	shl.b32 	%r265, %r290, 2;
	add.s32 	%r83, %r4, %r265;
	ld.shared.f32 	%f501, [%r83];
	mad.lo.s32 	%r266, %r264, %r90, %r75;
	mul.wide.s32 	%rd52, %r266, 4;
	add.s64 	%rd5, %rd1, %rd52;
	ld.global.nc.f32 	%f502, [%rd5];
	fma.rn.f32 	%f538, %f501, %f502, %f538;
	@%p89 bra 	$L__BB5_86;
	setp.eq.s32 	%p90, %r70, 2;
	ld.shared.f32 	%f503, [%r83+4];
	add.s64 	%rd7, %rd5, %rd6;
	ld.global.nc.f32 	%f504, [%rd7];
	fma.rn.f32 	%f538, %f503, %f504, %f538;
	@%p90 bra 	$L__BB5_86;
	ld.shared.f32 	%f505, [%r83+8];
	add.s64 	%rd53, %rd7, %rd6;
	ld.global.nc.f32 	%f506, [%rd53];
	fma.rn.f32 	%f538, %f505, %f506, %f538;
$L__BB5_86:
	fma.rn.f32 	%f507, %f46, %f530, %f538;
	add.s32 	%r267, %r287, %r6;
	mul.wide.s32 	%rd54, %r267, 4;
	add.s64 	%rd55, %rd2, %rd54;
	st.global.f32 	[%rd55], %f507;
	add.s32 	%r287, %r287, %r29;
	setp.lt.s32 	%p91, %r287, %r90;
	@%p91 bra 	$L__BB5_70;
$L__BB5_87:
	bar.sync 	0;
	setp.lt.s32 	%p92, %r35, %r89;
	add.s32 	%r274, %r274, 1;
	add.s16 	%rs13, %rs13, 1;
	add.s16 	%rs12, %rs12, 1;
	mov.u32 	%r275, %r35;
	mov.f32 	%f517, %f45;
	@%p92 bra 	$L__BB5_28;
	bra.uni 	$L__BB5_32;

}
	// .globl	_Z34attention_fwd_kernel_rope_fused_v6ILi32ELi256EEvPKfS1_S1_Pfiiiiiif
.visible .entry _Z34attention_fwd_kernel_rope_fused_v6ILi32ELi256EEvPKfS1_S1_Pfiiiiiif(
	.param .u64 .ptr .align 1 _Z34attention_fwd_kernel_rope_fused_v6ILi32ELi256EEvPKfS1_S1_Pfiiiiiif_param_0,
	.param .u64 .ptr .align 1 _Z34attention_fwd_kernel_rope_fused_v6ILi32ELi256EEvPKfS1_S1_Pfiiiiiif_param_1,
	.param .u64 .ptr .align 1 _Z34attention_fwd_kernel_rope_fused_v6ILi32ELi256EEvPKfS1_S1_Pfiiiiiif_param_2,
	.param .u64 .ptr .align 1 _Z34attention_fwd_kernel_rope_fused_v6ILi32ELi256EEvPKfS1_S1_Pfiiiiiif_param_3,
	.param .u32 _Z34attention_fwd_kernel_rope_fused_v6ILi32ELi256EEvPKfS1_S1_Pfiiiiiif_param_4,
	.param .u32 _Z34attention_fwd_kernel_rope_fused_v6ILi32ELi256EEvPKfS1_S1_Pfiiiiiif_param_5,
	.param .u32 _Z34attention_fwd_kernel_rope_fused_v6ILi32ELi256EEvPKfS1_S1_Pfiiiiiif_param_6,
	.param .u32 _Z34attention_fwd_kernel_rope_fused_v6ILi32ELi256EEvPKfS1_S1_Pfiiiiiif_param_7,
	.param .u32 _Z34attention_fwd_kernel_rope_fused_v6ILi32ELi256EEvPKfS1_S1_Pfiiiiiif_param_8,
	.param .u32 _Z34attention_fwd_kernel_rope_fused_v6ILi32ELi256EEvPKfS1_S1_Pfiiiiiif_param_9,
	.param .f32 _Z34attention_fwd_kernel_rope_fused_v6ILi32ELi256EEvPKfS1_S1_Pfiiiiiif_param_10
)
{
	.reg .pred 	%p<114>;
	.reg .b32 	%r<375>;
	.reg .b32 	%f<572>;
	.reg .b64 	%rd<65>;

	ld.param.u64 	%rd10, [_Z34attention_fwd_kernel_rope_fused_v6ILi32ELi256EEvPKfS1_S1_Pfiiiiiif_param_0];
	ld.param.u64 	%rd8, [_Z34attention_fwd_kernel_rope_fused_v6ILi32ELi256EEvPKfS1_S1_Pfiiiiiif_param_1];
	ld.param.u64 	%rd11, [_Z34attention_fwd_kernel_rope_fused_v6ILi32ELi256EEvPKfS1_S1_Pfiiiiiif_param_2];
	ld.param.u32 	%r118, [_Z34attention_fwd_kernel_rope_fused_v6ILi32ELi256EEvPKfS1_S1_Pfiiiiiif_param_6];
	ld.param.u32 	%r119, [_Z34attention_fwd_kernel_rope_fused_v6ILi32ELi256EEvPKfS1_S1_Pfiiiiiif_param_7];
	ld.param.u32 	%r120, [_Z34attention_fwd_kernel_rope_fused_v6ILi32ELi256EEvPKfS1_S1_Pfiiiiiif_param_8];
	ld.param.u32 	%r121, [_Z34attention_fwd_kernel_rope_fused_v6ILi32ELi256EEvPKfS1_S1_Pfiiiiiif_param_9];
	cvta.to.global.u64 	%rd1, %rd10;
	cvta.to.global.u64 	%rd2, %rd11;
	mov.u32 	%r1, %ctaid.x;
	setp.ge.s32 	%p1, %r1, %r118;
	@%p1 bra 	$L__BB6_116;
	mov.u32 	%r122, %ctaid.y;
	mov.u32 	%r374, %tid.x;
	mul.lo.s32 	%r123, %r120, %r119;
	mul.lo.s32 	%r3, %r123, %r122;
	shl.b32 	%r124, %r120, 2;
	mov.u32 	%r125, smem;
	add.s32 	%r126, %r125, %r124;
	add.s32 	%r4, %r126, 33024;
	mad.lo.s32 	%r127, %r122, %r118, %r1;
	mul.lo.s32 	%r5, %r127, %r120;
	shr.u32 	%r128, %r121, 31;
	add.s32 	%r129, %r121, %r128;
	shr.s32 	%r6, %r129, 1;
	setp.ge.s32 	%p2, %r374, %r6;
	@%p2 bra 	$L__BB6_23;
	cvt.rn.f32.s32 	%f1, %r121;
	mov.f32 	%f118, 0fB0D40000;
	mov.f32 	%f119, 0f3EE68EBF;
	mul.rn.f32 	%f120, %f119, %f118;
	mov.f32 	%f121, 0f3D21D42E;
	mov.f32 	%f122, 0f3DF7B084;
	mul.rn.f32 	%f123, %f122, %f121;
	fma.rn.f32 	%f124, %f120, 0f3FB8AA3B, 0f34C28212;
	fma.rn.f32 	%f125, 0f3E4B8A05, 0f32A55E34, %f124;
	mul.f32 	%f126, %f123, 0f40400000;
	fma.rn.f32 	%f127, %f126, %f120, %f125;
	fma.rn.f32 	%f128, %f123, 0f3E4B8A05, %f127;
	mov.f32 	%f129, 0f41549694;
	add.rn.f32 	%f2, %f129, %f128;
	mov.f32 	%f130, 0fC1549694;
	add.rn.f32 	%f131, %f2, %f130;
	neg.f32 	%f132, %f131;
	add.rn.f32 	%f3, %f128, %f132;
	mov.u32 	%r7, %ntid.x;
	add.s32 	%r130, %r374, %r7;
	max.u32 	%r131, %r6, %r130;
	setp.lt.u32 	%p3, %r130, %r6;
	selp.u32 	%r132, 1, 0, %p3;
	add.s32 	%r133, %r130, %r132;
	sub.s32 	%r134, %r131, %r133;
	div.u32 	%r135, %r134, %r7;
	add.s32 	%r8, %r135, %r132;
	and.b32  	%r136, %r8, 3;
	setp.eq.s32 	%p4, %r136, 3;
	mov.u32 	%r349, %r374;
	@%p4 bra 	$L__BB6_8;
	add.s32 	%r138, %r8, 1;
	and.b32  	%r9, %r138, 3;
	mov.b32 	%r348, 0;
	mov.u32 	%r349, %r374;
$L__BB6_4:
	.pragma "nounroll";
	cvt.rn.f32.u32 	%f134, %r349;
	add.f32 	%f135, %f134, %f134;
	div.rn.f32 	%f4, %f135, %f1;
	setp.eq.f32 	%p5, %f4, 0f00000000;
	mov.f32 	%f529, 0f3F800000;
	@%p5 bra 	$L__BB6_7;
	mul.rn.f32 	%f136, %f2, %f4;
	cvt.rni.f32.f32 	%f137, %f136;
	sub.f32 	%f138, %f136, %f137;
	neg.f32 	%f139, %f136;
	fma.rn.f32 	%f140, %f2, %f4, %f139;
	fma.rn.f32 	%f141, %f3, %f4, %f140;
	add.f32 	%f142, %f138, %f141;
	setp.gt.f32 	%p6, %f137, 0f00000000;
	selp.b32 	%r139, 0, -2097152000, %p6;
	abs.f32 	%f143, %f4;
	setp.num.f32 	%p7, %f143, %f143;
	setp.lt.f32 	%p8, %f136, 0f00000000;
	selp.f32 	%f144, 0f00000000, 0f7F800000, %p8;
	abs.f32 	%f145, %f136;
	setp.gt.f32 	%p9, %f145, 0f43180000;
	cvt.rzi.s32.f32 	%r140, %f137;
	shl.b32 	%r141, %r140, 23;
	sub.s32 	%r142, %r141, %r139;
	mov.b32 	%f146, %r142;
	add.s32 	%r143, %r139, 2130706432;
	mov.b32 	%f147, %r143;
	fma.rn.f32 	%f148, %f142, 0f391FCB8E, 0f3AAF85ED;
	fma.rn.f32 	%f149, %f148, %f142, 0f3C1D9856;
	fma.rn.f32 	%f150, %f149, %f142, 0f3D6357BB;
	fma.rn.f32 	%f151, %f150, %f142, 0f3E75FDEC;
	fma.rn.f32 	%f152, %f151, %f142, 0f3F317218;
	fma.rn.f32 	%f153, %f152, %f142, 0f3F800000;
	mul.f32 	%f154, %f153, %f147;
	mul.f32 	%f155, %f154, %f146;
	selp.f32 	%f529, %f144, %f155, %p9;
	@%p7 bra 	$L__BB6_7;
	mov.f32 	%f156, 0f461C4000;
	add.rn.f32 	%f529, %f156, %f4;
$L__BB6_7:
	rcp.rn.f32 	%f157, %f529;
	shl.b32 	%r144, %r349, 2;
	add.s32 	%r145, %r4, %r144;
	st.shared.f32 	[%r145], %f157;
	add.s32 	%r349, %r349, %r7;
	add.s32 	%r348, %r348, 1;
	setp.ne.s32 	%p10, %r348, %r9;
	@%p10 bra 	$L__BB6_4;
$L__BB6_8:
	setp.lt.u32 	%p11, %r8, 3;
	@%p11 bra 	$L__BB6_23;
	shl.b32 	%r18, %r7, 2;
$L__BB6_10:
	cvt.rn.f32.u32 	%f159, %r349;
	add.f32 	%f160, %f159, %f159;
	div.rn.f32 	%f8, %f160, %f1;
	setp.eq.f32 	%p12, %f8, 0f00000000;
	mov.f32 	%f530, 0f3F800000;
	@%p12 bra 	$L__BB6_13;
	mul.rn.f32 	%f161, %f2, %f8;
	cvt.rni.f32.f32 	%f162, %f161;
	sub.f32 	%f163, %f161, %f162;
	neg.f32 	%f164, %f161;
	fma.rn.f32 	%f165, %f2, %f8, %f164;
	fma.rn.f32 	%f166, %f3, %f8, %f165;
	add.f32 	%f167, %f163, %f166;
	setp.gt.f32 	%p13, %f162, 0f00000000;
	selp.b32 	%r146, 0, -2097152000, %p13;
	abs.f32 	%f168, %f8;
	setp.num.f32 	%p14, %f168, %f168;
	setp.lt.f32 	%p15, %f161, 0f00000000;
	selp.f32 	%f169, 0f00000000, 0f7F800000, %p15;
	abs.f32 	%f170, %f161;
	setp.gt.f32 	%p16, %f170, 0f43180000;
	cvt.rzi.s32.f32 	%r147, %f162;
	shl.b32 	%r148, %r147, 23;
	sub.s32 	%r149, %r148, %r146;
	mov.b32 	%f171, %r149;
	add.s32 	%r150, %r146, 2130706432;
	mov.b32 	%f172, %r150;
	fma.rn.f32 	%f173, %f167, 0f391FCB8E, 0f3AAF85ED;
	fma.rn.f32 	%f174, %f173, %f167, 0f3C1D9856;
	fma.rn.f32 	%f175, %f174, %f167, 0f3D6357BB;
	fma.rn.f32 	%f176, %f175, %f167, 0f3E75FDEC;
	fma.rn.f32 	%f177, %f176, %f167, 0f3F317218;
	fma.rn.f32 	%f178, %f177, %f167, 0f3F800000;
	mul.f32 	%f179, %f178, %f172;
	mul.f32 	%f180, %f179, %f171;
	selp.f32 	%f530, %f169, %f180, %p16;
	@%p14 bra 	$L__BB6_13;
	mov.f32 	%f181, 0f461C4000;
	add.rn.f32 	%f530, %f181, %f8;
$L__BB6_13:
	rcp.rn.f32 	%f183, %f530;
	shl.b32 	%r151, %r349, 2;
	add.s32 	%r16, %r4, %r151;
	st.shared.f32 	[%r16], %f183;
	add.s32 	%r17, %r349, %r7;
	cvt.rn.f32.u32 	%f184, %r17;
	add.f32 	%f185, %f184, %f184;
	div.rn.f32 	%f12, %f185, %f1;
	setp.eq.f32 	%p17, %f12, 0f00000000;
	mov.f32 	%f531, 0f3F800000;
	@%p17 bra 	$L__BB6_16;
	mul.rn.f32 	%f186, %f2, %f12;
	cvt.rni.f32.f32 	%f187, %f186;
	sub.f32 	%f188, %f186, %f187;
	neg.f32 	%f189, %f186;
	fma.rn.f32 	%f190, %f2, %f12, %f189;
	fma.rn.f32 	%f191, %f3, %f12, %f190;
	add.f32 	%f192, %f188, %f191;
	setp.gt.f32 	%p18, %f187, 0f00000000;
	selp.b32 	%r152, 0, -2097152000, %p18;
	abs.f32 	%f193, %f12;
	setp.num.f32 	%p19, %f193, %f193;
	setp.lt.f32 	%p20, %f186, 0f00000000;
	selp.f32 	%f194, 0f00000000, 0f7F800000, %p20;
	abs.f32 	%f195, %f186;
	setp.gt.f32 	%p21, %f195, 0f43180000;
	cvt.rzi.s32.f32 	%r153, %f187;
	shl.b32 	%r154, %r153, 23;
	sub.s32 	%r155, %r154, %r152;
	mov.b32 	%f196, %r155;
	add.s32 	%r156, %r152, 2130706432;
	mov.b32 	%f197, %r156;
	fma.rn.f32 	%f198, %f192, 0f391FCB8E, 0f3AAF85ED;
	fma.rn.f32 	%f199, %f198, %f192, 0f3C1D9856;
	fma.rn.f32 	%f200, %f199, %f192, 0f3D6357BB;
	fma.rn.f32 	%f201, %f200, %f192, 0f3E75FDEC;
	fma.rn.f32 	%f202, %f201, %f192, 0f3F317218;
	fma.rn.f32 	%f203, %f202, %f192, 0f3F800000;
	mul.f32 	%f204, %f203, %f197;
	mul.f32 	%f205, %f204, %f196;
	selp.f32 	%f531, %f194, %f205, %p21;
	@%p19 bra 	$L__BB6_16;
	mov.f32 	%f206, 0f461C4000;
	add.rn.f32 	%f531, %f206, %f12;
$L__BB6_16:
	rcp.rn.f32 	%f208, %f531;
	add.s32 	%r19, %r16, %r18;
	st.shared.f32 	[%r19], %f208;
	add.s32 	%r20, %r17, %r7;
	cvt.rn.f32.u32 	%f209, %r20;
	add.f32 	%f210, %f209, %f209;
	div.rn.f32 	%f16, %f210, %f1;
	setp.eq.f32 	%p22, %f16, 0f00000000;
	mov.f32 	%f532, 0f3F800000;
	@%p22 bra 	$L__BB6_19;
	mul.rn.f32 	%f211, %f2, %f16;
	cvt.rni.f32.f32 	%f212, %f211;
	sub.f32 	%f213, %f211, %f212;
	neg.f32 	%f214, %f211;
	fma.rn.f32 	%f215, %f2, %f16, %f214;
	fma.rn.f32 	%f216, %f3, %f16, %f215;
	add.f32 	%f217, %f213, %f216;
	setp.gt.f32 	%p23, %f212, 0f00000000;
	selp.b32 	%r157, 0, -2097152000, %p23;
	abs.f32 	%f218, %f16;
	setp.num.f32 	%p24, %f218, %f218;
	setp.lt.f32 	%p25, %f211, 0f00000000;
	selp.f32 	%f219, 0f00000000, 0f7F800000, %p25;
	abs.f32 	%f220, %f211;
	setp.gt.f32 	%p26, %f220, 0f43180000;
	cvt.rzi.s32.f32 	%r158, %f212;
	shl.b32 	%r159, %r158, 23;
	sub.s32 	%r160, %r159, %r157;
	mov.b32 	%f221, %r160;
	add.s32 	%r161, %r157, 2130706432;
	mov.b32 	%f222, %r161;
	fma.rn.f32 	%f223, %f217, 0f391FCB8E, 0f3AAF85ED;
	fma.rn.f32 	%f224, %f223, %f217, 0f3C1D9856;
	fma.rn.f32 	%f225, %f224, %f217, 0f3D6357BB;
	fma.rn.f32 	%f226, %f225, %f217, 0f3E75FDEC;
	fma.rn.f32 	%f227, %f226, %f217, 0f3F317218;
	fma.rn.f32 	%f228, %f227, %f217, 0f3F800000;
	mul.f32 	%f229, %f228, %f222;
	mul.f32 	%f230, %f229, %f221;
	selp.f32 	%f532, %f219, %f230, %p26;
	@%p24 bra 	$L__BB6_19;
	mov.f32 	%f231, 0f461C4000;
	add.rn.f32 	%f532, %f231, %f16;
$L__BB6_19:
	rcp.rn.f32 	%f233, %f532;
	add.s32 	%r21, %r19, %r18;
	st.shared.f32 	[%r21], %f233;
	add.s32 	%r22, %r20, %r7;
	cvt.rn.f32.u32 	%f234, %r22;
	add.f32 	%f235, %f234, %f234;
	div.rn.f32 	%f20, %f235, %f1;
	setp.eq.f32 	%p27, %f20, 0f00000000;
	mov.f32 	%f533, 0f3F800000;
	@%p27 bra 	$L__BB6_22;
	mul.rn.f32 	%f236, %f2, %f20;
	cvt.rni.f32.f32 	%f237, %f236;
	sub.f32 	%f238, %f236, %f237;
	neg.f32 	%f239, %f236;
	fma.rn.f32 	%f240, %f2, %f20, %f239;
	fma.rn.f32 	%f241, %f3, %f20, %f240;
	add.f32 	%f242, %f238, %f241;
	setp.gt.f32 	%p28, %f237, 0f00000000;
	selp.b32 	%r162, 0, -2097152000, %p28;
	abs.f32 	%f243, %f20;
	setp.num.f32 	%p29, %f243, %f243;
	setp.lt.f32 	%p30, %f236, 0f00000000;
	selp.f32 	%f244, 0f00000000, 0f7F800000, %p30;
	abs.f32 	%f245, %f236;
	setp.gt.f32 	%p31, %f245, 0f43180000;
	cvt.rzi.s32.f32 	%r163, %f237;
	shl.b32 	%r164, %r163, 23;
	sub.s32 	%r165, %r164, %r162;
	mov.b32 	%f246, %r165;
	add.s32 	%r166, %r162, 2130706432;
	mov.b32 	%f247, %r166;
	fma.rn.f32 	%f248, %f242, 0f391FCB8E, 0f3AAF85ED;
	fma.rn.f32 	%f249, %f248, %f242, 0f3C1D9856;
	fma.rn.f32 	%f250, %f249, %f242, 0f3D6357BB;
	fma.rn.f32 	%f251, %f250, %f242, 0f3E75FDEC;
	fma.rn.f32 	%f252, %f251, %f242, 0f3F317218;
	fma.rn.f32 	%f253, %f252, %f242, 0f3F800000;
	mul.f32 	%f254, %f253, %f247;
	mul.f32 	%f255, %f254, %f246;
	selp.f32 	%f533, %f244, %f255, %p31;
	@%p29 bra 	$L__BB6_22;
	mov.f32 	%f256, 0f461C4000;
	add.rn.f32 	%f533, %f256, %f20;
$L__BB6_22:
	rcp.rn.f32 	%f257, %f533;
	add.s32 	%r167, %r21, %r18;
	st.shared.f32 	[%r167], %f257;
	add.s32 	%r349, %r22, %r7;
	setp.lt.s32 	%p32, %r349, %r6;
	@%p32 bra 	$L__BB6_10;
$L__BB6_23:
	bar.sync 	0;
	shl.b32 	%r351, %r374, 1;
	setp.ge.s32 	%p33, %r351, %r121;
	@%p33 bra 	$L__BB6_26;
	cvt.rn.f32.u32 	%f24, %r1;
	mov.u32 	%r168, %ntid.x;
	shl.b32 	%r25, %r168, 1;
$L__BB6_25:
	shl.b32 	%r169, %r351, 1;
	add.s32 	%r170, %r4, %r169;
	ld.shared.f32 	%f258, [%r170];
	mul.f32 	%f259, %f258, %f24;
	sin.approx.f32 	%f260, %f259;
	cos.approx.f32 	%f261, %f259;
	add.s32 	%r171, %r351, %r5;
	mul.wide.s32 	%rd12, %r171, 4;
	add.s64 	%rd13, %rd1, %rd12;
	ld.global.nc.f32 	%f262, [%rd13];
	ld.global.nc.f32 	%f263, [%rd13+4];
	mul.f32 	%f264, %f261, %f262;
	mul.f32 	%f265, %f260, %f263;
	sub.f32 	%f266, %f264, %f265;
	shl.b32 	%r172, %r351, 2;
	add.s32 	%r174, %r125, %r172;
	mul.f32 	%f267, %f261, %f263;
	fma.rn.f32 	%f268, %f260, %f262, %f267;
	st.shared.v2.f32 	[%r174+33024], {%f266, %f268};
	add.s32 	%r351, %r351, %r25;
	setp.lt.s32 	%p34, %r351, %r121;
	@%p34 bra 	$L__BB6_25;
$L__BB6_26:
	add.s32 	%r352, %r121, %r374;
	setp.ge.s32 	%p35, %r352, %r120;
	@%p35 bra 	$L__BB6_29;
	mov.u32 	%r29, %ntid.x;
$L__BB6_28:
	add.s32 	%r175, %r352, %r5;
	mul.wide.s32 	%rd14, %r175, 4;
	add.s64 	%rd15, %rd1, %rd14;
	ld.global.nc.f32 	%f269, [%rd15];
	shl.b32 	%r176, %r352, 2;
	add.s32 	%r178, %r125, %r176;
	st.shared.f32 	[%r178+33024], %f269;
	add.s32 	%r352, %r352, %r29;
	setp.lt.s32 	%p36, %r352, %r120;
	@%p36 bra 	$L__BB6_28;
$L__BB6_29:
	bar.sync 	0;
	setp.lt.s32 	%p37, %r119, 1;
	mov.f32 	%f535, 0f00000000;
	@%p37 bra 	$L__BB6_113;
	mov.u32 	%r32, %ntid.x;
	and.b32  	%r33, %r374, 31;
	add.s32 	%r180, %r374, %r32;
	max.u32 	%r181, %r180, 32;
	setp.lt.u32 	%p38, %r180, 32;
	selp.u32 	%r182, 1, 0, %p38;
	add.s32 	%r183, %r180, %r182;
	sub.s32 	%r184, %r181, %r183;
	div.u32 	%r185, %r184, %r32;
	add.s32 	%r34, %r185, %r182;
	cvta.to.global.u64 	%rd3, %rd8;
	mov.f32 	%f536, 0fFF800000;
	mov.f32 	%f535, 0f00000000;
	mov.b32 	%r353, 0;
	mul.wide.s32 	%rd6, %r120, 4;
	mov.u32 	%r354, %r353;
$L__BB6_31:
	setp.gt.u32 	%p39, %r374, 31;
	add.s32 	%r38, %r354, 32;
	min.s32 	%r39, %r119, %r38;
	and.b32  	%r40, %r39, 7;
	and.b32  	%r41, %r39, 15;
	sub.s32 	%r42, %r39, %r354;
	@%p39 bra 	$L__BB6_39;
	shl.b32 	%r43, %r32, 2;
	and.b32  	%r44, %r34, 3;
	setp.eq.s32 	%p40, %r44, 3;
	mov.u32 	%r355, %r374;
	@%p40 bra 	$L__BB6_36;
	add.s32 	%r355, %r374, %r32;
	setp.eq.s32 	%p41, %r44, 0;
	shl.b32 	%r186, %r374, 2;
	mov.u32 	%r187, smem;
	add.s32 	%r188, %r187, %r186;
	add.s32 	%r46, %r188, 32768;
	mov.b32 	%r189, 0;
	st.shared.u32 	[%r188+32768], %r189;
	@%p41 bra 	$L__BB6_36;
	add.s32 	%r355, %r355, %r32;
	setp.eq.s32 	%p42, %r44, 1;
	add.s32 	%r48, %r46, %r43;
	mov.b32 	%r190, 0;
	st.shared.u32 	[%r48], %r190;
	@%p42 bra 	$L__BB6_36;
	add.s32 	%r355, %r355, %r32;
	add.s32 	%r191, %r48, %r43;
	mov.b32 	%r192, 0;
	st.shared.u32 	[%r191], %r192;
$L__BB6_36:
	setp.lt.u32 	%p43, %r34, 3;
	@%p43 bra 	$L__BB6_39;
	shl.b32 	%r193, %r355, 2;
	mov.u32 	%r194, smem;
	add.s32 	%r195, %r194, %r193;
	add.s32 	%r356, %r195, 32768;
$L__BB6_38:
	mov.b32 	%r196, 0;
	st.shared.u32 	[%r356], %r196;
	add.s32 	%r197, %r356, %r43;
	st.shared.u32 	[%r197], %r196;
	shl.b32 	%r198, %r32, 3;
	add.s32 	%r199, %r356, %r198;
	st.shared.u32 	[%r199], %r196;
	mad.lo.s32 	%r200, %r32, 12, %r356;
	st.shared.u32 	[%r200], %r196;
	add.s32 	%r355, %r355, %r43;
	shl.b32 	%r201, %r32, 4;
	add.s32 	%r356, %r356, %r201;
	setp.lt.u32 	%p44, %r355, 32;
	@%p44 bra 	$L__BB6_38;
$L__BB6_39:
	setp.lt.s32 	%p45, %r120, 1;
	bar.sync 	0;
	@%p45 bra 	$L__BB6_71;
	mov.b32 	%r358, 0;
	mov.u32 	%r359, %r358;
$L__BB6_41:
	shl.b32 	%r203, %r358, 8;
	add.s32 	%r58, %r203, 256;
	min.s32 	%r59, %r120, %r58;
	not.b32 	%r204, %r203;
	add.s32 	%r60, %r59, %r204;
	sub.s32 	%r61, %r59, %r359;
	mul.lo.s32 	%r62, %r61, %r42;
	setp.ge.s32 	%p46, %r374, %r62;
	@%p46 bra 	$L__BB6_44;
	add.s32 	%r63, %r359, %r3;
	mov.u32 	%r360, %r374;
$L__BB6_43:
	div.s32 	%r205, %r360, %r61;
	mul.lo.s32 	%r206, %r205, %r61;
	sub.s32 	%r207, %r360, %r206;
	add.s32 	%r208, %r205, %r354;
	add.s32 	%r209, %r63, %r207;
	mad.lo.s32 	%r210, %r208, %r120, %r209;
	mul.wide.s32 	%rd16, %r210, 4;
	add.s64 	%rd17, %rd3, %rd16;
	ld.global.nc.f32 	%f273, [%rd17];
	shl.b32 	%r211, %r205, 8;
	add.s32 	%r212, %r211, %r207;
	shl.b32 	%r213, %r212, 2;
	mov.u32 	%r214, smem;
	add.s32 	%r215, %r214, %r213;
	st.shared.f32 	[%r215], %f273;
	add.s32 	%r360, %r360, %r32;
	setp.lt.s32 	%p47, %r360, %r62;
	@%p47 bra 	$L__BB6_43;
$L__BB6_44:
	setp.ge.s32 	%p48, %r374, %r42;
	bar.sync 	0;
	@%p48 bra 	$L__BB6_70;
	add.s32 	%r216, %r59, 7;
	shr.u32 	%r217, %r60, 1;
	add.s32 	%r218, %r217, 1;
	and.b32  	%r66, %r218, 3;
	and.b32  	%r67, %r218, -4;
	and.b32  	%r68, %r216, 6;
	and.b32  	%r69, %r216, 2;
	mov.u32 	%r361, %r374;
$L__BB6_46:
	setp.lt.s32 	%p49, %r61, 1;
	mov.f32 	%f556, 0f00000000;
	@%p49 bra 	$L__BB6_69;
	setp.lt.u32 	%p50, %r60, 6;
	shl.b32 	%r71, %r361, 8;
	add.s32 	%r220, %r361, %r354;
	cvt.rn.f32.s32 	%f28, %r220;
	mov.f32 	%f556, 0f00000000;
	mov.b32 	%r364, 0;
	@%p50 bra 	$L__BB6_58;
	mov.f32 	%f556, 0f00000000;
	mov.b32 	%r364, 0;
	mov.u32 	%r363, %r364;
$L__BB6_49:
	.pragma "nounroll";
	add.s32 	%r74, %r364, %r359;
	add.s32 	%r222, %r364, %r71;
	shl.b32 	%r223, %r222, 2;
	mov.u32 	%r224, smem;
	add.s32 	%r75, %r224, %r223;
	ld.shared.v2.f32 	{%f538, %f539}, [%r75];
	setp.ge.s32 	%p51, %r74, %r121;
	@%p51 bra 	$L__BB6_51;
	shl.b32 	%r225, %r74, 1;
	add.s32 	%r226, %r4, %r225;
	ld.shared.f32 	%f278, [%r226];
	mul.f32 	%f279, %f278, %f28;
	sin.approx.f32 	%f280, %f279;
	cos.approx.f32 	%f281, %f279;
	mul.f32 	%f282, %f538, %f281;
	mul.f32 	%f283, %f539, %f280;
	sub.f32 	%f32, %f282, %f283;
	mul.f32 	%f284, %f539, %f281;
	fma.rn.f32 	%f539, %f538, %f280, %f284;
	mov.f32 	%f538, %f32;
$L__BB6_51:
	shl.b32 	%r227, %r74, 2;
	mov.u32 	%r228, smem;
	add.s32 	%r229, %r228, %r227;
	add.s32 	%r76, %r229, 33024;
	ld.shared.v2.f32 	{%f285, %f286}, [%r229+33024];
	mul.f32 	%f287, %f539, %f286;
	fma.rn.f32 	%f288, %f538, %f285, %f287;
	add.f32 	%f36, %f556, %f288;
	add.s32 	%r77, %r74, 2;
	ld.shared.v2.f32 	{%f540, %f541}, [%r75+8];
	setp.ge.s32 	%p52, %r77, %r121;
	@%p52 bra 	$L__BB6_53;
	shl.b32 	%r230, %r77, 1;
	add.s32 	%r231, %r4, %r230;
	ld.shared.f32 	%f289, [%r231];
	mul.f32 	%f290, %f289, %f28;
	sin.approx.f32 	%f291, %f290;
	cos.approx.f32 	%f292, %f290;
	mul.f32 	%f293, %f540, %f292;
	mul.f32 	%f294, %f541, %f291;
	sub.f32 	%f39, %f293, %f294;
	mul.f32 	%f295, %f541, %f292;
	fma.rn.f32 	%f541, %f540, %f291, %f295;
	mov.f32 	%f540, %f39;
$L__BB6_53:
	ld.shared.v2.f32 	{%f296, %f297}, [%r76+8];
	mul.f32 	%f298, %f541, %f297;
	fma.rn.f32 	%f299, %f540, %f296, %f298;
	add.f32 	%f43, %f36, %f299;
	add.s32 	%r78, %r74, 4;
	ld.shared.v2.f32 	{%f542, %f543}, [%r75+16];
	setp.ge.s32 	%p53, %r78, %r121;
	@%p53 bra 	$L__BB6_55;
	shl.b32 	%r232, %r78, 1;
	add.s32 	%r233, %r4, %r232;
	ld.shared.f32 	%f300, [%r233];
	mul.f32 	%f301, %f300, %f28;
	sin.approx.f32 	%f302, %f301;
	cos.approx.f32 	%f303, %f301;
	mul.f32 	%f304, %f542, %f303;
	mul.f32 	%f305, %f543, %f302;
	sub.f32 	%f46, %f304, %f305;
	mul.f32 	%f306, %f543, %f303;
	fma.rn.f32 	%f543, %f542, %f302, %f306;
	mov.f32 	%f542, %f46;
$L__BB6_55:
	ld.shared.v2.f32 	{%f307, %f308}, [%r76+16];
	mul.f32 	%f309, %f543, %f308;
	fma.rn.f32 	%f310, %f542, %f307, %f309;
	add.f32 	%f50, %f43, %f310;
	add.s32 	%r79, %r74, 6;
	ld.shared.v2.f32 	{%f544, %f545}, [%r75+24];
	setp.ge.s32 	%p54, %r79, %r121;
	@%p54 bra 	$L__BB6_57;
	shl.b32 	%r234, %r79, 1;
	add.s32 	%r235, %r4, %r234;
	ld.shared.f32 	%f311, [%r235];
	mul.f32 	%f312, %f311, %f28;
	sin.approx.f32 	%f313, %f312;
	cos.approx.f32 	%f314, %f312;
	mul.f32 	%f315, %f544, %f314;
	mul.f32 	%f316, %f545, %f313;
	sub.f32 	%f53, %f315, %f316;
	mul.f32 	%f317, %f545, %f314;
	fma.rn.f32 	%f545, %f544, %f313, %f317;
	mov.f32 	%f544, %f53;
$L__BB6_57:
	ld.shared.v2.f32 	{%f318, %f319}, [%r76+24];
	mul.f32 	%f320, %f545, %f319;
	fma.rn.f32 	%f321, %f544, %f318, %f320;
	add.f32 	%f556, %f50, %f321;
	add.s32 	%r364, %r364, 8;
	add.s32 	%r363, %r363, 4;
	setp.ne.s32 	%p55, %r363, %r67;
	@%p55 bra 	$L__BB6_49;
$L__BB6_58:
	setp.eq.s32 	%p56, %r66, 0;
	@%p56 bra 	$L__BB6_69;
	setp.eq.s32 	%p57, %r68, 0;
	@%p57 bra 	$L__BB6_65;
	add.s32 	%r83, %r364, %r359;
	add.s32 	%r236, %r364, %r71;
	shl.b32 	%r237, %r236, 2;
	mov.u32 	%r238, smem;
	add.s32 	%r84, %r238, %r237;
	ld.shared.v2.f32 	{%f548, %f549}, [%r84];
	setp.ge.s32 	%p58, %r83, %r121;
	@%p58 bra 	$L__BB6_62;
	shl.b32 	%r239, %r83, 1;
	add.s32 	%r240, %r4, %r239;
	ld.shared.f32 	%f323, [%r240];
	mul.f32 	%f324, %f323, %f28;
	sin.approx.f32 	%f325, %f324;
	cos.approx.f32 	%f326, %f324;
	mul.f32 	%f327, %f548, %f326;
	mul.f32 	%f328, %f549, %f325;
	sub.f32 	%f62, %f327, %f328;
	mul.f32 	%f329, %f549, %f326;
	fma.rn.f32 	%f549, %f548, %f325, %f329;
	mov.f32 	%f548, %f62;
$L__BB6_62:
	shl.b32 	%r241, %r83, 2;
	mov.u32 	%r242, smem;
	add.s32 	%r243, %r242, %r241;
	add.s32 	%r85, %r243, 33024;
	ld.shared.v2.f32 	{%f330, %f331}, [%r243+33024];
	mul.f32 	%f332, %f549, %f331;
	fma.rn.f32 	%f333, %f548, %f330, %f332;
	add.f32 	%f66, %f556, %f333;
	add.s32 	%r86, %r83, 2;
	ld.shared.v2.f32 	{%f550, %f551}, [%r84+8];
	setp.ge.s32 	%p59, %r86, %r121;
	@%p59 bra 	$L__BB6_64;
	shl.b32 	%r244, %r86, 1;
	add.s32 	%r245, %r4, %r244;
	ld.shared.f32 	%f334, [%r245];
	mul.f32 	%f335, %f334, %f28;
	sin.approx.f32 	%f336, %f335;
	cos.approx.f32 	%f337, %f335;
	mul.f32 	%f338, %f550, %f337;
	mul.f32 	%f339, %f551, %f336;
	sub.f32 	%f69, %f338, %f339;
	mul.f32 	%f340, %f551, %f337;
	fma.rn.f32 	%f551, %f550, %f336, %f340;
	mov.f32 	%f550, %f69;
$L__BB6_64:
	ld.shared.v2.f32 	{%f341, %f342}, [%r85+8];
	mul.f32 	%f343, %f551, %f342;
	fma.rn.f32 	%f344, %f550, %f341, %f343;
	add.f32 	%f556, %f66, %f344;
	add.s32 	%r364, %r364, 4;
$L__BB6_65:
	setp.ne.s32 	%p60, %r69, 0;
	@%p60 bra 	$L__BB6_69;
	add.s32 	%r89, %r364, %r359;
	add.s32 	%r246, %r364, %r71;
	shl.b32 	%r247, %r246, 2;
	mov.u32 	%r248, smem;
	add.s32 	%r249, %r248, %r247;
	ld.shared.v2.f32 	{%f554, %f555}, [%r249];
	setp.ge.s32 	%p61, %r89, %r121;
	@%p61 bra 	$L__BB6_68;
	shl.b32 	%r250, %r89, 1;
	add.s32 	%r251, %r4, %r250;
	ld.shared.f32 	%f345, [%r251];
	mul.f32 	%f346, %f345, %f28;
	sin.approx.f32 	%f347, %f346;
	cos.approx.f32 	%f348, %f346;
	mul.f32 	%f349, %f554, %f348;
	mul.f32 	%f350, %f555, %f347;
	sub.f32 	%f78, %f349, %f350;
	mul.f32 	%f351, %f555, %f348;
	fma.rn.f32 	%f555, %f554, %f347, %f351;
	mov.f32 	%f554, %f78;
$L__BB6_68:
	shl.b32 	%r252, %r89, 2;
	add.s32 	%r254, %r248, %r252;
	ld.shared.v2.f32 	{%f352, %f353}, [%r254+33024];
	mul.f32 	%f354, %f555, %f353;
	fma.rn.f32 	%f355, %f554, %f352, %f354;
	add.f32 	%f556, %f556, %f355;
$L__BB6_69:
	shl.b32 	%r255, %r361, 2;
	mov.u32 	%r256, smem;
	add.s32 	%r257, %r256, %r255;
	ld.shared.f32 	%f356, [%r257+32768];
	add.f32 	%f357, %f556, %f356;
	st.shared.f32 	[%r257+32768], %f357;
	add.s32 	%r361, %r361, %r32;
	setp.lt.s32 	%p62, %r361, %r42;
	@%p62 bra 	$L__BB6_46;
$L__BB6_70:
	bar.sync 	0;
	setp.lt.s32 	%p63, %r58, %r120;
	add.s32 	%r358, %r358, 1;
	mov.u32 	%r359, %r58;
	@%p63 bra 	$L__BB6_41;
$L__BB6_71:
	setp.ge.s32 	%p64, %r374, %r42;
	mov.u32 	%r366, %r374;
	@%p64 bra 	$L__BB6_73;
$L__BB6_72:
	ld.param.f32 	%f528, [_Z34attention_fwd_kernel_rope_fused_v6ILi32ELi256EEvPKfS1_S1_Pfiiiiiif_param_10];
	shl.b32 	%r258, %r366, 2;
	mov.u32 	%r259, smem;
	add.s32 	%r260, %r259, %r258;
	ld.shared.f32 	%f358, [%r260+32768];
	mul.f32 	%f359, %f528, %f358;
	st.shared.f32 	[%r260+32768], %f359;
	add.s32 	%r366, %r366, %r32;
	setp.lt.s32 	%p65, %r366, %r42;
	@%p65 bra 	$L__BB6_72;
$L__BB6_73:
	setp.ge.s32 	%p66, %r374, %r42;
	bar.sync 	0;
	mov.f32 	%f558, 0fFF800000;
	@%p66 bra 	$L__BB6_76;
	mov.f32 	%f558, 0fFF800000;
	mov.u32 	%r367, %r374;
$L__BB6_75:
	shl.b32 	%r261, %r367, 2;
	mov.u32 	%r262, smem;
	add.s32 	%r263, %r262, %r261;
	ld.shared.f32 	%f362, [%r263+32768];
	max.f32 	%f558, %f558, %f362;
	add.s32 	%r367, %r367, %r32;
	setp.lt.s32 	%p67, %r367, %r42;
	@%p67 bra 	$L__BB6_75;
$L__BB6_76:
	shr.u32 	%r264, %r374, 3;
	mov.u32 	%r265, smem;
	add.s32 	%r266, %r265, %r264;
	add.s32 	%r96, %r266, 32896;
	setp.ne.s32 	%p68, %r33, 0;
	mov.b32 	%r267, %f558;
	shfl.sync.bfly.b32	%r268|%p69, %r267, 16, 31, -1;
	mov.b32 	%f363, %r268;
	max.f32 	%f364, %f558, %f363;
	mov.b32 	%r269, %f364;
	shfl.sync.bfly.b32	%r270|%p70, %r269, 8, 31, -1;
	mov.b32 	%f365, %r270;
	max.f32 	%f366, %f364, %f365;
	mov.b32 	%r271, %f366;
	shfl.sync.bfly.b32	%r272|%p71, %r271, 4, 31, -1;
	mov.b32 	%f367, %r272;
	max.f32 	%f368, %f366, %f367;
	mov.b32 	%r273, %f368;
	shfl.sync.bfly.b32	%r274|%p72, %r273, 2, 31, -1;
	mov.b32 	%f369, %r274;
	max.f32 	%f370, %f368, %f369;
	mov.b32 	%r275, %f370;
	shfl.sync.bfly.b32	%r276|%p73, %r275, 1, 31, -1;
	mov.b32 	%f371, %r276;
	max.f32 	%f87, %f370, %f371;
	@%p68 bra 	$L__BB6_78;
	st.shared.f32 	[%r96], %f87;
$L__BB6_78:
	shl.b32 	%r277, %r33, 2;
	add.s32 	%r279, %r265, %r277;
	add.s32 	%r97, %r279, 32896;
	add.s32 	%r280, %r32, 31;
	shr.u32 	%r98, %r280, 5;
	setp.gt.u32 	%p74, %r374, 31;
	bar.sync 	0;
	@%p74 bra 	$L__BB6_83;
	setp.ge.u32 	%p75, %r374, %r98;
	mov.f32 	%f559, 0fFF800000;
	@%p75 bra 	$L__BB6_81;
	ld.shared.f32 	%f559, [%r97];
$L__BB6_81:
	setp.ne.s32 	%p76, %r33, 0;
	mov.b32 	%r281, %f559;
	shfl.sync.bfly.b32	%r282|%p77, %r281, 16, 31, -1;
	mov.b32 	%f373, %r282;
	max.f32 	%f374, %f559, %f373;
	mov.b32 	%r283, %f374;
	shfl.sync.bfly.b32	%r284|%p78, %r283, 8, 31, -1;
	mov.b32 	%f375, %r284;
	max.f32 	%f376, %f374, %f375;
	mov.b32 	%r285, %f376;
	shfl.sync.bfly.b32	%r286|%p79, %r285, 4, 31, -1;
	mov.b32 	%f377, %r286;
	max.f32 	%f378, %f376, %f377;
	mov.b32 	%r287, %f378;
	shfl.sync.bfly.b32	%r288|%p80, %r287, 2, 31, -1;
	mov.b32 	%f379, %r288;
	max.f32 	%f380, %f378, %f379;
	mov.b32 	%r289, %f380;
	shfl.sync.bfly.b32	%r290|%p81, %r289, 1, 31, -1;
	mov.b32 	%f381, %r290;
	max.f32 	%f90, %f380, %f381;
	@%p76 bra 	$L__BB6_83;
	st.shared.f32 	[smem+32896], %f90;
$L__BB6_83:
	setp.ge.s32 	%p82, %r374, %r42;
	bar.sync 	0;
	ld.shared.f32 	%f383, [smem+32896];
	max.f32 	%f91, %f536, %f383;
	sub.f32 	%f384, %f536, %f91;
	fma.rn.f32 	%f385, %f384, 0f3BBB989D, 0f3F000000;
	cvt.sat.f32.f32 	%f386, %f385;
	mov.f32 	%f387, 0f4B400001;
	mov.f32 	%f388, 0f437C0000;
	fma.rm.f32 	%f389, %f386, %f388, %f387;
	add.f32 	%f390, %f389, 0fCB40007F;
	neg.f32 	%f391, %f390;
	fma.rn.f32 	%f392, %f384, 0f3FB8AA3B, %f391;
	fma.rn.f32 	%f393, %f384, 0f32A57060, %f392;
	mov.b32 	%r291, %f389;
	shl.b32 	%r292, %r291, 23;
	mov.b32 	%f394, %r292;
	ex2.approx.ftz.f32 	%f395, %f393;
	mul.f32 	%f92, %f395, %f394;
	mov.f32 	%f561, 0f00000000;
	@%p82 bra 	$L__BB6_86;
	mov.f32 	%f561, 0f00000000;
	mov.u32 	%r368, %r374;
$L__BB6_85:
	shl.b32 	%r293, %r368, 2;
	add.s32 	%r295, %r265, %r293;
	ld.shared.f32 	%f397, [%r295+32768];
	sub.f32 	%f398, %f397, %f91;
	fma.rn.f32 	%f399, %f398, 0f3BBB989D, 0f3F000000;
	cvt.sat.f32.f32 	%f400, %f399;
	mov.f32 	%f401, 0f4B400001;
	mov.f32 	%f402, 0f437C0000;
	fma.rm.f32 	%f403, %f400, %f402, %f401;
	add.f32 	%f404, %f403, 0fCB40007F;
	neg.f32 	%f405, %f404;
	fma.rn.f32 	%f406, %f398, 0f3FB8AA3B, %f405;
	fma.rn.f32 	%f407, %f398, 0f32A57060, %f406;
	mov.b32 	%r296, %f403;
	shl.b32 	%r297, %r296, 23;
	mov.b32 	%f408, %r297;
	ex2.approx.ftz.f32 	%f409, %f407;
	mul.f32 	%f410, %f409, %f408;
	st.shared.f32 	[%r295+32768], %f410;
	add.f32 	%f561, %f561, %f410;
	add.s32 	%r368, %r368, %r32;
	setp.lt.s32 	%p83, %r368, %r42;
	@%p83 bra 	$L__BB6_85;
$L__BB6_86:
	setp.ne.s32 	%p84, %r33, 0;
	mov.b32 	%r298, %f561;
	shfl.sync.bfly.b32	%r299|%p85, %r298, 16, 31, -1;
	mov.b32 	%f411, %r299;
	add.f32 	%f412, %f561, %f411;
	mov.b32 	%r300, %f412;
	shfl.sync.bfly.b32	%r301|%p86, %r300, 8, 31, -1;
	mov.b32 	%f413, %r301;
	add.f32 	%f414, %f412, %f413;
	mov.b32 	%r302, %f414;
	shfl.sync.bfly.b32	%r303|%p87, %r302, 4, 31, -1;
	mov.b32 	%f415, %r303;
	add.f32 	%f416, %f414, %f415;
	mov.b32 	%r304, %f416;
	shfl.sync.bfly.b32	%r305|%p88, %r304, 2, 31, -1;
	mov.b32 	%f417, %r305;
	add.f32 	%f418, %f416, %f417;
	mov.b32 	%r306, %f418;
	shfl.sync.bfly.b32	%r307|%p89, %r306, 1, 31, -1;
	mov.b32 	%f419, %r307;
	add.f32 	%f96, %f418, %f419;
	@%p84 bra 	$L__BB6_88;
	st.shared.f32 	[%r96], %f96;
$L__BB6_88:
	setp.gt.u32 	%p90, %r374, 31;
	bar.sync 	0;
	@%p90 bra 	$L__BB6_93;
	setp.ge.u32 	%p91, %r374, %r98;
	mov.f32 	%f562, 0f00000000;
	@%p91 bra 	$L__BB6_91;
	ld.shared.f32 	%f562, [%r97];
$L__BB6_91:
	setp.ne.s32 	%p92, %r33, 0;
	mov.b32 	%r308, %f562;
	shfl.sync.bfly.b32	%r309|%p93, %r308, 16, 31, -1;
	mov.b32 	%f421, %r309;
	add.f32 	%f422, %f562, %f421;
	mov.b32 	%r310, %f422;
	shfl.sync.bfly.b32	%r311|%p94, %r310, 8, 31, -1;
	mov.b32 	%f423, %r311;
	add.f32 	%f424, %f422, %f423;
	mov.b32 	%r312, %f424;
	shfl.sync.bfly.b32	%r313|%p95, %r312, 4, 31, -1;
	mov.b32 	%f425, %r313;
	add.f32 	%f426, %f424, %f425;
	mov.b32 	%r314, %f426;
	shfl.sync.bfly.b32	%r315|%p96, %r314, 2, 31, -1;
	mov.b32 	%f427, %r315;
	add.f32 	%f428, %f426, %f427;
	mov.b32 	%r316, %f428;
	shfl.sync.bfly.b32	%r317|%p97, %r316, 1, 31, -1;
	mov.b32 	%f429, %r317;
	add.f32 	%f99, %f428, %f429;
	@%p92 bra 	$L__BB6_93;
	st.shared.f32 	[smem+32896], %f99;
$L__BB6_93:
	setp.ge.s32 	%p98, %r374, %r120;
	bar.sync 	0;
	ld.shared.f32 	%f430, [smem+32896];
	fma.rn.f32 	%f535, %f535, %f92, %f430;
	@%p98 bra 	$L__BB6_112;
	shl.b32 	%r318, %r353, 5;
	sub.s32 	%r319, %r39, %r318;
	sub.s32 	%r101, %r319, %r41;
	and.b32  	%r102, %r39, 3;
	add.s32 	%r103, %r319, -1;
	mov.u32 	%r369, %r374;
$L__BB6_95:
	ld.param.u64 	%rd62, [_Z34attention_fwd_kernel_rope_fused_v6ILi32ELi256EEvPKfS1_S1_Pfiiiiiif_param_3];
	setp.eq.s32 	%p99, %r354, 0;
	add.s32 	%r320, %r369, %r5;
	cvta.to.global.u64 	%rd18, %rd62;
	mul.wide.s32 	%rd19, %r320, 4;
	add.s64 	%rd4, %rd18, %rd19;
	mov.f32 	%f563, 0f00000000;
	@%p99 bra 	$L__BB6_97;
	ld.global.f32 	%f563, [%rd4];
$L__BB6_97:
	setp.lt.s32 	%p100, %r42, 1;
	mov.f32 	%f571, 0f00000000;
	@%p100 bra 	$L__BB6_111;
	setp.lt.u32 	%p101, %r103, 15;
	add.s32 	%r105, %r369, %r3;
	mov.f32 	%f571, 0f00000000;
	mov.b32 	%r372, 0;
	@%p101 bra 	$L__BB6_101;
	mov.f32 	%f571, 0f00000000;
	mov.b32 	%r370, 0;
$L__BB6_100:
	.pragma "nounroll";
	add.s32 	%r323, %r370, %r354;
	shl.b32 	%r324, %r370, 2;
	add.s32 	%r326, %r265, %r324;
	ld.shared.v4.f32 	{%f436, %f437, %f438, %f439}, [%r326+32768];
	mad.lo.s32 	%r327, %r323, %r120, %r105;
	mul.wide.s32 	%rd20, %r327, 4;
	add.s64 	%rd21, %rd2, %rd20;
	ld.global.nc.f32 	%f440, [%rd21];
	fma.rn.f32 	%f441, %f436, %f440, %f571;
	mul.wide.s32 	%rd22, %r120, 4;
	add.s64 	%rd23, %rd21, %rd22;
	ld.global.nc.f32 	%f442, [%rd23];
	fma.rn.f32 	%f443, %f437, %f442, %f441;
	add.s64 	%rd24, %rd23, %rd22;
	ld.global.nc.f32 	%f444, [%rd24];
	fma.rn.f32 	%f445, %f438, %f444, %f443;
	add.s64 	%rd25, %rd24, %rd22;
	ld.global.nc.f32 	%f446, [%rd25];
	fma.rn.f32 	%f447, %f439, %f446, %f445;
	ld.shared.v4.f32 	{%f448, %f449, %f450, %f451}, [%r326+32784];
	add.s64 	%rd26, %rd25, %rd22;
	ld.global.nc.f32 	%f452, [%rd26];
	fma.rn.f32 	%f453, %f448, %f452, %f447;
	add.s64 	%rd27, %rd26, %rd22;
	ld.global.nc.f32 	%f454, [%rd27];
	fma.rn.f32 	%f455, %f449, %f454, %f453;
	add.s64 	%rd28, %rd27, %rd22;
	ld.global.nc.f32 	%f456, [%rd28];
	fma.rn.f32 	%f457, %f450, %f456, %f455;
	add.s64 	%rd29, %rd28, %rd22;
	ld.global.nc.f32 	%f458, [%rd29];
	fma.rn.f32 	%f459, %f451, %f458, %f457;
	ld.shared.v4.f32 	{%f460, %f461, %f462, %f463}, [%r326+32800];
	add.s64 	%rd30, %rd29, %rd22;
	ld.global.nc.f32 	%f464, [%rd30];
	fma.rn.f32 	%f465, %f460, %f464, %f459;
	add.s64 	%rd31, %rd30, %rd22;
	ld.global.nc.f32 	%f466, [%rd31];
	fma.rn.f32 	%f467, %f461, %f466, %f465;
	add.s64 	%rd32, %rd31, %rd22;
	ld.global.nc.f32 	%f468, [%rd32];
	fma.rn.f32 	%f469, %f462, %f468, %f467;
	add.s64 	%rd33, %rd32, %rd22;
	ld.global.nc.f32 	%f470, [%rd33];
	fma.rn.f32 	%f471, %f463, %f470, %f469;
	ld.shared.v4.f32 	{%f472, %f473, %f474, %f475}, [%r326+32816];
	add.s64 	%rd34, %rd33, %rd22;
	ld.global.nc.f32 	%f476, [%rd34];
	fma.rn.f32 	%f477, %f472, %f476, %f471;
	add.s64 	%rd35, %rd34, %rd22;
	ld.global.nc.f32 	%f478, [%rd35];
	fma.rn.f32 	%f479, %f473, %f478, %f477;
	add.s64 	%rd36, %rd35, %rd22;
	ld.global.nc.f32 	%f480, [%rd36];
	fma.rn.f32 	%f481, %f474, %f480, %f479;
	add.s64 	%rd37, %rd36, %rd22;
	ld.global.nc.f32 	%f482, [%rd37];
	fma.rn.f32 	%f571, %f475, %f482, %f481;
	add.s32 	%r370, %r370, 16;
	setp.ne.s32 	%p102, %r370, %r101;
	mov.u32 	%r372, %r101;
	@%p102 bra 	$L__BB6_100;
$L__BB6_101:
	setp.eq.s32 	%p103, %r41, 0;
	@%p103 bra 	$L__BB6_111;
	add.s32 	%r328, %r41, -1;
	setp.lt.u32 	%p104, %r328, 7;
	@%p104 bra 	$L__BB6_104;
	add.s32 	%r329, %r372, %r354;
	shl.b32 	%r330, %r372, 2;
	add.s32 	%r332, %r265, %r330;
	ld.shared.f32 	%f484, [%r332+32768];
	mad.lo.s32 	%r333, %r329, %r120, %r105;
	mul.wide.s32 	%rd38, %r333, 4;
	add.s64 	%rd39, %rd2, %rd38;
	ld.global.nc.f32 	%f485, [%rd39];
	fma.rn.f32 	%f486, %f484, %f485, %f571;
	ld.shared.f32 	%f487, [%r332+32772];
	mul.wide.s32 	%rd40, %r120, 4;
	add.s64 	%rd41, %rd39, %rd40;
	ld.global.nc.f32 	%f488, [%rd41];
	fma.rn.f32 	%f489, %f487, %f488, %f486;
	ld.shared.f32 	%f490, [%r332+32776];
	add.s64 	%rd42, %rd41, %rd40;
	ld.global.nc.f32 	%f491, [%rd42];
	fma.rn.f32 	%f492, %f490, %f491, %f489;
	ld.shared.f32 	%f493, [%r332+32780];
	add.s64 	%rd43, %rd42, %rd40;
	ld.global.nc.f32 	%f494, [%rd43];
	fma.rn.f32 	%f495, %f493, %f494, %f492;
	ld.shared.f32 	%f496, [%r332+32784];
	add.s64 	%rd44, %rd43, %rd40;
	ld.global.nc.f32 	%f497, [%rd44];
	fma.rn.f32 	%f498, %f496, %f497, %f495;
	ld.shared.f32 	%f499, [%r332+32788];
	add.s64 	%rd45, %rd44, %rd40;
	ld.global.nc.f32 	%f500, [%rd45];
	fma.rn.f32 	%f501, %f499, %f500, %f498;
	ld.shared.f32 	%f502, [%r332+32792];
	add.s64 	%rd46, %rd45, %rd40;
	ld.global.nc.f32 	%f503, [%rd46];
	fma.rn.f32 	%f504, %f502, %f503, %f501;
	ld.shared.f32 	%f505, [%r332+32796];
	add.s64 	%rd47, %rd46, %rd40;
	ld.global.nc.f32 	%f506, [%rd47];
	fma.rn.f32 	%f571, %f505, %f506, %f504;
	add.s32 	%r372, %r372, 8;
$L__BB6_104:
	setp.eq.s32 	%p105, %r40, 0;
	@%p105 bra 	$L__BB6_111;
	add.s32 	%r334, %r40, -1;
	setp.lt.u32 	%p106, %r334, 3;
	@%p106 bra 	$L__BB6_107;
	add.s32 	%r335, %r372, %r354;
	shl.b32 	%r336, %r372, 2;
	add.s32 	%r338, %r265, %r336;
	ld.shared.f32 	%f508, [%r338+32768];
	mad.lo.s32 	%r339, %r335, %r120, %r105;
	mul.wide.s32 	%rd48, %r339, 4;
	add.s64 	%rd49, %rd2, %rd48;
	ld.global.nc.f32 	%f509, [%rd49];
	fma.rn.f32 	%f510, %f508, %f509, %f571;
	ld.shared.f32 	%f511, [%r338+32772];
	add.s64 	%rd51, %rd49, %rd6;
	ld.global.nc.f32 	%f512, [%rd51];
	fma.rn.f32 	%f513, %f511, %f512, %f510;
	ld.shared.f32 	%f514, [%r338+32776];
	add.s64 	%rd52, %rd51, %rd6;
	ld.global.nc.f32 	%f515, [%rd52];
	fma.rn.f32 	%f516, %f514, %f515, %f513;
	ld.shared.f32 	%f517, [%r338+32780];
	add.s64 	%rd53, %rd52, %rd6;
	ld.global.nc.f32 	%f518, [%rd53];
	fma.rn.f32 	%f571, %f517, %f518, %f516;
	add.s32 	%r372, %r372, 4;
$L__BB6_107:
	setp.eq.s32 	%p107, %r102, 0;
	@%p107 bra 	$L__BB6_111;
	setp.eq.s32 	%p108, %r102, 1;
	add.s32 	%r340, %r372, %r354;
	shl.b32 	%r341, %r372, 2;
	add.s32 	%r343, %r265, %r341;
	add.s32 	%r113, %r343, 32768;
	ld.shared.f32 	%f519, [%r343+32768];
	mad.lo.s32 	%r344, %r340, %r120, %r105;
	mul.wide.s32 	%rd54, %r344, 4;
	add.s64 	%rd5, %rd2, %rd54;
	ld.global.nc.f32 	%f520, [%rd5];
	fma.rn.f32 	%f571, %f519, %f520, %f571;
	@%p108 bra 	$L__BB6_111;
	setp.eq.s32 	%p109, %r102, 2;
	ld.shared.f32 	%f521, [%r113+4];
	add.s64 	%rd7, %rd5, %rd6;
	ld.global.nc.f32 	%f522, [%rd7];
	fma.rn.f32 	%f571, %f521, %f522, %f571;
	@%p109 bra 	$L__BB6_111;
	ld.shared.f32 	%f523, [%r113+8];
	add.s64 	%rd55, %rd7, %rd6;
	ld.global.nc.f32 	%f524, [%rd55];
	fma.rn.f32 	%f571, %f523, %f524, %f571;
$L__BB6_111:
	ld.param.u64 	%rd63, [_Z34attention_fwd_kernel_rope_fused_v6ILi32ELi256EEvPKfS1_S1_Pfiiiiiif_param_3];
	fma.rn.f32 	%f525, %f92, %f563, %f571;
	cvta.to.global.u64 	%rd56, %rd63;
	add.s64 	%rd58, %rd56, %rd19;
	st.global.f32 	[%rd58], %f525;
	add.s32 	%r369, %r369, %r32;
	setp.lt.s32 	%p110, %r369, %r120;
	@%p110 bra 	$L__BB6_95;
$L__BB6_112:
	bar.sync 	0;
	setp.lt.s32 	%p111, %r38, %r119;
	add.s32 	%r353, %r353, 1;
	mov.u32 	%r354, %r38;
	mov.f32 	%f536, %f91;
	@%p111 bra 	$L__BB6_31;
$L__BB6_113:
	setp.ge.s32 	%p112, %r374, %r120;
	@%p112 bra 	$L__BB6_116;
	mov.u32 	%r35, %ntid.x;
$L__BB6_115:
	ld.param.u64 	%rd64, [_Z34attention_fwd_kernel_rope_fused_v6ILi32ELi256EEvPKfS1_S1_Pfiiiiiif_param_3];
	add.s32 	%r346, %r374, %r5;
	cvta.to.global.u64 	%rd59, %rd64;
	mul.wide.s32 	%rd60, %r346, 4;
	add.s64 	%rd61, %rd59, %rd60;
	ld.global.f32 	%f526, [%rd61];
	div.rn.f32 	%f527, %f526, %f535;
	st.global.f32 	[%rd61], %f527;
	add.s32 	%r374, %r374, %r35;
	setp.lt.s32 	%p113, %r374, %r120;
	@%p113 bra 	$L__BB6_115;
$L__BB6_116:
	ret;

}
	// .globl	_Z41attention_fwd_kernel_rope_fused_v7_hybridILi64EEvPKfS1_S1_Pfiiiiiif
.visible .entry _Z41attention_fwd_kernel_rope_fused_v7_hybridILi64EEvPKfS1_S1_Pfiiiiiif(
	.param .u64 .ptr .align 1 _Z41attention_fwd_kernel_rope_fused_v7_hybridILi64EEvPKfS1_S1_Pfiiiiiif_param_0,
	.param .u64 .ptr .align 1 _Z41attention_fwd_kernel_rope_fused_v7_hybridILi64EEvPKfS1_S1_Pfiiiiiif_param_1,
	.param .u64 .ptr .align 1 _Z41attention_fwd_kernel_rope_fused_v7_hybridILi64EEvPKfS1_S1_Pfiiiiiif_param_2,
	.param .u64 .ptr .align 1 _Z41attention_fwd_kernel_rope_fused_v7_hybridILi64EEvPKfS1_S1_Pfiiiiiif_param_3,
	.param .u32 _Z41attention_fwd_kernel_rope_fused_v7_hybridILi64EEvPKfS1_S1_Pfiiiiiif_param_4,
	.param .u32 _Z41attention_fwd_kernel_rope_fused_v7_hybridILi64EEvPKfS1_S1_Pfiiiiiif_param_5,
	.param .u32 _Z41attention_fwd_kernel_rope_fused_v7_hybridILi64EEvPKfS1_S1_Pfiiiiiif_param_6,
	.param .u32 _Z41attention_fwd_kernel_rope_fused_v7_hybridILi64EEvPKfS1_S1_Pfiiiiiif_param_7,
	.param .u32 _Z41attention_fwd_kernel_rope_fused_v7_hybridILi64EEvPKfS1_S1_Pfiiiiiif_param_8,
	.param .u32 _Z41attention_fwd_kernel_rope_fused_v7_hybridILi64EEvPKfS1_S1_Pfiiiiiif_param_9,
	.param .f32 _Z41attention_fwd_kernel_rope_fused_v7_hybridILi64EEvPKfS1_S1_Pfiiiiiif_param_10
)
{
	.reg .pred 	%p<102>;
	.reg .b32 	%r<296>;
	.reg .b32 	%f<538>;
	.reg .b64 	%rd<66>;

	ld.param.u64 	%rd10, [_Z41attention_fwd_kernel_rope_fused_v7_hybridILi64EEvPKfS1_S1_Pfiiiiiif_param_0];
	ld.param.u64 	%rd11, [_Z41attention_fwd_kernel_rope_fused_v7_hybridILi64EEvPKfS1_S1_Pfiiiiiif_param_1];
	ld.param.u64 	%rd12, [_Z41attention_fwd_kernel_rope_fused_v7_hybridILi64EEvPKfS1_S1_Pfiiiiiif_param_2];
	ld.param.u64 	%rd13, [_Z41attention_fwd_kernel_rope_fused_v7_hybridILi64EEvPKfS1_S1_Pfiiiiiif_param_3];
	ld.param.u32 	%r96, [_Z41attention_fwd_kernel_rope_fused_v7_hybridILi64EEvPKfS1_S1_Pfiiiiiif_param_6];
	ld.param.u32 	%r97, [_Z41attention_fwd_kernel_rope_fused_v7_hybridILi64EEvPKfS1_S1_Pfiiiiiif_param_7];
	ld.param.u32 	%r98, [_Z41attention_fwd_kernel_rope_fused_v7_hybridILi64EEvPKfS1_S1_Pfiiiiiif_param_8];
	ld.param.u32 	%r99, [_Z41attention_fwd_kernel_rope_fused_v7_hybridILi64EEvPKfS1_S1_Pfiiiiiif_param_9];
	ld.param.f32 	%f77, [_Z41attention_fwd_kernel_rope_fused_v7_hybridILi64EEvPKfS1_S1_Pfiiiiiif_param_10];
	cvta.to.global.u64 	%rd1, %rd10;
	cvta.to.global.u64 	%rd2, %rd11;
	cvta.to.global.u64 	%rd3, %rd12;
	cvta.to.global.u64 	%rd4, %rd13;
	mov.u32 	%r1, %ctaid.x;
	setp.ge.s32 	%p1, %r1, %r96;
	@%p1 bra 	$L__BB7_35;
	mov.u32 	%r100, %ctaid.y;
	mov.u32 	%r295, %tid.x;
	mul.lo.s32 	%r101, %r98, %r97;
	mul.lo.s32 	%r3, %r101, %r100;
	shl.b32 	%r102, %r98, 2;
	mov.u32 	%r103, smem;
	add.s32 	%r104, %r103, %r102;
	add.s32 	%r4, %r104, 384;
	mad.lo.s32 	%r105, %r100, %r96, %r1;
	mul.lo.s32 	%r5, %r105, %r98;
	shr.u32 	%r106, %r99, 31;
	add.s32 	%r107, %r99, %r106;
	shr.s32 	%r6, %r107, 1;
	setp.ge.s32 	%p2, %r295, %r6;
	@%p2 bra 	$L__BB7_23;
	cvt.rn.f32.s32 	%f1, %r99;
	mov.f32 	%f78, 0fB0D40000;
	mov.f32 	%f79, 0f3EE68EBF;
	mul.rn.f32 	%f80, %f79, %f78;
	mov.f32 	%f81, 0f3D21D42E;
	mov.f32 	%f82, 0f3DF7B084;
	mul.rn.f32 	%f83, %f82, %f81;
	fma.rn.f32 	%f84, %f80, 0f3FB8AA3B, 0f34C28212;
	fma.rn.f32 	%f85, 0f3E4B8A05, 0f32A55E34, %f84;
	mul.f32 	%f86, %f83, 0f40400000;
	fma.rn.f32 	%f87, %f86, %f80, %f85;
	fma.rn.f32 	%f88, %f83, 0f3E4B8A05, %f87;
	mov.f32 	%f89, 0f41549694;
	add.rn.f32 	%f2, %f89, %f88;
	mov.f32 	%f90, 0fC1549694;
	add.rn.f32 	%f91, %f2, %f90;
	neg.f32 	%f92, %f91;
	add.rn.f32 	%f3, %f88, %f92;
	mov.u32 	%r7, %ntid.x;
	add.s32 	%r108, %r295, %r7;
	max.u32 	%r109, %r6, %r108;
	setp.lt.u32 	%p3, %r108, %r6;
	selp.u32 	%r110, 1, 0, %p3;
	add.s32 	%r111, %r108, %r110;
	sub.s32 	%r112, %r109, %r111;
	div.u32 	%r113, %r112, %r7;
	add.s32 	%r8, %r113, %r110;
	and.b32  	%r114, %r8, 3;
	setp.eq.s32 	%p4, %r114, 3;
	mov.u32 	%r271, %r295;
	@%p4 bra 	$L__BB7_8;
	add.s32 	%r116, %r8, 1;
	and.b32  	%r9, %r116, 3;
	mov.b32 	%r270, 0;
	mov.u32 	%r271, %r295;
$L__BB7_4:
	.pragma "nounroll";
	cvt.rn.f32.u32 	%f94, %r271;
	add.f32 	%f95, %f94, %f94;
	div.rn.f32 	%f4, %f95, %f1;
	setp.eq.f32 	%p5, %f4, 0f00000000;
	mov.f32 	%f506, 0f3F800000;
	@%p5 bra 	$L__BB7_7;
	mul.rn.f32 	%f96, %f2, %f4;
	cvt.rni.f32.f32 	%f97, %f96;
	sub.f32 	%f98, %f96, %f97;
	neg.f32 	%f99, %f96;
	fma.rn.f32 	%f100, %f2, %f4, %f99;
	fma.rn.f32 	%f101, %f3, %f4, %f100;
	add.f32 	%f102, %f98, %f101;
	setp.gt.f32 	%p6, %f97, 0f00000000;
	selp.b32 	%r117, 0, -2097152000, %p6;
	abs.f32 	%f103, %f4;
	setp.num.f32 	%p7, %f103, %f103;
	setp.lt.f32 	%p8, %f96, 0f00000000;
	selp.f32 	%f104, 0f00000000, 0f7F800000, %p8;
	abs.f32 	%f105, %f96;
	setp.gt.f32 	%p9, %f105, 0f43180000;
	cvt.rzi.s32.f32 	%r118, %f97;
	shl.b32 	%r119, %r118, 23;
	sub.s32 	%r120, %r119, %r117;
	mov.b32 	%f106, %r120;
	add.s32 	%r121, %r117, 2130706432;
	mov.b32 	%f107, %r121;
	fma.rn.f32 	%f108, %f102, 0f391FCB8E, 0f3AAF85ED;
	fma.rn.f32 	%f109, %f108, %f102, 0f3C1D9856;
	fma.rn.f32 	%f110, %f109, %f102, 0f3D6357BB;
	fma.rn.f32 	%f111, %f110, %f102, 0f3E75FDEC;
	fma.rn.f32 	%f112, %f111, %f102, 0f3F317218;
	fma.rn.f32 	%f113, %f112, %f102, 0f3F800000;
	mul.f32 	%f114, %f113, %f107;
	mul.f32 	%f115, %f114, %f106;
	selp.f32 	%f506, %f104, %f115, %p9;
	@%p7 bra 	$L__BB7_7;
	mov.f32 	%f116, 0f461C4000;
	add.rn.f32 	%f506, %f116, %f4;
$L__BB7_7:
	rcp.rn.f32 	%f117, %f506;
	shl.b32 	%r122, %r271, 2;
	add.s32 	%r123, %r4, %r122;
	st.shared.f32 	[%r123], %f117;
	add.s32 	%r271, %r271, %r7;
	add.s32 	%r270, %r270, 1;
	setp.ne.s32 	%p10, %r270, %r9;
	@%p10 bra 	$L__BB7_4;
$L__BB7_8:
	setp.lt.u32 	%p11, %r8, 3;
	@%p11 bra 	$L__BB7_23;
	shl.b32 	%r18, %r7, 2;
$L__BB7_10:
	cvt.rn.f32.u32 	%f119, %r271;
	add.f32 	%f120, %f119, %f119;
	div.rn.f32 	%f8, %f120, %f1;
	setp.eq.f32 	%p12, %f8, 0f00000000;
	mov.f32 	%f507, 0f3F800000;
	@%p12 bra 	$L__BB7_13;
	mul.rn.f32 	%f121, %f2, %f8;
	cvt.rni.f32.f32 	%f122, %f121;
	sub.f32 	%f123, %f121, %f122;
	neg.f32 	%f124, %f121;
	fma.rn.f32 	%f125, %f2, %f8, %f124;
	fma.rn.f32 	%f126, %f3, %f8, %f125;
	add.f32 	%f127, %f123, %f126;
	setp.gt.f32 	%p13, %f122, 0f00000000;
	selp.b32 	%r124, 0, -2097152000, %p13;
	abs.f32 	%f128, %f8;
	setp.num.f32 	%p14, %f128, %f128;
	setp.lt.f32 	%p15, %f121, 0f00000000;
	selp.f32 	%f129, 0f00000000, 0f7F800000, %p15;
	abs.f32 	%f130, %f121;
	setp.gt.f32 	%p16, %f130, 0f43180000;
	cvt.rzi.s32.f32 	%r125, %f122;
	shl.b32 	%r126, %r125, 23;
	sub.s32 	%r127, %r126, %r124;
	mov.b32 	%f131, %r127;
	add.s32 	%r128, %r124, 2130706432;
	mov.b32 	%f132, %r128;
	fma.rn.f32 	%f133, %f127, 0f391FCB8E, 0f3AAF85ED;
	fma.rn.f32 	%f134, %f133, %f127, 0f3C1D9856;
	fma.rn.f32 	%f135, %f134, %f127, 0f3D6357BB;
	fma.rn.f32 	%f136, %f135, %f127, 0f3E75FDEC;
	fma.rn.f32 	%f137, %f136, %f127, 0f3F317218;
	fma.rn.f32 	%f138, %f137, %f127, 0f3F800000;
	mul.f32 	%f139, %f138, %f132;
	mul.f32 	%f140, %f139, %f131;
	selp.f32 	%f507, %f129, %f140, %p16;
	@%p14 bra 	$L__BB7_13;
	mov.f32 	%f141, 0f461C4000;
	add.rn.f32 	%f507, %f141, %f8;
$L__BB7_13:
	rcp.rn.f32 	%f143, %f507;
	shl.b32 	%r129, %r271, 2;
	add.s32 	%r16, %r4, %r129;
	st.shared.f32 	[%r16], %f143;
	add.s32 	%r17, %r271, %r7;
	cvt.rn.f32.u32 	%f144, %r17;
	add.f32 	%f145, %f144, %f144;
	div.rn.f32 	%f12, %f145, %f1;
	setp.eq.f32 	%p17, %f12, 0f00000000;
	mov.f32 	%f508, 0f3F800000;
	@%p17 bra 	$L__BB7_16;
	mul.rn.f32 	%f146, %f2, %f12;
	cvt.rni.f32.f32 	%f147, %f146;
	sub.f32 	%f148, %f146, %f147;
	neg.f32 	%f149, %f146;
	fma.rn.f32 	%f150, %f2, %f12, %f149;
	fma.rn.f32 	%f151, %f3, %f12, %f150;
	add.f32 	%f152, %f148, %f151;
	setp.gt.f32 	%p18, %f147, 0f00000000;
	selp.b32 	%r130, 0, -2097152000, %p18;
	abs.f32 	%f153, %f12;
	setp.num.f32 	%p19, %f153, %f153;
	setp.lt.f32 	%p20, %f146, 0f00000000;
	selp.f32 	%f154, 0f00000000, 0f7F800000, %p20;
	abs.f32 	%f155, %f146;
	setp.gt.f32 	%p21, %f155, 0f43180000;
	cvt.rzi.s32.f32 	%r131, %f147;
	shl.b32 	%r132, %r131, 23;
	sub.s32 	%r133, %r132, %r130;
	mov.b32 	%f156, %r133;
	add.s32 	%r134, %r130, 2130706432;
	mov.b32 	%f157, %r134;
	fma.rn.f32 	%f158, %f152, 0f391FCB8E, 0f3AAF85ED;
	fma.rn.f32 	%f159, %f158, %f152, 0f3C1D9856;
	fma.rn.f32 	%f160, %f159, %f152, 0f3D6357BB;
	fma.rn.f32 	%f161, %f160, %f152, 0f3E75FDEC;
	fma.rn.f32 	%f162, %f161, %f152, 0f3F317218;
	fma.rn.f32 	%f163, %f162, %f152, 0f3F800000;
	mul.f32 	%f164, %f163, %f157;
	mul.f32 	%f165, %f164, %f156;
	selp.f32 	%f508, %f154, %f165, %p21;
	@%p19 bra 	$L__BB7_16;
	mov.f32 	%f166, 0f461C4000;
	add.rn.f32 	%f508, %f166, %f12;
$L__BB7_16:
	rcp.rn.f32 	%f168, %f508;
	add.s32 	%r19, %r16, %r18;
	st.shared.f32 	[%r19], %f168;
	add.s32 	%r20, %r17, %r7;
	cvt.rn.f32.u32 	%f169, %r20;
	add.f32 	%f170, %f169, %f169;
	div.rn.f32 	%f16, %f170, %f1;
	setp.eq.f32 	%p22, %f16, 0f00000000;
	mov.f32 	%f509, 0f3F800000;
	@%p22 bra 	$L__BB7_19;
	mul.rn.f32 	%f171, %f2, %f16;
	cvt.rni.f32.f32 	%f172, %f171;
	sub.f32 	%f173, %f171, %f172;
	neg.f32 	%f174, %f171;
	fma.rn.f32 	%f175, %f2, %f16, %f174;
	fma.rn.f32 	%f176, %f3, %f16, %f175;
	add.f32 	%f177, %f173, %f176;
	setp.gt.f32 	%p23, %f172, 0f00000000;
	selp.b32 	%r135, 0, -2097152000, %p23;
	abs.f32 	%f178, %f16;
	setp.num.f32 	%p24, %f178, %f178;
	setp.lt.f32 	%p25, %f171, 0f00000000;
	selp.f32 	%f179, 0f00000000, 0f7F800000, %p25;
	abs.f32 	%f180, %f171;
	setp.gt.f32 	%p26, %f180, 0f43180000;
	cvt.rzi.s32.f32 	%r136, %f172;
	shl.b32 	%r137, %r136, 23;
	sub.s32 	%r138, %r137, %r135;
	mov.b32 	%f181, %r138;
	add.s32 	%r139, %r135, 2130706432;
	mov.b32 	%f182, %r139;
	fma.rn.f32 	%f183, %f177, 0f391FCB8E, 0f3AAF85ED;
	fma.rn.f32 	%f184, %f183, %f177, 0f3C1D9856;
	fma.rn.f32 	%f185, %f184, %f177, 0f3D6357BB;
	fma.rn.f32 	%f186, %f185, %f177, 0f3E75FDEC;
	fma.rn.f32 	%f187, %f186, %f177, 0f3F317218;
	fma.rn.f32 	%f188, %f187, %f177, 0f3F800000;
	mul.f32 	%f189, %f188, %f182;
	mul.f32 	%f190, %f189, %f181;
	selp.f32 	%f509, %f179, %f190, %p26;
	@%p24 bra 	$L__BB7_19;
	mov.f32 	%f191, 0f461C4000;
	add.rn.f32 	%f509, %f191, %f16;
$L__BB7_19:
	rcp.rn.f32 	%f193, %f509;
	add.s32 	%r21, %r19, %r18;
	st.shared.f32 	[%r21], %f193;
	add.s32 	%r22, %r20, %r7;
	cvt.rn.f32.u32 	%f194, %r22;
	add.f32 	%f195, %f194, %f194;
	div.rn.f32 	%f20, %f195, %f1;
	setp.eq.f32 	%p27, %f20, 0f00000000;
	mov.f32 	%f510, 0f3F800000;
	@%p27 bra 	$L__BB7_22;
	mul.rn.f32 	%f196, %f2, %f20;
	cvt.rni.f32.f32 	%f197, %f196;
	sub.f32 	%f198, %f196, %f197;
	neg.f32 	%f199, %f196;
	fma.rn.f32 	%f200, %f2, %f20, %f199;
	fma.rn.f32 	%f201, %f3, %f20, %f200;
	add.f32 	%f202, %f198, %f201;
	setp.gt.f32 	%p28, %f197, 0f00000000;
	selp.b32 	%r140, 0, -2097152000, %p28;
	abs.f32 	%f203, %f20;
	setp.num.f32 	%p29, %f203, %f203;
	setp.lt.f32 	%p30, %f196, 0f00000000;
	selp.f32 	%f204, 0f00000000, 0f7F800000, %p30;
	abs.f32 	%f205, %f196;
	setp.gt.f32 	%p31, %f205, 0f43180000;
	cvt.rzi.s32.f32 	%r141, %f197;
	shl.b32 	%r142, %r141, 23;
	sub.s32 	%r143, %r142, %r140;
	mov.b32 	%f206, %r143;
	add.s32 	%r144, %r140, 2130706432;
	mov.b32 	%f207, %r144;
	fma.rn.f32 	%f208, %f202, 0f391FCB8E, 0f3AAF85ED;
	fma.rn.f32 	%f209, %f208, %f202, 0f3C1D9856;
	fma.rn.f32 	%f210, %f209, %f202, 0f3D6357BB;
	fma.rn.f32 	%f211, %f210, %f202, 0f3E75FDEC;
	fma.rn.f32 	%f212, %f211, %f202, 0f3F317218;
	fma.rn.f32 	%f213, %f212, %f202, 0f3F800000;
	mul.f32 	%f214, %f213, %f207;
	mul.f32 	%f215, %f214, %f206;
	selp.f32 	%f510, %f204, %f215, %p31;
	@%p29 bra 	$L__BB7_22;
	mov.f32 	%f216, 0f461C4000;
	add.rn.f32 	%f510, %f216, %f20;
$L__BB7_22:
	rcp.rn.f32 	%f217, %f510;
	add.s32 	%r145, %r21, %r18;
	st.shared.f32 	[%r145], %f217;
	add.s32 	%r271, %r22, %r7;
	setp.lt.s32 	%p32, %r271, %r6;
	@%p32 bra 	$L__BB7_10;
$L__BB7_23:
	bar.sync 	0;
	shl.b32 	%r273, %r295, 1;
	setp.ge.s32 	%p33, %r273, %r99;
	@%p33 bra 	$L__BB7_26;
	cvt.rn.f32.u32 	%f24, %r1;
	mov.u32 	%r146, %ntid.x;
	shl.b32 	%r25, %r146, 1;
$L__BB7_25:
	shl.b32 	%r147, %r273, 1;
	add.s32 	%r148, %r4, %r147;
	ld.shared.f32 	%f218, [%r148];
	mul.f32 	%f219, %f218, %f24;
	sin.approx.f32 	%f220, %f219;
	cos.approx.f32 	%f221, %f219;
	add.s32 	%r149, %r273, %r5;
	mul.wide.s32 	%rd14, %r149, 4;
	add.s64 	%rd15, %rd1, %rd14;
	ld.global.nc.f32 	%f222, [%rd15];
	ld.global.nc.f32 	%f223, [%rd15+4];
	mul.f32 	%f224, %f221, %f222;
	mul.f32 	%f225, %f220, %f223;
	sub.f32 	%f226, %f224, %f225;
	shl.b32 	%r150, %r273, 2;
	add.s32 	%r152, %r103, %r150;
	mul.f32 	%f227, %f221, %f223;
	fma.rn.f32 	%f228, %f220, %f222, %f227;
	st.shared.v2.f32 	[%r152+384], {%f226, %f228};
	add.s32 	%r273, %r273, %r25;
	setp.lt.s32 	%p34, %r273, %r99;
	@%p34 bra 	$L__BB7_25;
$L__BB7_26:
	add.s32 	%r274, %r99, %r295;
	setp.ge.s32 	%p35, %r274, %r98;
	@%p35 bra 	$L__BB7_29;
	mov.u32 	%r29, %ntid.x;
$L__BB7_28:
	add.s32 	%r153, %r274, %r5;
	mul.wide.s32 	%rd16, %r153, 4;
	add.s64 	%rd17, %rd1, %rd16;
	ld.global.nc.f32 	%f229, [%rd17];
	shl.b32 	%r154, %r274, 2;
	add.s32 	%r156, %r103, %r154;
	st.shared.f32 	[%r156+384], %f229;
	add.s32 	%r274, %r274, %r29;
	setp.lt.s32 	%p36, %r274, %r98;
	@%p36 bra 	$L__BB7_28;
$L__BB7_29:
	bar.sync 	0;
	setp.lt.s32 	%p37, %r97, 1;
	mov.f32 	%f512, 0f00000000;
	@%p37 bra 	$L__BB7_32;
	mov.u32 	%r32, %ntid.x;
	and.b32  	%r33, %r295, 31;
	shr.u32 	%r158, %r295, 3;
	add.s32 	%r160, %r103, 256;
	add.s32 	%r34, %r160, %r158;
	shl.b32 	%r161, %r295, 2;
	and.b32  	%r162, %r161, 124;
	add.s32 	%r35, %r160, %r162;
	and.b32  	%r36, %r98, 3;
	add.s32 	%r37, %r98, -1;
	mov.f32 	%f513, 0fFF800000;
	mov.f32 	%f512, 0f00000000;
	mov.b32 	%r275, 0;
	mov.u32 	%r276, %r275;
$L__BB7_31:
	add.s32 	%r41, %r276, 64;
	min.s32 	%r42, %r97, %r41;
	and.b32  	%r43, %r42, 7;
	and.b32  	%r44, %r42, 15;
	sub.s32 	%r45, %r42, %r276;
	setp.ge.s32 	%p38, %r295, %r45;
	@%p38 bra 	$L__BB7_57;
	bra.uni 	$L__BB7_36;
$L__BB7_32:
	setp.ge.s32 	%p100, %r295, %r98;
	@%p100 bra 	$L__BB7_35;
	mov.u32 	%r38, %ntid.x;
$L__BB7_34:
	add.s32 	%r268, %r295, %r5;
	mul.wide.s32 	%rd64, %r268, 4;
	add.s64 	%rd65, %rd4, %rd64;
	ld.global.f32 	%f504, [%rd65];
	div.rn.f32 	%f505, %f504, %f512;
	st.global.f32 	[%rd65], %f505;
	add.s32 	%r295, %r295, %r38;
	setp.lt.s32 	%p101, %r295, %r98;
	@%p101 bra 	$L__BB7_34;
$L__BB7_35:
	ret;
$L__BB7_36:
	setp.gt.s32 	%p39, %r98, 0;
	mov.u32 	%r287, %r295;
	@%p39 bra 	$L__BB7_37;
	bra.uni 	$L__BB7_56;
$L__BB7_37:
	mov.u32 	%r277, %r295;
$L__BB7_38:
	add.s32 	%r168, %r277, %r276;
	mad.lo.s32 	%r47, %r168, %r98, %r3;
	mov.u32 	%r169, smem;
	add.s32 	%r278, %r169, 384;
	mov.f32 	%f516, 0f00000000;
	mov.b32 	%r280, 3;
	mov.u32 	%r279, %r47;
	mov.u32 	%r51, %r37;
$L__BB7_39:
	add.s32 	%r284, %r280, -3;
	setp.lt.s32 	%p41, %r280, %r98;
	@%p41 bra 	$L__BB7_43;
	setp.lt.s32 	%p42, %r284, %r98;
	@%p42 bra 	$L__BB7_41;
	bra.uni 	$L__BB7_44;
$L__BB7_41:
	add.s32 	%r62, %r51, 1;
	and.b32  	%r63, %r62, 15;
	setp.lt.u32 	%p43, %r51, 15;
	@%p43 bra 	$L__BB7_46;
	and.b32  	%r64, %r62, -16;
	mov.b32 	%r283, 0;
	bra.uni 	$L__BB7_45;
$L__BB7_43:
	ld.shared.v4.f32 	{%f325, %f326, %f327, %f328}, [%r278];
	mul.wide.s32 	%rd25, %r279, 4;
	add.s64 	%rd26, %rd2, %rd25;
	ld.global.nc.v4.f32 	{%f329, %f330, %f331, %f332}, [%rd26];
	mul.f32 	%f333, %f326, %f330;
	fma.rn.f32 	%f334, %f325, %f329, %f333;
	fma.rn.f32 	%f335, %f327, %f331, %f334;
	fma.rn.f32 	%f336, %f328, %f332, %f335;
	add.f32 	%f516, %f516, %f336;
	add.s32 	%r51, %r51, -4;
	add.s32 	%r58, %r280, 4;
	add.s32 	%r187, %r280, 1;
	add.s32 	%r279, %r279, 4;
	add.s32 	%r278, %r278, 16;
	setp.lt.s32 	%p52, %r187, %r98;
	mov.u32 	%r280, %r58;
	@%p52 bra 	$L__BB7_39;
$L__BB7_44:
	mul.f32 	%f337, %f77, %f516;
	shl.b32 	%r188, %r277, 2;
	mov.u32 	%r189, smem;
	add.s32 	%r190, %r189, %r188;
	st.shared.f32 	[%r190], %f337;
	add.s32 	%r277, %r277, %r32;
	setp.lt.s32 	%p53, %r277, %r45;
	@%p53 bra 	$L__BB7_38;
	bra.uni 	$L__BB7_57;
$L__BB7_45:
	.pragma "nounroll";
	shl.b32 	%r171, %r284, 2;
	mov.u32 	%r172, smem;
	add.s32 	%r173, %r172, %r171;
	ld.shared.v4.f32 	{%f236, %f237, %f238, %f239}, [%r173+384];
	add.s32 	%r174, %r284, %r47;
	mul.wide.s32 	%rd18, %r174, 4;
	add.s64 	%rd19, %rd2, %rd18;
	ld.global.nc.f32 	%f240, [%rd19];
	fma.rn.f32 	%f241, %f236, %f240, %f516;
	ld.global.nc.f32 	%f242, [%rd19+4];
	fma.rn.f32 	%f243, %f237, %f242, %f241;
	ld.global.nc.f32 	%f244, [%rd19+8];
	fma.rn.f32 	%f245, %f238, %f244, %f243;
	ld.global.nc.f32 	%f246, [%rd19+12];
	fma.rn.f32 	%f247, %f239, %f246, %f245;
	ld.shared.v4.f32 	{%f248, %f249, %f250, %f251}, [%r173+400];
	ld.global.nc.f32 	%f252, [%rd19+16];
	fma.rn.f32 	%f253, %f248, %f252, %f247;
	ld.global.nc.f32 	%f254, [%rd19+20];
	fma.rn.f32 	%f255, %f249, %f254, %f253;
	ld.global.nc.f32 	%f256, [%rd19+24];
	fma.rn.f32 	%f257, %f250, %f256, %f255;
	ld.global.nc.f32 	%f258, [%rd19+28];
	fma.rn.f32 	%f259, %f251, %f258, %f257;
	ld.shared.v4.f32 	{%f260, %f261, %f262, %f263}, [%r173+416];
	ld.global.nc.f32 	%f264, [%rd19+32];
	fma.rn.f32 	%f265, %f260, %f264, %f259;
	ld.global.nc.f32 	%f266, [%rd19+36];
	fma.rn.f32 	%f267, %f261, %f266, %f265;
	ld.global.nc.f32 	%f268, [%rd19+40];
	fma.rn.f32 	%f269, %f262, %f268, %f267;
	ld.global.nc.f32 	%f270, [%rd19+44];
	fma.rn.f32 	%f271, %f263, %f270, %f269;
	ld.shared.v4.f32 	{%f272, %f273, %f274, %f275}, [%r173+432];
	ld.global.nc.f32 	%f276, [%rd19+48];
	fma.rn.f32 	%f277, %f272, %f276, %f271;
	ld.global.nc.f32 	%f278, [%rd19+52];
	fma.rn.f32 	%f279, %f273, %f278, %f277;
	ld.global.nc.f32 	%f280, [%rd19+56];
	fma.rn.f32 	%f281, %f274, %f280, %f279;
	ld.global.nc.f32 	%f282, [%rd19+60];
	fma.rn.f32 	%f516, %f275, %f282, %f281;
	add.s32 	%r284, %r284, 16;
	add.s32 	%r283, %r283, 16;
	setp.eq.s32 	%p44, %r283, %r64;
	@%p44 bra 	$L__BB7_46;
	bra.uni 	$L__BB7_45;
$L__BB7_46:
	setp.eq.s32 	%p45, %r63, 0;
	@%p45 bra 	$L__BB7_44;
	and.b32  	%r66, %r62, 7;
	setp.lt.u32 	%p46, %r63, 8;
	@%p46 bra 	$L__BB7_49;
	shl.b32 	%r175, %r284, 2;
	mov.u32 	%r176, smem;
	add.s32 	%r177, %r176, %r175;
	ld.shared.f32 	%f284, [%r177+384];
	add.s32 	%r178, %r284, %r47;
	mul.wide.s32 	%rd20, %r178, 4;
	add.s64 	%rd21, %rd2, %rd20;
	ld.global.nc.f32 	%f285, [%rd21];
	fma.rn.f32 	%f286, %f284, %f285, %f516;
	ld.shared.f32 	%f287, [%r177+388];
	ld.global.nc.f32 	%f288, [%rd21+4];
	fma.rn.f32 	%f289, %f287, %f288, %f286;
	ld.shared.f32 	%f290, [%r177+392];
	ld.global.nc.f32 	%f291, [%rd21+8];
	fma.rn.f32 	%f292, %f290, %f291, %f289;
	ld.shared.f32 	%f293, [%r177+396];
	ld.global.nc.f32 	%f294, [%rd21+12];
	fma.rn.f32 	%f295, %f293, %f294, %f292;
	ld.shared.f32 	%f296, [%r177+400];
	ld.global.nc.f32 	%f297, [%rd21+16];
	fma.rn.f32 	%f298, %f296, %f297, %f295;
	ld.shared.f32 	%f299, [%r177+404];
	ld.global.nc.f32 	%f300, [%rd21+20];
	fma.rn.f32 	%f301, %f299, %f300, %f298;
	ld.shared.f32 	%f302, [%r177+408];
	ld.global.nc.f32 	%f303, [%rd21+24];
	fma.rn.f32 	%f304, %f302, %f303, %f301;
	ld.shared.f32 	%f305, [%r177+412];
	ld.global.nc.f32 	%f306, [%rd21+28];
	fma.rn.f32 	%f516, %f305, %f306, %f304;
	add.s32 	%r284, %r284, 8;
$L__BB7_49:
	setp.eq.s32 	%p47, %r66, 0;
	@%p47 bra 	$L__BB7_44;
	setp.lt.u32 	%p48, %r66, 4;
	@%p48 bra 	$L__BB7_52;
	shl.b32 	%r179, %r284, 2;
	mov.u32 	%r180, smem;
	add.s32 	%r181, %r180, %r179;
	ld.shared.f32 	%f308, [%r181+384];
	add.s32 	%r182, %r284, %r47;
	mul.wide.s32 	%rd22, %r182, 4;
	add.s64 	%rd23, %rd2, %rd22;
	ld.global.nc.f32 	%f309, [%rd23];
	fma.rn.f32 	%f310, %f308, %f309, %f516;
	ld.shared.f32 	%f311, [%r181+388];
	ld.global.nc.f32 	%f312, [%rd23+4];
	fma.rn.f32 	%f313, %f311, %f312, %f310;
	ld.shared.f32 	%f314, [%r181+392];
	ld.global.nc.f32 	%f315, [%rd23+8];
	fma.rn.f32 	%f316, %f314, %f315, %f313;
	ld.shared.f32 	%f317, [%r181+396];
	ld.global.nc.f32 	%f318, [%rd23+12];
	fma.rn.f32 	%f516, %f317, %f318, %f316;
	add.s32 	%r284, %r284, 4;
$L__BB7_52:
	setp.eq.s32 	%p49, %r36, 0;
	@%p49 bra 	$L__BB7_44;
	setp.eq.s32 	%p50, %r36, 1;
	shl.b32 	%r183, %r284, 2;
	mov.u32 	%r184, smem;
	add.s32 	%r185, %r184, %r183;
	add.s32 	%r71, %r185, 384;
	ld.shared.f32 	%f319, [%r185+384];
	add.s32 	%r186, %r284, %r47;
	mul.wide.s32 	%rd24, %r186, 4;
	add.s64 	%rd5, %rd2, %rd24;
	ld.global.nc.f32 	%f320, [%rd5];
	fma.rn.f32 	%f516, %f319, %f320, %f516;
	@%p50 bra 	$L__BB7_44;
	setp.eq.s32 	%p51, %r36, 2;
	ld.shared.f32 	%f321, [%r71+4];
	ld.global.nc.f32 	%f322, [%rd5+4];
	fma.rn.f32 	%f516, %f321, %f322, %f516;
	@%p51 bra 	$L__BB7_44;
	ld.shared.f32 	%f323, [%r71+8];
	ld.global.nc.f32 	%f324, [%rd5+8];
	fma.rn.f32 	%f516, %f323, %f324, %f516;
	bra.uni 	$L__BB7_44;
$L__BB7_56:
	shl.b32 	%r163, %r287, 2;
	mov.u32 	%r164, smem;
	add.s32 	%r165, %r164, %r163;
	mul.f32 	%f233, %f77, 0f00000000;
	st.shared.f32 	[%r165], %f233;
	add.s32 	%r287, %r287, %r32;
	setp.lt.s32 	%p40, %r287, %r45;
	@%p40 bra 	$L__BB7_56;
$L__BB7_57:
	setp.ge.s32 	%p54, %r295, %r45;
	bar.sync 	0;
	mov.f32 	%f524, 0fFF800000;
	@%p54 bra 	$L__BB7_60;
	mov.f32 	%f524, 0fFF800000;
	mov.u32 	%r288, %r295;
$L__BB7_59:
	shl.b32 	%r191, %r288, 2;
	mov.u32 	%r192, smem;
	add.s32 	%r193, %r192, %r191;
	ld.shared.f32 	%f340, [%r193];
	max.f32 	%f524, %f524, %f340;
	add.s32 	%r288, %r288, %r32;
	setp.lt.s32 	%p55, %r288, %r45;
	@%p55 bra 	$L__BB7_59;
$L__BB7_60:
	setp.ne.s32 	%p56, %r33, 0;
	mov.b32 	%r194, %f524;
	shfl.sync.bfly.b32	%r195|%p57, %r194, 16, 31, -1;
	mov.b32 	%f341, %r195;
	max.f32 	%f342, %f524, %f341;
	mov.b32 	%r196, %f342;
	shfl.sync.bfly.b32	%r197|%p58, %r196, 8, 31, -1;
	mov.b32 	%f343, %r197;
	max.f32 	%f344, %f342, %f343;
	mov.b32 	%r198, %f344;
	shfl.sync.bfly.b32	%r199|%p59, %r198, 4, 31, -1;
	mov.b32 	%f345, %r199;
	max.f32 	%f346, %f344, %f345;
	mov.b32 	%r200, %f346;
	shfl.sync.bfly.b32	%r201|%p60, %r200, 2, 31, -1;
	mov.b32 	%f347, %r201;
	max.f32 	%f348, %f346, %f347;
	mov.b32 	%r202, %f348;
	shfl.sync.bfly.b32	%r203|%p61, %r202, 1, 31, -1;
	mov.b32 	%f349, %r203;
	max.f32 	%f47, %f348, %f349;
	@%p56 bra 	$L__BB7_62;
	st.shared.f32 	[%r34], %f47;
$L__BB7_62:
	add.s32 	%r204, %r32, 31;
	shr.u32 	%r76, %r204, 5;
	setp.gt.u32 	%p62, %r295, 31;
	bar.sync 	0;
	@%p62 bra 	$L__BB7_67;
	setp.ge.u32 	%p63, %r295, %r76;
	mov.f32 	%f525, 0fFF800000;
	@%p63 bra 	$L__BB7_65;
	ld.shared.f32 	%f525, [%r35];
$L__BB7_65:
	setp.ne.s32 	%p64, %r33, 0;
	mov.b32 	%r205, %f525;
	shfl.sync.bfly.b32	%r206|%p65, %r205, 16, 31, -1;
	mov.b32 	%f351, %r206;
	max.f32 	%f352, %f525, %f351;
	mov.b32 	%r207, %f352;
	shfl.sync.bfly.b32	%r208|%p66, %r207, 8, 31, -1;
	mov.b32 	%f353, %r208;
	max.f32 	%f354, %f352, %f353;
	mov.b32 	%r209, %f354;
	shfl.sync.bfly.b32	%r210|%p67, %r209, 4, 31, -1;
	mov.b32 	%f355, %r210;
	max.f32 	%f356, %f354, %f355;
	mov.b32 	%r211, %f356;
	shfl.sync.bfly.b32	%r212|%p68, %r211, 2, 31, -1;
	mov.b32 	%f357, %r212;
	max.f32 	%f358, %f356, %f357;
	mov.b32 	%r213, %f358;
	shfl.sync.bfly.b32	%r214|%p69, %r213, 1, 31, -1;
	mov.b32 	%f359, %r214;
	max.f32 	%f50, %f358, %f359;
	@%p64 bra 	$L__BB7_67;
	st.shared.f32 	[smem+256], %f50;
$L__BB7_67:
	setp.ge.s32 	%p70, %r295, %r45;
	bar.sync 	0;
	ld.shared.f32 	%f361, [smem+256];
	max.f32 	%f51, %f513, %f361;
	sub.f32 	%f362, %f513, %f51;
	fma.rn.f32 	%f363, %f362, 0f3BBB989D, 0f3F000000;
	cvt.sat.f32.f32 	%f364, %f363;
	mov.f32 	%f365, 0f4B400001;
	mov.f32 	%f366, 0f437C0000;
	fma.rm.f32 	%f367, %f364, %f366, %f365;
	add.f32 	%f368, %f367, 0fCB40007F;
	neg.f32 	%f369, %f368;
	fma.rn.f32 	%f370, %f362, 0f3FB8AA3B, %f369;
	fma.rn.f32 	%f371, %f362, 0f32A57060, %f370;
	mov.b32 	%r215, %f367;
	shl.b32 	%r216, %r215, 23;
	mov.b32 	%f372, %r216;
	ex2.approx.ftz.f32 	%f373, %f371;
	mul.f32 	%f52, %f373, %f372;
	mov.f32 	%f527, 0f00000000;
	@%p70 bra 	$L__BB7_70;
	mov.f32 	%f527, 0f00000000;
	mov.u32 	%r289, %r295;
$L__BB7_69:
	shl.b32 	%r217, %r289, 2;
	mov.u32 	%r218, smem;
	add.s32 	%r219, %r218, %r217;
	ld.shared.f32 	%f375, [%r219];
	sub.f32 	%f376, %f375, %f51;
	fma.rn.f32 	%f377, %f376, 0f3BBB989D, 0f3F000000;
	cvt.sat.f32.f32 	%f378, %f377;
	mov.f32 	%f379, 0f4B400001;
	mov.f32 	%f380, 0f437C0000;
	fma.rm.f32 	%f381, %f378, %f380, %f379;
	add.f32 	%f382, %f381, 0fCB40007F;
	neg.f32 	%f383, %f382;
	fma.rn.f32 	%f384, %f376, 0f3FB8AA3B, %f383;
	fma.rn.f32 	%f385, %f376, 0f32A57060, %f384;
	mov.b32 	%r220, %f381;
	shl.b32 	%r221, %r220, 23;
	mov.b32 	%f386, %r221;
	ex2.approx.ftz.f32 	%f387, %f385;
	mul.f32 	%f388, %f387, %f386;
	st.shared.f32 	[%r219], %f388;
	add.f32 	%f527, %f527, %f388;
	add.s32 	%r289, %r289, %r32;
	setp.lt.s32 	%p71, %r289, %r45;
	@%p71 bra 	$L__BB7_69;
$L__BB7_70:
	setp.ne.s32 	%p72, %r33, 0;
	mov.b32 	%r222, %f527;
	shfl.sync.bfly.b32	%r223|%p73, %r222, 16, 31, -1;
	mov.b32 	%f389, %r223;
	add.f32 	%f390, %f527, %f389;
	mov.b32 	%r224, %f390;
	shfl.sync.bfly.b32	%r225|%p74, %r224, 8, 31, -1;
	mov.b32 	%f391, %r225;
	add.f32 	%f392, %f390, %f391;
	mov.b32 	%r226, %f392;
	shfl.sync.bfly.b32	%r227|%p75, %r226, 4, 31, -1;
	mov.b32 	%f393, %r227;
	add.f32 	%f394, %f392, %f393;
	mov.b32 	%r228, %f394;
	shfl.sync.bfly.b32	%r229|%p76, %r228, 2, 31, -1;
	mov.b32 	%f395, %r229;
	add.f32 	%f396, %f394, %f395;
	mov.b32 	%r230, %f396;
	shfl.sync.bfly.b32	%r231|%p77, %r230, 1, 31, -1;
	mov.b32 	%f397, %r231;
	add.f32 	%f56, %f396, %f397;
	@%p72 bra 	$L__BB7_72;
	st.shared.f32 	[%r34], %f56;
$L__BB7_72:
	setp.gt.u32 	%p78, %r295, 31;
	bar.sync 	0;
	@%p78 bra 	$L__BB7_77;
	setp.ge.u32 	%p79, %r295, %r76;
	mov.f32 	%f528, 0f00000000;
	@%p79 bra 	$L__BB7_75;
	ld.shared.f32 	%f528, [%r35];
$L__BB7_75:
	setp.ne.s32 	%p80, %r33, 0;
	mov.b32 	%r232, %f528;
	shfl.sync.bfly.b32	%r233|%p81, %r232, 16, 31, -1;
	mov.b32 	%f399, %r233;
	add.f32 	%f400, %f528, %f399;
	mov.b32 	%r234, %f400;
	shfl.sync.bfly.b32	%r235|%p82, %r234, 8, 31, -1;
	mov.b32 	%f401, %r235;
	add.f32 	%f402, %f400, %f401;
	mov.b32 	%r236, %f402;
	shfl.sync.bfly.b32	%r237|%p83, %r236, 4, 31, -1;
	mov.b32 	%f403, %r237;
	add.f32 	%f404, %f402, %f403;
	mov.b32 	%r238, %f404;
	shfl.sync.bfly.b32	%r239|%p84, %r238, 2, 31, -1;
	mov.b32 	%f405, %r239;
	add.f32 	%f406, %f404, %f405;
	mov.b32 	%r240, %f406;
	shfl.sync.bfly.b32	%r241|%p85, %r240, 1, 31, -1;
	mov.b32 	%f407, %r241;
	add.f32 	%f59, %f406, %f407;
	@%p80 bra 	$L__BB7_77;
	st.shared.f32 	[smem+256], %f59;
$L__BB7_77:
	setp.ge.s32 	%p86, %r295, %r98;
	bar.sync 	0;
	ld.shared.f32 	%f408, [smem+256];
	fma.rn.f32 	%f512, %f512, %f52, %f408;
	@%p86 bra 	$L__BB7_96;
	shl.b32 	%r242, %r275, 6;
	sub.s32 	%r243, %r42, %r242;
	sub.s32 	%r79, %r243, %r44;
	and.b32  	%r80, %r42, 3;
	add.s32 	%r81, %r243, -1;
	mov.u32 	%r290, %r295;
$L__BB7_79:
	setp.eq.s32 	%p87, %r276, 0;
	add.s32 	%r244, %r290, %r5;
	mul.wide.s32 	%rd27, %r244, 4;
	add.s64 	%rd6, %rd4, %rd27;
	mov.f32 	%f529, 0f00000000;
	@%p87 bra 	$L__BB7_81;
	ld.global.f32 	%f529, [%rd6];
$L__BB7_81:
	setp.lt.s32 	%p88, %r45, 1;
	mov.f32 	%f537, 0f00000000;
	@%p88 bra 	$L__BB7_95;
	setp.lt.u32 	%p89, %r81, 15;
	add.s32 	%r83, %r290, %r3;
	mov.f32 	%f537, 0f00000000;
	mov.b32 	%r293, 0;
	@%p89 bra 	$L__BB7_85;
	mov.f32 	%f537, 0f00000000;
	mov.b32 	%r291, 0;
$L__BB7_84:
	.pragma "nounroll";
	add.s32 	%r247, %r291, %r276;
	shl.b32 	%r248, %r291, 2;
	mov.u32 	%r249, smem;
	add.s32 	%r250, %r249, %r248;
	ld.shared.v4.f32 	{%f414, %f415, %f416, %f417}, [%r250];
	mad.lo.s32 	%r251, %r247, %r98, %r83;
	mul.wide.s32 	%rd28, %r251, 4;
	add.s64 	%rd29, %rd3, %rd28;
	ld.global.nc.f32 	%f418, [%rd29];
	fma.rn.f32 	%f419, %f414, %f418, %f537;
	mul.wide.s32 	%rd30, %r98, 4;
	add.s64 	%rd31, %rd29, %rd30;
	ld.global.nc.f32 	%f420, [%rd31];
	fma.rn.f32 	%f421, %f415, %f420, %f419;
	add.s64 	%rd32, %rd31, %rd30;
	ld.global.nc.f32 	%f422, [%rd32];
	fma.rn.f32 	%f423, %f416, %f422, %f421;
	add.s64 	%rd33, %rd32, %rd30;
	ld.global.nc.f32 	%f424, [%rd33];
	fma.rn.f32 	%f425, %f417, %f424, %f423;
	ld.shared.v4.f32 	{%f426, %f427, %f428, %f429}, [%r250+16];
	add.s64 	%rd34, %rd33, %rd30;
	ld.global.nc.f32 	%f430, [%rd34];
	fma.rn.f32 	%f431, %f426, %f430, %f425;
	add.s64 	%rd35, %rd34, %rd30;
	ld.global.nc.f32 	%f432, [%rd35];
	fma.rn.f32 	%f433, %f427, %f432, %f431;
	add.s64 	%rd36, %rd35, %rd30;
	ld.global.nc.f32 	%f434, [%rd36];
	fma.rn.f32 	%f435, %f428, %f434, %f433;
	add.s64 	%rd37, %rd36, %rd30;
	ld.global.nc.f32 	%f436, [%rd37];
	fma.rn.f32 	%f437, %f429, %f436, %f435;
	ld.shared.v4.f32 	{%f438, %f439, %f440, %f441}, [%r250+32];
	add.s64 	%rd38, %rd37, %rd30;
	ld.global.nc.f32 	%f442, [%rd38];
	fma.rn.f32 	%f443, %f438, %f442, %f437;
	add.s64 	%rd39, %rd38, %rd30;
	ld.global.nc.f32 	%f444, [%rd39];
	fma.rn.f32 	%f445, %f439, %f444, %f443;
	add.s64 	%rd40, %rd39, %rd30;
	ld.global.nc.f32 	%f446, [%rd40];
	fma.rn.f32 	%f447, %f440, %f446, %f445;
	add.s64 	%rd41, %rd40, %rd30;
	ld.global.nc.f32 	%f448, [%rd41];
	fma.rn.f32 	%f449, %f441, %f448, %f447;
	ld.shared.v4.f32 	{%f450, %f451, %f452, %f453}, [%r250+48];
	add.s64 	%rd42, %rd41, %rd30;
	ld.global.nc.f32 	%f454, [%rd42];
	fma.rn.f32 	%f455, %f450, %f454, %f449;
	add.s64 	%rd43, %rd42, %rd30;
	ld.global.nc.f32 	%f456, [%rd43];
	fma.rn.f32 	%f457, %f451, %f456, %f455;
	add.s64 	%rd44, %rd43, %rd30;
	ld.global.nc.f32 	%f458, [%rd44];
	fma.rn.f32 	%f459, %f452, %f458, %f457;
	add.s64 	%rd45, %rd44, %rd30;
	ld.global.nc.f32 	%f460, [%rd45];
	fma.rn.f32 	%f537, %f453, %f460, %f459;
	add.s32 	%r291, %r291, 16;
	setp.ne.s32 	%p90, %r291, %r79;
	mov.u32 	%r293, %r79;
	@%p90 bra 	$L__BB7_84;
$L__BB7_85:
	setp.eq.s32 	%p91, %r44, 0;
	@%p91 bra 	$L__BB7_95;
	add.s32 	%r252, %r44, -1;
	setp.lt.u32 	%p92, %r252, 7;
	@%p92 bra 	$L__BB7_88;
	add.s32 	%r253, %r293, %r276;
	shl.b32 	%r254, %r293, 2;
	mov.u32 	%r255, smem;
	add.s32 	%r256, %r255, %r254;
	ld.shared.f32 	%f462, [%r256];
	mad.lo.s32 	%r257, %r253, %r98, %r83;
	mul.wide.s32 	%rd46, %r257, 4;
	add.s64 	%rd47, %rd3, %rd46;
	ld.global.nc.f32 	%f463, [%rd47];
	fma.rn.f32 	%f464, %f462, %f463, %f537;
	ld.shared.f32 	%f465, [%r256+4];
	mul.wide.s32 	%rd48, %r98, 4;
	add.s64 	%rd49, %rd47, %rd48;
	ld.global.nc.f32 	%f466, [%rd49];
	fma.rn.f32 	%f467, %f465, %f466, %f464;
	ld.shared.f32 	%f468, [%r256+8];
	add.s64 	%rd50, %rd49, %rd48;
	ld.global.nc.f32 	%f469, [%rd50];
	fma.rn.f32 	%f470, %f468, %f469, %f467;
	ld.shared.f32 	%f471, [%r256+12];
	add.s64 	%rd51, %rd50, %rd48;
	ld.global.nc.f32 	%f472, [%rd51];
	fma.rn.f32 	%f473, %f471, %f472, %f470;
	ld.shared.f32 	%f474, [%r256+16];
	add.s64 	%rd52, %rd51, %rd48;
	ld.global.nc.f32 	%f475, [%rd52];
	fma.rn.f32 	%f476, %f474, %f475, %f473;
	ld.shared.f32 	%f477, [%r256+20];
	add.s64 	%rd53, %rd52, %rd48;
	ld.global.nc.f32 	%f478, [%rd53];
	fma.rn.f32 	%f479, %f477, %f478, %f476;
	ld.shared.f32 	%f480, [%r256+24];
	add.s64 	%rd54, %rd53, %rd48;
	ld.global.nc.f32 	%f481, [%rd54];
	fma.rn.f32 	%f482, %f480, %f481, %f479;
	ld.shared.f32 	%f483, [%r256+28];
	add.s64 	%rd55, %rd54, %rd48;
	ld.global.nc.f32 	%f484, [%rd55];
	fma.rn.f32 	%f537, %f483, %f484, %f482;
	add.s32 	%r293, %r293, 8;
$L__BB7_88:
	setp.eq.s32 	%p93, %r43, 0;
	@%p93 bra 	$L__BB7_95;
	add.s32 	%r258, %r43, -1;
	setp.lt.u32 	%p94, %r258, 3;
	@%p94 bra 	$L__BB7_91;
	add.s32 	%r259, %r293, %r276;
	shl.b32 	%r260, %r293, 2;
	mov.u32 	%r261, smem;
	add.s32 	%r262, %r261, %r260;
	ld.shared.f32 	%f486, [%r262];
	mad.lo.s32 	%r263, %r259, %r98, %r83;
	mul.wide.s32 	%rd56, %r263, 4;
	add.s64 	%rd57, %rd3, %rd56;
	ld.global.nc.f32 	%f487, [%rd57];
	fma.rn.f32 	%f488, %f486, %f487, %f537;
	ld.shared.f32 	%f489, [%r262+4];
	mul.wide.s32 	%rd58, %r98, 4;
	add.s64 	%rd59, %rd57, %rd58;
	ld.global.nc.f32 	%f490, [%rd59];
	fma.rn.f32 	%f491, %f489, %f490, %f488;
	ld.shared.f32 	%f492, [%r262+8];
	add.s64 	%rd60, %rd59, %rd58;
	ld.global.nc.f32 	%f493, [%rd60];
	fma.rn.f32 	%f494, %f492, %f493, %f491;
	ld.shared.f32 	%f495, [%r262+12];
	add.s64 	%rd61, %rd60, %rd58;
	ld.global.nc.f32 	%f496, [%rd61];
	fma.rn.f32 	%f537, %f495, %f496, %f494;
	add.s32 	%r293, %r293, 4;
$L__BB7_91:
	setp.eq.s32 	%p95, %r80, 0;
	@%p95 bra 	$L__BB7_95;
	setp.eq.s32 	%p96, %r80, 1;
	add.s32 	%r264, %r293, %r276;
	shl.b32 	%r265, %r293, 2;
	mov.u32 	%r266, smem;
	add.s32 	%r91, %r266, %r265;
	ld.shared.f32 	%f497, [%r91];
	mad.lo.s32 	%r267, %r264, %r98, %r83;
	mul.wide.s32 	%rd62, %r267, 4;
	add.s64 	%rd7, %rd3, %rd62;
	ld.global.nc.f32 	%f498, [%rd7];
	fma.rn.f32 	%f537, %f497, %f498, %f537;
	@%p96 bra 	$L__BB7_95;
	setp.eq.s32 	%p97, %r80, 2;
	ld.shared.f32 	%f499, [%r91+4];
	mul.wide.s32 	%rd8, %r98, 4;
	add.s64 	%rd9, %rd7, %rd8;
	ld.global.nc.f32 	%f500, [%rd9];
	fma.rn.f32 	%f537, %f499, %f500, %f537;
	@%p97 bra 	$L__BB7_95;
	ld.shared.f32 	%f501, [%r91+8];
	add.s64 	%rd63, %rd9, %rd8;
	ld.global.nc.f32 	%f502, [%rd63];
	fma.rn.f32 	%f537, %f501, %f502, %f537;
$L__BB7_95:
	fma.rn.f32 	%f503, %f52, %f529, %f537;
	st.global.f32 	[%rd6], %f503;
	add.s32 	%r290, %r290, %r32;
	setp.lt.s32 	%p98, %r290, %r98;
	@%p98 bra 	$L__BB7_79;
$L__BB7_96:
	bar.sync 	0;
	setp.lt.s32 	%p99, %r41, %r97;
	add.s32 	%r275, %r275, 1;
	mov.u32 	%r276, %r41;
	mov.f32 	%f513, %f51;
	@%p99 bra 	$L__BB7_31;
	bra.uni 	$L__BB7_32;

}
	// .globl	_Z31attention_fwd_kernel_rope_fusedILi64EEvPKfS1_S1_PfS1_S1_iiiiif
.visible .entry _Z31attention_fwd_kernel_rope_fusedILi64EEvPKfS1_S1_PfS1_S1_iiiiif(
	.param .u64 .ptr .align 1 _Z31attention_fwd_kernel_rope_fusedILi64EEvPKfS1_S1_PfS1_S1_iiiiif_param_0,
	.param .u64 .ptr .align 1 _Z31attention_fwd_kernel_rope_fusedILi64EEvPKfS1_S1_PfS1_S1_iiiiif_param_1,
	.param .u64 .ptr .align 1 _Z31attention_fwd_kernel_rope_fusedILi64EEvPKfS1_S1_PfS1_S1_iiiiif_param_2,
	.param .u64 .ptr .align 1 _Z31attention_fwd_kernel_rope_fusedILi64EEvPKfS1_S1_PfS1_S1_iiiiif_param_3,
	.param .u64 .ptr .align 1 _Z31attention_fwd_kernel_rope_fusedILi64EEvPKfS1_S1_PfS1_S1_iiiiif_param_4,
	.param .u64 .ptr .align 1 _Z31attention_fwd_kernel_rope_fusedILi64EEvPKfS1_S1_PfS1_S1_iiiiif_param_5,
	.param .u32 _Z31attention_fwd_kernel_rope_fusedILi64EEvPKfS1_S1_PfS1_S1_iiiiif_param_6,
	.param .u32 _Z31attention_fwd_kernel_rope_fusedILi64EEvPKfS1_S1_PfS1_S1_iiiiif_param_7,
	.param .u32 _Z31attention_fwd_kernel_rope_fusedILi64EEvPKfS1_S1_PfS1_S1_iiiiif_param_8,
	.param .u32 _Z31attention_fwd_kernel_rope_fusedILi64EEvPKfS1_S1_PfS1_S1_iiiiif_param_9,
	.param .u32 _Z31attention_fwd_kernel_rope_fusedILi64EEvPKfS1_S1_PfS1_S1_iiiiif_param_10,
	.param .f32 _Z31attention_fwd_kernel_rope_fusedILi64EEvPKfS1_S1_PfS1_S1_iiiiif_param_11
)
{
	.reg .pred 	%p<75>;
	.reg .b32 	%r<277>;
	.reg .b32 	%f<610>;
	.reg .b64 	%rd<98>;

	ld.param.u64 	%rd13, [_Z31attention_fwd_kernel_rope_fusedILi64EEvPKfS1_S1_PfS1_S1_iiiiif_param_0];
	ld.param.u64 	%rd14, [_Z31attention_fwd_kernel_rope_fusedILi64EEvPKfS1_S1_PfS1_S1_iiiiif_param_1];
	ld.param.u64 	%rd15, [_Z31attention_fwd_kernel_rope_fusedILi64EEvPKfS1_S1_PfS1_S1_iiiiif_param_2];
	ld.param.u64 	%rd16, [_Z31attention_fwd_kernel_rope_fusedILi64EEvPKfS1_S1_PfS1_S1_iiiiif_param_3];
	ld.param.u64 	%rd17, [_Z31attention_fwd_kernel_rope_fusedILi64EEvPKfS1_S1_PfS1_S1_iiiiif_param_4];
	ld.param.u64 	%rd18, [_Z31attention_fwd_kernel_rope_fusedILi64EEvPKfS1_S1_PfS1_S1_iiiiif_param_5];
	ld.param.u32 	%r84, [_Z31attention_fwd_kernel_rope_fusedILi64EEvPKfS1_S1_PfS1_S1_iiiiif_param_8];
	ld.param.u32 	%r85, [_Z31attention_fwd_kernel_rope_fusedILi64EEvPKfS1_S1_PfS1_S1_iiiiif_param_9];
	ld.param.u32 	%r86, [_Z31attention_fwd_kernel_rope_fusedILi64EEvPKfS1_S1_PfS1_S1_iiiiif_param_10];
	ld.param.f32 	%f63, [_Z31attention_fwd_kernel_rope_fusedILi64EEvPKfS1_S1_PfS1_S1_iiiiif_param_11];
	cvta.to.global.u64 	%rd1, %rd14;
	cvta.to.global.u64 	%rd2, %rd15;
	cvta.to.global.u64 	%rd3, %rd16;
	cvta.to.global.u64 	%rd4, %rd18;
	cvta.to.global.u64 	%rd5, %rd17;
	cvta.to.global.u64 	%rd6, %rd13;
	mov.u32 	%r1, %ctaid.x;
	setp.ge.s32 	%p1, %r1, %r84;
	@%p1 bra 	$L__BB8_18;
	mov.u32 	%r87, %ctaid.y;
	mov.u32 	%r276, %tid.x;
	mul.lo.s32 	%r88, %r86, %r84;
	mul.lo.s32 	%r89, %r86, %r85;
	mul.lo.s32 	%r3, %r89, %r87;
	mul.lo.s32 	%r4, %r86, %r1;
	mad.lo.s32 	%r5, %r88, %r87, %r4;
	and.b32  	%r6, %r86, 3;
	setp.eq.s32 	%p2, %r6, 0;
	@%p2 bra 	$L__BB8_6;
	setp.ge.s32 	%p3, %r276, %r86;
	@%p3 bra 	$L__BB8_11;
	mov.u32 	%r7, %ntid.x;
	mov.u32 	%r97, smem;
	mov.u32 	%r251, %r276;
$L__BB8_4:
	shr.u32 	%r90, %r251, 31;
	add.s32 	%r91, %r251, %r90;
	and.b32  	%r92, %r91, -2;
	add.s32 	%r93, %r92, %r5;
	mul.wide.s32 	%rd19, %r93, 4;
	add.s64 	%rd20, %rd6, %rd19;
	ld.global.nc.f32 	%f1, [%rd20];
	ld.global.nc.f32 	%f2, [%rd20+4];
	add.s32 	%r94, %r92, %r4;
	mul.wide.s32 	%rd21, %r94, 4;
	add.s64 	%rd22, %rd5, %rd21;
	ld.global.nc.f32 	%f3, [%rd22];
	add.s64 	%rd23, %rd4, %rd21;
	ld.global.nc.f32 	%f4, [%rd23];
	and.b32  	%r95, %r251, 1;
	setp.eq.b32 	%p4, %r95, 1;
	@%p4 bra 	$L__BB8_9;
	mul.f32 	%f65, %f1, %f3;
	mul.f32 	%f66, %f2, %f4;
	sub.f32 	%f579, %f65, %f66;
	bra.uni 	$L__BB8_10;
$L__BB8_6:
	shl.b32 	%r250, %r276, 2;
	setp.ge.s32 	%p6, %r250, %r86;
	@%p6 bra 	$L__BB8_11;
	mov.u32 	%r99, %ntid.x;
	shl.b32 	%r9, %r99, 2;
	mov.u32 	%r103, smem;
$L__BB8_8:
	add.s32 	%r100, %r250, %r5;
	mul.wide.s32 	%rd24, %r100, 4;
	add.s64 	%rd25, %rd6, %rd24;
	ld.global.nc.v4.f32 	{%f67, %f68, %f69, %f70}, [%rd25];
	add.s32 	%r101, %r250, %r4;
	mul.wide.s32 	%rd26, %r101, 4;
	add.s64 	%rd27, %rd5, %rd26;
	ld.global.nc.v4.f32 	{%f71, %f72, %f73, %f74}, [%rd27];
	add.s64 	%rd28, %rd4, %rd26;
	ld.global.nc.v4.f32 	{%f75, %f76, %f77, %f78}, [%rd28];
	mul.f32 	%f79, %f67, %f71;
	mul.f32 	%f80, %f68, %f75;
	sub.f32 	%f81, %f79, %f80;
	mul.f32 	%f82, %f67, %f75;
	fma.rn.f32 	%f83, %f68, %f71, %f82;
	mul.f32 	%f84, %f69, %f73;
	mul.f32 	%f85, %f70, %f77;
	sub.f32 	%f86, %f84, %f85;
	mul.f32 	%f87, %f69, %f77;
	fma.rn.f32 	%f88, %f70, %f73, %f87;
	shl.b32 	%r102, %r250, 2;
	add.s32 	%r104, %r103, %r102;
	st.shared.v4.f32 	[%r104+384], {%f81, %f83, %f86, %f88};
	add.s32 	%r250, %r250, %r9;
	setp.lt.s32 	%p7, %r250, %r86;
	@%p7 bra 	$L__BB8_8;
	bra.uni 	$L__BB8_11;
$L__BB8_9:
	mul.f32 	%f64, %f1, %f4;
	fma.rn.f32 	%f579, %f2, %f3, %f64;
$L__BB8_10:
	shl.b32 	%r96, %r251, 2;
	add.s32 	%r98, %r97, %r96;
	st.shared.f32 	[%r98+384], %f579;
	add.s32 	%r251, %r251, %r7;
	setp.lt.s32 	%p5, %r251, %r86;
	@%p5 bra 	$L__BB8_4;
$L__BB8_11:
	bar.sync 	0;
	setp.lt.s32 	%p8, %r85, 1;
	mov.f32 	%f581, 0f00000000;
	@%p8 bra 	$L__BB8_15;
	mov.u32 	%r14, %ntid.x;
	and.b32  	%r15, %r276, 31;
	add.s32 	%r16, %r86, -1;
	shr.u32 	%r106, %r16, 2;
	add.s32 	%r107, %r106, 1;
	mul.f32 	%f8, %f63, 0f00000000;
	and.b32  	%r17, %r107, 2147483644;
	add.s64 	%rd7, %rd1, 16;
	add.s64 	%rd8, %rd4, 16;
	mov.f32 	%f582, 0fFF800000;
	mov.f32 	%f581, 0f00000000;
	mov.b32 	%r252, 0;
	mov.u32 	%r253, %r252;
$L__BB8_13:
	add.s32 	%r21, %r253, 64;
	min.s32 	%r22, %r85, %r21;
	and.b32  	%r23, %r22, 7;
	and.b32  	%r24, %r22, 15;
	sub.s32 	%r25, %r22, %r253;
	setp.ge.s32 	%p9, %r276, %r25;
	@%p9 bra 	$L__BB8_43;
	setp.ne.s32 	%p10, %r6, 0;
	@%p10 bra 	$L__BB8_31;
	bra.uni 	$L__BB8_19;
$L__BB8_15:
	setp.ge.s32 	%p73, %r276, %r86;
	@%p73 bra 	$L__BB8_18;
	mov.u32 	%r18, %ntid.x;
$L__BB8_17:
	add.s32 	%r249, %r276, %r5;
	mul.wide.s32 	%rd96, %r249, 4;
	add.s64 	%rd97, %rd3, %rd96;
	ld.global.f32 	%f577, [%rd97];
	div.rn.f32 	%f578, %f577, %f581;
	st.global.f32 	[%rd97], %f578;
	add.s32 	%r276, %r276, %r18;
	setp.lt.s32 	%p74, %r276, %r86;
	@%p74 bra 	$L__BB8_17;
$L__BB8_18:
	ret;
$L__BB8_19:
	setp.gt.s32 	%p19, %r86, 0;
	mov.u32 	%r259, %r276;
	@%p19 bra 	$L__BB8_20;
	bra.uni 	$L__BB8_30;
$L__BB8_20:
	mov.u32 	%r254, %r276;
$L__BB8_21:
	setp.lt.u32 	%p21, %r16, 12;
	add.s32 	%r141, %r254, %r253;
	mul.lo.s32 	%r27, %r141, %r86;
	add.s32 	%r28, %r27, %r3;
	mov.f32 	%f584, 0f00000000;
	mov.b32 	%r257, 0;
	@%p21 bra 	$L__BB8_24;
	mov.f32 	%f584, 0f00000000;
	mov.b32 	%r257, 0;
	mov.u32 	%r256, %r257;
$L__BB8_23:
	.pragma "nounroll";
	add.s32 	%r143, %r257, %r28;
	mul.wide.s32 	%rd44, %r143, 4;
	add.s64 	%rd45, %rd1, %rd44;
	ld.global.nc.v4.f32 	{%f195, %f196, %f197, %f198}, [%rd45];
	add.s32 	%r144, %r257, %r27;
	mul.wide.s32 	%rd46, %r144, 4;
	add.s64 	%rd47, %rd5, %rd46;
	ld.global.nc.v4.f32 	{%f199, %f200, %f201, %f202}, [%rd47];
	add.s64 	%rd48, %rd4, %rd46;
	ld.global.nc.v4.f32 	{%f203, %f204, %f205, %f206}, [%rd48];
	shl.b32 	%r145, %r257, 2;
	mov.u32 	%r146, smem;
	add.s32 	%r147, %r146, %r145;
	ld.shared.v4.f32 	{%f207, %f208, %f209, %f210}, [%r147+384];
	mul.f32 	%f211, %f195, %f199;
	mul.f32 	%f212, %f196, %f203;
	sub.f32 	%f213, %f211, %f212;
	mul.f32 	%f214, %f195, %f203;
	fma.rn.f32 	%f215, %f196, %f199, %f214;
	mul.f32 	%f216, %f197, %f201;
	mul.f32 	%f217, %f198, %f205;
	sub.f32 	%f218, %f216, %f217;
	mul.f32 	%f219, %f197, %f205;
	fma.rn.f32 	%f220, %f198, %f201, %f219;
	mul.f32 	%f221, %f215, %f208;
	fma.rn.f32 	%f222, %f207, %f213, %f221;
	fma.rn.f32 	%f223, %f218, %f209, %f222;
	fma.rn.f32 	%f224, %f220, %f210, %f223;
	add.f32 	%f225, %f584, %f224;
	ld.global.nc.v4.f32 	{%f226, %f227, %f228, %f229}, [%rd45+16];
	ld.global.nc.v4.f32 	{%f230, %f231, %f232, %f233}, [%rd47+16];
	ld.global.nc.v4.f32 	{%f234, %f235, %f236, %f237}, [%rd48+16];
	ld.shared.v4.f32 	{%f238, %f239, %f240, %f241}, [%r147+400];
	mul.f32 	%f242, %f226, %f230;
	mul.f32 	%f243, %f227, %f234;
	sub.f32 	%f244, %f242, %f243;
	mul.f32 	%f245, %f226, %f234;
	fma.rn.f32 	%f246, %f227, %f230, %f245;
	mul.f32 	%f247, %f228, %f232;
	mul.f32 	%f248, %f229, %f236;
	sub.f32 	%f249, %f247, %f248;
	mul.f32 	%f250, %f228, %f236;
	fma.rn.f32 	%f251, %f229, %f232, %f250;
	mul.f32 	%f252, %f246, %f239;
	fma.rn.f32 	%f253, %f238, %f244, %f252;
	fma.rn.f32 	%f254, %f249, %f240, %f253;
	fma.rn.f32 	%f255, %f251, %f241, %f254;
	add.f32 	%f256, %f225, %f255;
	ld.global.nc.v4.f32 	{%f257, %f258, %f259, %f260}, [%rd45+32];
	ld.global.nc.v4.f32 	{%f261, %f262, %f263, %f264}, [%rd47+32];
	ld.global.nc.v4.f32 	{%f265, %f266, %f267, %f268}, [%rd48+32];
	ld.shared.v4.f32 	{%f269, %f270, %f271, %f272}, [%r147+416];
	mul.f32 	%f273, %f257, %f261;
	mul.f32 	%f274, %f258, %f265;
	sub.f32 	%f275, %f273, %f274;
	mul.f32 	%f276, %f257, %f265;
	fma.rn.f32 	%f277, %f258, %f261, %f276;
	mul.f32 	%f278, %f259, %f263;
	mul.f32 	%f279, %f260, %f267;
	sub.f32 	%f280, %f278, %f279;
	mul.f32 	%f281, %f259, %f267;
	fma.rn.f32 	%f282, %f260, %f263, %f281;
	mul.f32 	%f283, %f277, %f270;
	fma.rn.f32 	%f284, %f269, %f275, %f283;
	fma.rn.f32 	%f285, %f280, %f271, %f284;
	fma.rn.f32 	%f286, %f282, %f272, %f285;
	add.f32 	%f287, %f256, %f286;
	ld.global.nc.v4.f32 	{%f288, %f289, %f290, %f291}, [%rd45+48];
	ld.global.nc.v4.f32 	{%f292, %f293, %f294, %f295}, [%rd47+48];
	ld.global.nc.v4.f32 	{%f296, %f297, %f298, %f299}, [%rd48+48];
	ld.shared.v4.f32 	{%f300, %f301, %f302, %f303}, [%r147+432];
	mul.f32 	%f304, %f288, %f292;
	mul.f32 	%f305, %f289, %f296;
	sub.f32 	%f306, %f304, %f305;
	mul.f32 	%f307, %f288, %f296;
	fma.rn.f32 	%f308, %f289, %f292, %f307;
	mul.f32 	%f309, %f290, %f294;
	mul.f32 	%f310, %f291, %f298;
	sub.f32 	%f311, %f309, %f310;
	mul.f32 	%f312, %f290, %f298;
	fma.rn.f32 	%f313, %f291, %f294, %f312;
	mul.f32 	%f314, %f308, %f301;
	fma.rn.f32 	%f315, %f300, %f306, %f314;
	fma.rn.f32 	%f316, %f311, %f302, %f315;
	fma.rn.f32 	%f317, %f313, %f303, %f316;
	add.f32 	%f584, %f287, %f317;
	add.s32 	%r257, %r257, 16;
	add.s32 	%r256, %r256, 4;
	setp.ne.s32 	%p22, %r256, %r17;
	@%p22 bra 	$L__BB8_23;
$L__BB8_24:
	shr.u32 	%r148, %r16, 2;
	add.s32 	%r149, %r148, 1;
	and.b32  	%r150, %r149, 3;
	setp.eq.s32 	%p23, %r150, 0;
	@%p23 bra 	$L__BB8_29;
	and.b32  	%r151, %r16, 12;
	setp.eq.s32 	%p24, %r151, 0;
	@%p24 bra 	$L__BB8_27;
	add.s32 	%r152, %r257, %r28;
	mul.wide.s32 	%rd49, %r152, 4;
	add.s64 	%rd50, %rd1, %rd49;
	ld.global.nc.v4.f32 	{%f319, %f320, %f321, %f322}, [%rd50];
	add.s32 	%r153, %r257, %r27;
	mul.wide.s32 	%rd51, %r153, 4;
	add.s64 	%rd52, %rd5, %rd51;
	ld.global.nc.v4.f32 	{%f323, %f324, %f325, %f326}, [%rd52];
	add.s64 	%rd53, %rd4, %rd51;
	ld.global.nc.v4.f32 	{%f327, %f328, %f329, %f330}, [%rd53];
	shl.b32 	%r154, %r257, 2;
	mov.u32 	%r155, smem;
	add.s32 	%r156, %r155, %r154;
	ld.shared.v4.f32 	{%f331, %f332, %f333, %f334}, [%r156+384];
	mul.f32 	%f335, %f319, %f323;
	mul.f32 	%f336, %f320, %f327;
	sub.f32 	%f337, %f335, %f336;
	mul.f32 	%f338, %f319, %f327;
	fma.rn.f32 	%f339, %f320, %f323, %f338;
	mul.f32 	%f340, %f321, %f325;
	mul.f32 	%f341, %f322, %f329;
	sub.f32 	%f342, %f340, %f341;
	mul.f32 	%f343, %f321, %f329;
	fma.rn.f32 	%f344, %f322, %f325, %f343;
	mul.f32 	%f345, %f339, %f332;
	fma.rn.f32 	%f346, %f331, %f337, %f345;
	fma.rn.f32 	%f347, %f342, %f333, %f346;
	fma.rn.f32 	%f348, %f344, %f334, %f347;
	add.f32 	%f349, %f584, %f348;
	ld.global.nc.v4.f32 	{%f350, %f351, %f352, %f353}, [%rd50+16];
	ld.global.nc.v4.f32 	{%f354, %f355, %f356, %f357}, [%rd52+16];
	ld.global.nc.v4.f32 	{%f358, %f359, %f360, %f361}, [%rd53+16];
	ld.shared.v4.f32 	{%f362, %f363, %f364, %f365}, [%r156+400];
	mul.f32 	%f366, %f350, %f354;
	mul.f32 	%f367, %f351, %f358;
	sub.f32 	%f368, %f366, %f367;
	mul.f32 	%f369, %f350, %f358;
	fma.rn.f32 	%f370, %f351, %f354, %f369;
	mul.f32 	%f371, %f352, %f356;
	mul.f32 	%f372, %f353, %f360;
	sub.f32 	%f373, %f371, %f372;
	mul.f32 	%f374, %f352, %f360;
	fma.rn.f32 	%f375, %f353, %f356, %f374;
	mul.f32 	%f376, %f370, %f363;
	fma.rn.f32 	%f377, %f362, %f368, %f376;
	fma.rn.f32 	%f378, %f373, %f364, %f377;
	fma.rn.f32 	%f379, %f375, %f365, %f378;
	add.f32 	%f584, %f349, %f379;
	add.s32 	%r257, %r257, 8;
$L__BB8_27:
	and.b32  	%r157, %r16, 4;
	setp.ne.s32 	%p25, %r157, 0;
	@%p25 bra 	$L__BB8_29;
	add.s32 	%r158, %r257, %r28;
	mul.wide.s32 	%rd54, %r158, 4;
	add.s64 	%rd55, %rd1, %rd54;
	ld.global.nc.v4.f32 	{%f380, %f381, %f382, %f383}, [%rd55];
	add.s32 	%r159, %r257, %r27;
	mul.wide.s32 	%rd56, %r159, 4;
	add.s64 	%rd57, %rd5, %rd56;
	ld.global.nc.v4.f32 	{%f384, %f385, %f386, %f387}, [%rd57];
	add.s64 	%rd58, %rd4, %rd56;
	ld.global.nc.v4.f32 	{%f388, %f389, %f390, %f391}, [%rd58];
	shl.b32 	%r160, %r257, 2;
	mov.u32 	%r161, smem;
	add.s32 	%r162, %r161, %r160;
	ld.shared.v4.f32 	{%f392, %f393, %f394, %f395}, [%r162+384];
	mul.f32 	%f396, %f380, %f384;
	mul.f32 	%f397, %f381, %f388;
	sub.f32 	%f398, %f396, %f397;
	mul.f32 	%f399, %f380, %f388;
	fma.rn.f32 	%f400, %f381, %f384, %f399;
	mul.f32 	%f401, %f382, %f386;
	mul.f32 	%f402, %f383, %f390;
	sub.f32 	%f403, %f401, %f402;
	mul.f32 	%f404, %f382, %f390;
	fma.rn.f32 	%f405, %f383, %f386, %f404;
	mul.f32 	%f406, %f400, %f393;
	fma.rn.f32 	%f407, %f392, %f398, %f406;
	fma.rn.f32 	%f408, %f403, %f394, %f407;
	fma.rn.f32 	%f409, %f405, %f395, %f408;
	add.f32 	%f584, %f584, %f409;
$L__BB8_29:
	mul.f32 	%f410, %f63, %f584;
	shl.b32 	%r163, %r254, 2;
	mov.u32 	%r164, smem;
	add.s32 	%r165, %r164, %r163;
	st.shared.f32 	[%r165], %f410;
	add.s32 	%r254, %r254, %r14;
	setp.lt.s32 	%p26, %r254, %r25;
	@%p26 bra 	$L__BB8_21;
	bra.uni 	$L__BB8_43;
$L__BB8_30:
	shl.b32 	%r137, %r259, 2;
	mov.u32 	%r138, smem;
	add.s32 	%r139, %r138, %r137;
	st.shared.f32 	[%r139], %f8;
	add.s32 	%r259, %r259, %r14;
	setp.lt.s32 	%p20, %r259, %r25;
	@%p20 bra 	$L__BB8_30;
	bra.uni 	$L__BB8_43;
$L__BB8_31:
	setp.gt.s32 	%p11, %r86, 0;
	mov.u32 	%r268, %r276;
	@%p11 bra 	$L__BB8_32;
	bra.uni 	$L__BB8_42;
$L__BB8_32:
	mov.u32 	%r260, %r276;
$L__BB8_33:
	setp.lt.u32 	%p13, %r16, 6;
	add.s32 	%r112, %r260, %r253;
	mul.lo.s32 	%r40, %r112, %r86;
	add.s32 	%r262, %r40, %r3;
	mov.f32 	%f590, 0f00000000;
	mov.b32 	%r266, 0;
	@%p13 bra 	$L__BB8_36;
	shr.u32 	%r115, %r16, 1;
	add.s32 	%r116, %r115, 1;
	mov.u32 	%r117, smem;
	add.s32 	%r263, %r117, 400;
	and.b32  	%r118, %r116, -4;
	neg.s32 	%r264, %r118;
	mov.f32 	%f590, 0f00000000;
	mov.b32 	%r266, 0;
	mov.u32 	%r261, %r40;
$L__BB8_35:
	.pragma "nounroll";
	mul.wide.s32 	%rd29, %r262, 4;
	add.s64 	%rd30, %rd7, %rd29;
	mul.wide.s32 	%rd31, %r261, 4;
	add.s64 	%rd32, %rd5, %rd31;
	add.s64 	%rd33, %rd8, %rd31;
	ld.global.nc.f32 	%f95, [%rd30+-16];
	ld.global.nc.f32 	%f96, [%rd30+-12];
	ld.global.nc.f32 	%f97, [%rd32];
	ld.global.nc.f32 	%f98, [%rd33+-16];
	mul.f32 	%f99, %f95, %f97;
	mul.f32 	%f100, %f96, %f98;
	sub.f32 	%f101, %f99, %f100;
	mul.f32 	%f102, %f95, %f98;
	fma.rn.f32 	%f103, %f96, %f97, %f102;
	ld.shared.v4.f32 	{%f104, %f105, %f106, %f107}, [%r263+-16];
	mul.f32 	%f108, %f105, %f103;
	fma.rn.f32 	%f109, %f104, %f101, %f108;
	add.f32 	%f110, %f590, %f109;
	ld.global.nc.f32 	%f111, [%rd30+-8];
	ld.global.nc.f32 	%f112, [%rd30+-4];
	ld.global.nc.f32 	%f113, [%rd32+8];
	ld.global.nc.f32 	%f114, [%rd33+-8];
	mul.f32 	%f115, %f111, %f113;
	mul.f32 	%f116, %f112, %f114;
	sub.f32 	%f117, %f115, %f116;
	mul.f32 	%f118, %f111, %f114;
	fma.rn.f32 	%f119, %f112, %f113, %f118;
	mul.f32 	%f120, %f107, %f119;
	fma.rn.f32 	%f121, %f106, %f117, %f120;
	add.f32 	%f122, %f110, %f121;
	ld.global.nc.f32 	%f123, [%rd30];
	ld.global.nc.f32 	%f124, [%rd30+4];
	ld.global.nc.f32 	%f125, [%rd32+16];
	ld.global.nc.f32 	%f126, [%rd33];
	mul.f32 	%f127, %f123, %f125;
	mul.f32 	%f128, %f124, %f126;
	sub.f32 	%f129, %f127, %f128;
	mul.f32 	%f130, %f123, %f126;
	fma.rn.f32 	%f131, %f124, %f125, %f130;
	ld.shared.v4.f32 	{%f132, %f133, %f134, %f135}, [%r263];
	mul.f32 	%f136, %f133, %f131;
	fma.rn.f32 	%f137, %f132, %f129, %f136;
	add.f32 	%f138, %f122, %f137;
	ld.global.nc.f32 	%f139, [%rd30+8];
	ld.global.nc.f32 	%f140, [%rd30+12];
	ld.global.nc.f32 	%f141, [%rd32+24];
	ld.global.nc.f32 	%f142, [%rd33+8];
	mul.f32 	%f143, %f139, %f141;
	mul.f32 	%f144, %f140, %f142;
	sub.f32 	%f145, %f143, %f144;
	mul.f32 	%f146, %f139, %f142;
	fma.rn.f32 	%f147, %f140, %f141, %f146;
	mul.f32 	%f148, %f135, %f147;
	fma.rn.f32 	%f149, %f134, %f145, %f148;
	add.f32 	%f590, %f138, %f149;
	add.s32 	%r266, %r266, 8;
	add.s32 	%r264, %r264, 4;
	add.s32 	%r263, %r263, 32;
	add.s32 	%r262, %r262, 8;
	add.s32 	%r261, %r261, 8;
	setp.ne.s32 	%p14, %r264, 0;
	@%p14 bra 	$L__BB8_35;
$L__BB8_36:
	shr.u32 	%r119, %r16, 1;
	add.s32 	%r120, %r119, 1;
	and.b32  	%r121, %r120, 3;
	setp.eq.s32 	%p15, %r121, 0;
	@%p15 bra 	$L__BB8_41;
	add.s32 	%r54, %r40, %r3;
	and.b32  	%r122, %r16, 6;
	setp.eq.s32 	%p16, %r122, 0;
	@%p16 bra 	$L__BB8_39;
	add.s32 	%r123, %r266, %r54;
	mul.wide.s32 	%rd34, %r123, 4;
	add.s64 	%rd35, %rd1, %rd34;
	ld.global.nc.f32 	%f151, [%rd35];
	ld.global.nc.f32 	%f152, [%rd35+4];
	add.s32 	%r124, %r266, %r40;
	mul.wide.s32 	%rd36, %r124, 4;
	add.s64 	%rd37, %rd5, %rd36;
	ld.global.nc.f32 	%f153, [%rd37];
	add.s64 	%rd38, %rd4, %rd36;
	ld.global.nc.f32 	%f154, [%rd38];
	mul.f32 	%f155, %f151, %f153;
	mul.f32 	%f156, %f152, %f154;
	sub.f32 	%f157, %f155, %f156;
	mul.f32 	%f158, %f151, %f154;
	fma.rn.f32 	%f159, %f152, %f153, %f158;
	shl.b32 	%r125, %r266, 2;
	mov.u32 	%r126, smem;
	add.s32 	%r127, %r126, %r125;
	ld.shared.v2.f32 	{%f160, %f161}, [%r127+384];
	mul.f32 	%f162, %f161, %f159;
	fma.rn.f32 	%f163, %f160, %f157, %f162;
	add.f32 	%f164, %f590, %f163;
	ld.global.nc.f32 	%f165, [%rd35+8];
	ld.global.nc.f32 	%f166, [%rd35+12];
	ld.global.nc.f32 	%f167, [%rd37+8];
	ld.global.nc.f32 	%f168, [%rd38+8];
	mul.f32 	%f169, %f165, %f167;
	mul.f32 	%f170, %f166, %f168;
	sub.f32 	%f171, %f169, %f170;
	mul.f32 	%f172, %f165, %f168;
	fma.rn.f32 	%f173, %f166, %f167, %f172;
	ld.shared.v2.f32 	{%f174, %f175}, [%r127+392];
	mul.f32 	%f176, %f175, %f173;
	fma.rn.f32 	%f177, %f174, %f171, %f176;
	add.f32 	%f590, %f164, %f177;
	add.s32 	%r266, %r266, 4;
$L__BB8_39:
	and.b32  	%r128, %r16, 2;
	setp.ne.s32 	%p17, %r128, 0;
	@%p17 bra 	$L__BB8_41;
	add.s32 	%r129, %r266, %r54;
	mul.wide.s32 	%rd39, %r129, 4;
	add.s64 	%rd40, %rd1, %rd39;
	ld.global.nc.f32 	%f178, [%rd40];
	ld.global.nc.f32 	%f179, [%rd40+4];
	add.s32 	%r130, %r266, %r40;
	mul.wide.s32 	%rd41, %r130, 4;
	add.s64 	%rd42, %rd5, %rd41;
	ld.global.nc.f32 	%f180, [%rd42];
	add.s64 	%rd43, %rd4, %rd41;
	ld.global.nc.f32 	%f181, [%rd43];
	mul.f32 	%f182, %f178, %f180;
	mul.f32 	%f183, %f179, %f181;
	sub.f32 	%f184, %f182, %f183;
	mul.f32 	%f185, %f178, %f181;
	fma.rn.f32 	%f186, %f179, %f180, %f185;
	shl.b32 	%r131, %r266, 2;
	mov.u32 	%r132, smem;
	add.s32 	%r133, %r132, %r131;
	ld.shared.v2.f32 	{%f187, %f188}, [%r133+384];
	mul.f32 	%f189, %f188, %f186;
	fma.rn.f32 	%f190, %f187, %f184, %f189;
	add.f32 	%f590, %f590, %f190;
$L__BB8_41:
	mul.f32 	%f191, %f63, %f590;
	shl.b32 	%r134, %r260, 2;
	mov.u32 	%r135, smem;
	add.s32 	%r136, %r135, %r134;
	st.shared.f32 	[%r136], %f191;
	add.s32 	%r260, %r260, %r14;
	setp.lt.s32 	%p18, %r260, %r25;
	@%p18 bra 	$L__BB8_33;
	bra.uni 	$L__BB8_43;
$L__BB8_42:
	shl.b32 	%r108, %r268, 2;
	mov.u32 	%r109, smem;
	add.s32 	%r110, %r109, %r108;
	st.shared.f32 	[%r110], %f8;
	add.s32 	%r268, %r268, %r14;
	setp.lt.s32 	%p12, %r268, %r25;
	@%p12 bra 	$L__BB8_42;
$L__BB8_43:
	setp.ge.s32 	%p27, %r276, %r25;
	bar.sync 	0;
	mov.f32 	%f596, 0fFF800000;
	@%p27 bra 	$L__BB8_46;
	mov.f32 	%f596, 0fFF800000;
	mov.u32 	%r269, %r276;
$L__BB8_45:
	shl.b32 	%r166, %r269, 2;
	mov.u32 	%r167, smem;
	add.s32 	%r168, %r167, %r166;
	ld.shared.f32 	%f413, [%r168];
	max.f32 	%f596, %f596, %f413;
	add.s32 	%r269, %r269, %r14;
	setp.lt.s32 	%p28, %r269, %r25;
	@%p28 bra 	$L__BB8_45;
$L__BB8_46:
	shr.u32 	%r169, %r276, 3;
	mov.u32 	%r170, smem;
	add.s32 	%r171, %r170, %r169;
	add.s32 	%r62, %r171, 256;
	setp.ne.s32 	%p29, %r15, 0;
	mov.b32 	%r172, %f596;
	shfl.sync.bfly.b32	%r173|%p30, %r172, 16, 31, -1;
	mov.b32 	%f414, %r173;
	max.f32 	%f415, %f596, %f414;
	mov.b32 	%r174, %f415;
	shfl.sync.bfly.b32	%r175|%p31, %r174, 8, 31, -1;
	mov.b32 	%f416, %r175;
	max.f32 	%f417, %f415, %f416;
	mov.b32 	%r176, %f417;
	shfl.sync.bfly.b32	%r177|%p32, %r176, 4, 31, -1;
	mov.b32 	%f418, %r177;
	max.f32 	%f419, %f417, %f418;
	mov.b32 	%r178, %f419;
	shfl.sync.bfly.b32	%r179|%p33, %r178, 2, 31, -1;
	mov.b32 	%f420, %r179;
	max.f32 	%f421, %f419, %f420;
	mov.b32 	%r180, %f421;
	shfl.sync.bfly.b32	%r181|%p34, %r180, 1, 31, -1;
	mov.b32 	%f422, %r181;
	max.f32 	%f33, %f421, %f422;
	@%p29 bra 	$L__BB8_48;
	st.shared.f32 	[%r62], %f33;
$L__BB8_48:
	shl.b32 	%r182, %r15, 2;
	add.s32 	%r184, %r170, %r182;
	add.s32 	%r63, %r184, 256;
	add.s32 	%r185, %r14, 31;
	shr.u32 	%r64, %r185, 5;
	setp.gt.u32 	%p35, %r276, 31;
	bar.sync 	0;
	@%p35 bra 	$L__BB8_53;
	setp.ge.u32 	%p36, %r276, %r64;
	mov.f32 	%f597, 0fFF800000;
	@%p36 bra 	$L__BB8_51;
	ld.shared.f32 	%f597, [%r63];
$L__BB8_51:
	setp.ne.s32 	%p37, %r15, 0;
	mov.b32 	%r186, %f597;
	shfl.sync.bfly.b32	%r187|%p38, %r186, 16, 31, -1;
	mov.b32 	%f424, %r187;
	max.f32 	%f425, %f597, %f424;
	mov.b32 	%r188, %f425;
	shfl.sync.bfly.b32	%r189|%p39, %r188, 8, 31, -1;
	mov.b32 	%f426, %r189;
	max.f32 	%f427, %f425, %f426;
	mov.b32 	%r190, %f427;
	shfl.sync.bfly.b32	%r191|%p40, %r190, 4, 31, -1;
	mov.b32 	%f428, %r191;
	max.f32 	%f429, %f427, %f428;
	mov.b32 	%r192, %f429;
	shfl.sync.bfly.b32	%r193|%p41, %r192, 2, 31, -1;
	mov.b32 	%f430, %r193;
	max.f32 	%f431, %f429, %f430;
	mov.b32 	%r194, %f431;
	shfl.sync.bfly.b32	%r195|%p42, %r194, 1, 31, -1;
	mov.b32 	%f432, %r195;
	max.f32 	%f36, %f431, %f432;
	@%p37 bra 	$L__BB8_53;
	st.shared.f32 	[smem+256], %f36;
$L__BB8_53:
	setp.ge.s32 	%p43, %r276, %r25;
	bar.sync 	0;
	ld.shared.f32 	%f434, [smem+256];
	max.f32 	%f37, %f582, %f434;
	sub.f32 	%f435, %f582, %f37;
	fma.rn.f32 	%f436, %f435, 0f3BBB989D, 0f3F000000;
	cvt.sat.f32.f32 	%f437, %f436;
	mov.f32 	%f438, 0f4B400001;
	mov.f32 	%f439, 0f437C0000;
	fma.rm.f32 	%f440, %f437, %f439, %f438;
	add.f32 	%f441, %f440, 0fCB40007F;
	neg.f32 	%f442, %f441;
	fma.rn.f32 	%f443, %f435, 0f3FB8AA3B, %f442;
	fma.rn.f32 	%f444, %f435, 0f32A57060, %f443;
	mov.b32 	%r196, %f440;
	shl.b32 	%r197, %r196, 23;
	mov.b32 	%f445, %r197;
	ex2.approx.ftz.f32 	%f446, %f444;
	mul.f32 	%f38, %f446, %f445;
	mov.f32 	%f599, 0f00000000;
	@%p43 bra 	$L__BB8_56;
	mov.f32 	%f599, 0f00000000;
	mov.u32 	%r270, %r276;
$L__BB8_55:
	shl.b32 	%r198, %r270, 2;
	add.s32 	%r200, %r170, %r198;
	ld.shared.f32 	%f448, [%r200];
	sub.f32 	%f449, %f448, %f37;
	fma.rn.f32 	%f450, %f449, 0f3BBB989D, 0f3F000000;
	cvt.sat.f32.f32 	%f451, %f450;
	mov.f32 	%f452, 0f4B400001;
	mov.f32 	%f453, 0f437C0000;
	fma.rm.f32 	%f454, %f451, %f453, %f452;
	add.f32 	%f455, %f454, 0fCB40007F;
	neg.f32 	%f456, %f455;
	fma.rn.f32 	%f457, %f449, 0f3FB8AA3B, %f456;
	fma.rn.f32 	%f458, %f449, 0f32A57060, %f457;
	mov.b32 	%r201, %f454;
	shl.b32 	%r202, %r201, 23;
	mov.b32 	%f459, %r202;
	ex2.approx.ftz.f32 	%f460, %f458;
	mul.f32 	%f461, %f460, %f459;
	st.shared.f32 	[%r200], %f461;
	add.f32 	%f599, %f599, %f461;
	add.s32 	%r270, %r270, %r14;
	setp.lt.s32 	%p44, %r270, %r25;
	@%p44 bra 	$L__BB8_55;
$L__BB8_56:
	setp.ne.s32 	%p45, %r15, 0;
	mov.b32 	%r203, %f599;
	shfl.sync.bfly.b32	%r204|%p46, %r203, 16, 31, -1;
	mov.b32 	%f462, %r204;
	add.f32 	%f463, %f599, %f462;
	mov.b32 	%r205, %f463;
	shfl.sync.bfly.b32	%r206|%p47, %r205, 8, 31, -1;
	mov.b32 	%f464, %r206;
	add.f32 	%f465, %f463, %f464;
	mov.b32 	%r207, %f465;
	shfl.sync.bfly.b32	%r208|%p48, %r207, 4, 31, -1;
	mov.b32 	%f466, %r208;
	add.f32 	%f467, %f465, %f466;
	mov.b32 	%r209, %f467;
	shfl.sync.bfly.b32	%r210|%p49, %r209, 2, 31, -1;
	mov.b32 	%f468, %r210;
	add.f32 	%f469, %f467, %f468;
	mov.b32 	%r211, %f469;
	shfl.sync.bfly.b32	%r212|%p50, %r211, 1, 31, -1;
	mov.b32 	%f470, %r212;
	add.f32 	%f42, %f469, %f470;
	@%p45 bra 	$L__BB8_58;
	st.shared.f32 	[%r62], %f42;
$L__BB8_58:
	setp.gt.u32 	%p51, %r276, 31;
	bar.sync 	0;
	@%p51 bra 	$L__BB8_63;
	setp.ge.u32 	%p52, %r276, %r64;
	mov.f32 	%f600, 0f00000000;
	@%p52 bra 	$L__BB8_61;
	ld.shared.f32 	%f600, [%r63];
$L__BB8_61:
	setp.ne.s32 	%p53, %r15, 0;
	mov.b32 	%r213, %f600;
	shfl.sync.bfly.b32	%r214|%p54, %r213, 16, 31, -1;
	mov.b32 	%f472, %r214;
	add.f32 	%f473, %f600, %f472;
	mov.b32 	%r215, %f473;
	shfl.sync.bfly.b32	%r216|%p55, %r215, 8, 31, -1;
	mov.b32 	%f474, %r216;
	add.f32 	%f475, %f473, %f474;
	mov.b32 	%r217, %f475;
	shfl.sync.bfly.b32	%r218|%p56, %r217, 4, 31, -1;
	mov.b32 	%f476, %r218;
	add.f32 	%f477, %f475, %f476;
	mov.b32 	%r219, %f477;
	shfl.sync.bfly.b32	%r220|%p57, %r219, 2, 31, -1;
	mov.b32 	%f478, %r220;
	add.f32 	%f479, %f477, %f478;
	mov.b32 	%r221, %f479;
	shfl.sync.bfly.b32	%r222|%p58, %r221, 1, 31, -1;
	mov.b32 	%f480, %r222;
	add.f32 	%f45, %f479, %f480;
	@%p53 bra 	$L__BB8_63;
	st.shared.f32 	[smem+256], %f45;
$L__BB8_63:
	setp.ge.s32 	%p59, %r276, %r86;
	bar.sync 	0;
	ld.shared.f32 	%f481, [smem+256];
	fma.rn.f32 	%f581, %f581, %f38, %f481;
	@%p59 bra 	$L__BB8_82;
	shl.b32 	%r223, %r252, 6;
	sub.s32 	%r224, %r22, %r223;
	sub.s32 	%r67, %r224, %r24;
	and.b32  	%r68, %r22, 3;
	add.s32 	%r69, %r224, -1;
	mov.u32 	%r271, %r276;
$L__BB8_65:
	setp.eq.s32 	%p60, %r253, 0;
	add.s32 	%r225, %r271, %r5;
	mul.wide.s32 	%rd59, %r225, 4;
	add.s64 	%rd9, %rd3, %rd59;
	mov.f32 	%f601, 0f00000000;
	@%p60 bra 	$L__BB8_67;
	ld.global.f32 	%f601, [%rd9];
$L__BB8_67:
	setp.lt.s32 	%p61, %r25, 1;
	mov.f32 	%f609, 0f00000000;
	@%p61 bra 	$L__BB8_81;
	setp.lt.u32 	%p62, %r69, 15;
	add.s32 	%r71, %r271, %r3;
	mov.f32 	%f609, 0f00000000;
	mov.b32 	%r274, 0;
	@%p62 bra 	$L__BB8_71;
	mov.f32 	%f609, 0f00000000;
	mov.b32 	%r272, 0;
$L__BB8_70:
	.pragma "nounroll";
	add.s32 	%r228, %r272, %r253;
	mad.lo.s32 	%r229, %r228, %r86, %r71;
	shl.b32 	%r230, %r272, 2;
	add.s32 	%r232, %r170, %r230;
	ld.shared.v4.f32 	{%f487, %f488, %f489, %f490}, [%r232];
	mul.wide.s32 	%rd60, %r229, 4;
	add.s64 	%rd61, %rd2, %rd60;
	ld.global.nc.f32 	%f491, [%rd61];
	fma.rn.f32 	%f492, %f487, %f491, %f609;
	mul.wide.s32 	%rd62, %r86, 4;
	add.s64 	%rd63, %rd61, %rd62;
	ld.global.nc.f32 	%f493, [%rd63];
	fma.rn.f32 	%f494, %f488, %f493, %f492;
	add.s64 	%rd64, %rd63, %rd62;
	ld.global.nc.f32 	%f495, [%rd64];
	fma.rn.f32 	%f496, %f489, %f495, %f494;
	add.s64 	%rd65, %rd64, %rd62;
	ld.global.nc.f32 	%f497, [%rd65];
	fma.rn.f32 	%f498, %f490, %f497, %f496;
	ld.shared.v4.f32 	{%f499, %f500, %f501, %f502}, [%r232+16];
	add.s64 	%rd66, %rd65, %rd62;
	ld.global.nc.f32 	%f503, [%rd66];
	fma.rn.f32 	%f504, %f499, %f503, %f498;
	add.s64 	%rd67, %rd66, %rd62;
	ld.global.nc.f32 	%f505, [%rd67];
	fma.rn.f32 	%f506, %f500, %f505, %f504;
	add.s64 	%rd68, %rd67, %rd62;
	ld.global.nc.f32 	%f507, [%rd68];
	fma.rn.f32 	%f508, %f501, %f507, %f506;
	add.s64 	%rd69, %rd68, %rd62;
	ld.global.nc.f32 	%f509, [%rd69];
	fma.rn.f32 	%f510, %f502, %f509, %f508;
	ld.shared.v4.f32 	{%f511, %f512, %f513, %f514}, [%r232+32];
	add.s64 	%rd70, %rd69, %rd62;
	ld.global.nc.f32 	%f515, [%rd70];
	fma.rn.f32 	%f516, %f511, %f515, %f510;
	add.s64 	%rd71, %rd70, %rd62;
	ld.global.nc.f32 	%f517, [%rd71];
	fma.rn.f32 	%f518, %f512, %f517, %f516;
	add.s64 	%rd72, %rd71, %rd62;
	ld.global.nc.f32 	%f519, [%rd72];
	fma.rn.f32 	%f520, %f513, %f519, %f518;
	add.s64 	%rd73, %rd72, %rd62;
	ld.global.nc.f32 	%f521, [%rd73];
	fma.rn.f32 	%f522, %f514, %f521, %f520;
	ld.shared.v4.f32 	{%f523, %f524, %f525, %f526}, [%r232+48];
	add.s64 	%rd74, %rd73, %rd62;
	ld.global.nc.f32 	%f527, [%rd74];
	fma.rn.f32 	%f528, %f523, %f527, %f522;
	add.s64 	%rd75, %rd74, %rd62;
	ld.global.nc.f32 	%f529, [%rd75];
	fma.rn.f32 	%f530, %f524, %f529, %f528;
	add.s64 	%rd76, %rd75, %rd62;
	ld.global.nc.f32 	%f531, [%rd76];
	fma.rn.f32 	%f532, %f525, %f531, %f530;
	add.s64 	%rd77, %rd76, %rd62;
	ld.global.nc.f32 	%f533, [%rd77];
	fma.rn.f32 	%f609, %f526, %f533, %f532;
	add.s32 	%r272, %r272, 16;
	setp.ne.s32 	%p63, %r272, %r67;
	mov.u32 	%r274, %r67;
	@%p63 bra 	$L__BB8_70;
$L__BB8_71:
	setp.eq.s32 	%p64, %r24, 0;
	@%p64 bra 	$L__BB8_81;
	add.s32 	%r233, %r24, -1;
	setp.lt.u32 	%p65, %r233, 7;
	@%p65 bra 	$L__BB8_74;
	add.s32 	%r234, %r274, %r253;
	mad.lo.s32 	%r235, %r234, %r86, %r71;
	shl.b32 	%r236, %r274, 2;
	add.s32 	%r238, %r170, %r236;
	ld.shared.f32 	%f535, [%r238];
	mul.wide.s32 	%rd78, %r235, 4;
	add.s64 	%rd79, %rd2, %rd78;
	ld.global.nc.f32 	%f536, [%rd79];
	fma.rn.f32 	%f537, %f535, %f536, %f609;
	ld.shared.f32 	%f538, [%r238+4];
	mul.wide.s32 	%rd80, %r86, 4;
	add.s64 	%rd81, %rd79, %rd80;
	ld.global.nc.f32 	%f539, [%rd81];
	fma.rn.f32 	%f540, %f538, %f539, %f537;
	ld.shared.f32 	%f541, [%r238+8];
	add.s64 	%rd82, %rd81, %rd80;
	ld.global.nc.f32 	%f542, [%rd82];
	fma.rn.f32 	%f543, %f541, %f542, %f540;
	ld.shared.f32 	%f544, [%r238+12];
	add.s64 	%rd83, %rd82, %rd80;
	ld.global.nc.f32 	%f545, [%rd83];
	fma.rn.f32 	%f546, %f544, %f545, %f543;
	ld.shared.f32 	%f547, [%r238+16];
	add.s64 	%rd84, %rd83, %rd80;
	ld.global.nc.f32 	%f548, [%rd84];
	fma.rn.f32 	%f549, %f547, %f548, %f546;
	ld.shared.f32 	%f550, [%r238+20];
	add.s64 	%rd85, %rd84, %rd80;
	ld.global.nc.f32 	%f551, [%rd85];
	fma.rn.f32 	%f552, %f550, %f551, %f549;
	ld.shared.f32 	%f553, [%r238+24];
	add.s64 	%rd86, %rd85, %rd80;
	ld.global.nc.f32 	%f554, [%rd86];
	fma.rn.f32 	%f555, %f553, %f554, %f552;
	ld.shared.f32 	%f556, [%r238+28];
	add.s64 	%rd87, %rd86, %rd80;
	ld.global.nc.f32 	%f557, [%rd87];
	fma.rn.f32 	%f609, %f556, %f557, %f555;
	add.s32 	%r274, %r274, 8;
$L__BB8_74:
	setp.eq.s32 	%p66, %r23, 0;
	@%p66 bra 	$L__BB8_81;
	add.s32 	%r239, %r23, -1;
	setp.lt.u32 	%p67, %r239, 3;
	@%p67 bra 	$L__BB8_77;
	add.s32 	%r240, %r274, %r253;
	mad.lo.s32 	%r241, %r240, %r86, %r71;
	shl.b32 	%r242, %r274, 2;
	add.s32 	%r244, %r170, %r242;
	ld.shared.f32 	%f559, [%r244];
	mul.wide.s32 	%rd88, %r241, 4;
	add.s64 	%rd89, %rd2, %rd88;
	ld.global.nc.f32 	%f560, [%rd89];
	fma.rn.f32 	%f561, %f559, %f560, %f609;
	ld.shared.f32 	%f562, [%r244+4];
	mul.wide.s32 	%rd90, %r86, 4;
	add.s64 	%rd91, %rd89, %rd90;
	ld.global.nc.f32 	%f563, [%rd91];
	fma.rn.f32 	%f564, %f562, %f563, %f561;
	ld.shared.f32 	%f565, [%r244+8];
	add.s64 	%rd92, %rd91, %rd90;
	ld.global.nc.f32 	%f566, [%rd92];
	fma.rn.f32 	%f567, %f565, %f566, %f564;
	ld.shared.f32 	%f568, [%r244+12];
	add.s64 	%rd93, %rd92, %rd90;
	ld.global.nc.f32 	%f569, [%rd93];
	fma.rn.f32 	%f609, %f568, %f569, %f567;
	add.s32 	%r274, %r274, 4;
$L__BB8_77:
	setp.eq.s32 	%p68, %r68, 0;
	@%p68 bra 	$L__BB8_81;
	setp.eq.s32 	%p69, %r68, 1;
	add.s32 	%r245, %r274, %r253;
	mad.lo.s32 	%r246, %r245, %r86, %r71;
	shl.b32 	%r247, %r274, 2;
	add.s32 	%r79, %r170, %r247;
	ld.shared.f32 	%f570, [%r79];
	mul.wide.s32 	%rd94, %r246, 4;
	add.s64 	%rd10, %rd2, %rd94;
	ld.global.nc.f32 	%f571, [%rd10];
	fma.rn.f32 	%f609, %f570, %f571, %f609;
	@%p69 bra 	$L__BB8_81;
	setp.eq.s32 	%p70, %r68, 2;
	ld.shared.f32 	%f572, [%r79+4];
	mul.wide.s32 	%rd11, %r86, 4;
	add.s64 	%rd12, %rd10, %rd11;
	ld.global.nc.f32 	%f573, [%rd12];
	fma.rn.f32 	%f609, %f572, %f573, %f609;
	@%p70 bra 	$L__BB8_81;
	ld.shared.f32 	%f574, [%r79+8];
	add.s64 	%rd95, %rd12, %rd11;
	ld.global.nc.f32 	%f575, [%rd95];
	fma.rn.f32 	%f609, %f574, %f575, %f609;
$L__BB8_81:
	fma.rn.f32 	%f576, %f38, %f601, %f609;
	st.global.f32 	[%rd9], %f576;
	add.s32 	%r271, %r271, %r14;
	setp.lt.s32 	%p71, %r271, %r86;
	@%p71 bra 	$L__BB8_65;
$L__BB8_82:
	bar.sync 	0;
	setp.lt.s32 	%p72, %r21, %r85;
	add.s32 	%r252, %r252, 1;
	mov.u32 	%r253, %r21;
	mov.f32 	%f582, %f37;
	@%p72 bra 	$L__BB8_13;
	bra.uni 	$L__BB8_15;

}
	// .globl	_Z11rope_kernelPKfPfS0_S0_iii
.visible .entry _Z11rope_kernelPKfPfS0_S0_iii(
	.param .u64 .ptr .align 1 _Z11rope_kernelPKfPfS0_S0_iii_param_0,
	.param .u64 .ptr .align 1 _Z11rope_kernelPKfPfS0_S0_iii_param_1,
	.param .u64 .ptr .align 1 _Z11rope_kernelPKfPfS0_S0_iii_param_2,
	.param .u64 .ptr .align 1 _Z11rope_kernelPKfPfS0_S0_iii_param_3,
	.param .u32 _Z11rope_kernelPKfPfS0_S0_iii_param_4,
	.param .u32 _Z11rope_kernelPKfPfS0_S0_iii_param_5,
	.param .u32 _Z11rope_kernelPKfPfS0_S0_iii_param_6
)
{
	.reg .pred 	%p<8>;
	.reg .b32 	%r<25>;
	.reg .b32 	%f<24>;
	.reg .b64 	%rd<18>;

	ld.param.u64 	%rd7, [_Z11rope_kernelPKfPfS0_S0_iii_param_0];
	ld.param.u64 	%rd8, [_Z11rope_kernelPKfPfS0_S0_iii_param_1];
	ld.param.u64 	%rd5, [_Z11rope_kernelPKfPfS0_S0_iii_param_2];
	ld.param.u64 	%rd6, [_Z11rope_kernelPKfPfS0_S0_iii_param_3];
	ld.param.u32 	%r15, [_Z11rope_kernelPKfPfS0_S0_iii_param_4];
	ld.param.u32 	%r13, [_Z11rope_kernelPKfPfS0_S0_iii_param_5];
	ld.param.u32 	%r14, [_Z11rope_kernelPKfPfS0_S0_iii_param_6];
	cvta.to.global.u64 	%rd1, %rd8;
	cvta.to.global.u64 	%rd2, %rd7;
	mov.u32 	%r1, %ctaid.x;
	mov.u32 	%r2, %tid.x;
	setp.ge.s32 	%p1, %r1, %r15;
	@%p1 bra 	$L__BB9_7;
	mul.lo.s32 	%r3, %r13, %r1;
	and.b32  	%r16, %r14, 3;
	setp.ne.s32 	%p2, %r16, 0;
	shl.b32 	%r23, %r2, 2;
	setp.ge.s32 	%p3, %r23, %r14;
	or.pred  	%p4, %p2, %p3;
	@%p4 bra 	$L__BB9_4;
	and.b32  	%r18, %r1, 63;
	mul.lo.s32 	%r5, %r14, %r18;
	mov.u32 	%r19, %ntid.x;
	shl.b32 	%r6, %r19, 2;
	cvta.to.global.u64 	%rd3, %rd5;
	cvta.to.global.u64 	%rd4, %rd6;
$L__BB9_3:
	add.s32 	%r20, %r23, %r3;
	mul.wide.s32 	%rd9, %r20, 4;
	add.s64 	%rd10, %rd2, %rd9;
	ld.global.nc.v4.f32 	{%f1, %f2, %f3, %f4}, [%rd10];
	add.s32 	%r21, %r23, %r5;
	mul.wide.s32 	%rd11, %r21, 4;
	add.s64 	%rd12, %rd3, %rd11;
	ld.global.nc.v4.f32 	{%f5, %f6, %f7, %f8}, [%rd12];
	add.s64 	%rd13, %rd4, %rd11;
	ld.global.nc.v4.f32 	{%f9, %f10, %f11, %f12}, [%rd13];
	mul.f32 	%f13, %f1, %f5;
	mul.f32 	%f14, %f2, %f9;
	sub.f32 	%f15, %f13, %f14;
	mul.f32 	%f16, %f1, %f9;
	fma.rn.f32 	%f17, %f2, %f5, %f16;
	mul.f32 	%f18, %f3, %f7;
	mul.f32 	%f19, %f4, %f11;
	sub.f32 	%f20, %f18, %f19;
	mul.f32 	%f21, %f3, %f11;
	fma.rn.f32 	%f22, %f4, %f7, %f21;
	add.s64 	%rd14, %rd1, %rd9;
	st.global.v4.f32 	[%rd14], {%f15, %f17, %f20, %f22};
	add.s32 	%r23, %r23, %r6;
	setp.lt.s32 	%p5, %r23, %r14;
	@%p5 bra 	$L__BB9_3;
$L__BB9_4:
	add.s32 	%r24, %r14, %r2;
	setp.ge.s32 	%p6, %r24, %r13;
	@%p6 bra 	$L__BB9_7;
	mov.u32 	%r10, %ntid.x;
$L__BB9_6:
	add.s32 	%r22, %r24, %r3;
	mul.wide.s32 	%rd15, %r22, 4;
	add.s64 	%rd16, %rd2, %rd15;
	ld.global.nc.f32 	%f23, [%rd16];
	add.s64 	%rd17, %rd1, %rd15;
	st.global.f32 	[%rd17], %f23;
	add.s32 	%r24, %r24, %r10;
	setp.lt.s32 	%p7, %r24, %r13;
	@%p7 bra 	$L__BB9_6;
$L__BB9_7:
	ret;

}
	// .globl	_Z28attention_fwd_kernel_no_ropeILi64EEvPKfS1_S1_Pfiiiiif
.visible .entry _Z28attention_fwd_kernel_no_ropeILi64EEvPKfS1_S1_Pfiiiiif(
	.param .u64 .ptr .align 1 _Z28attention_fwd_kernel_no_ropeILi64EEvPKfS1_S1_Pfiiiiif_param_0,
	.param .u64 .ptr .align 1 _Z28attention_fwd_kernel_no_ropeILi64EEvPKfS1_S1_Pfiiiiif_param_1,
	.param .u64 .ptr .align 1 _Z28attention_fwd_kernel_no_ropeILi64EEvPKfS1_S1_Pfiiiiif_param_2,
	.param .u64 .ptr .align 1 _Z28attention_fwd_kernel_no_ropeILi64EEvPKfS1_S1_Pfiiiiif_param_3,
	.param .u32 _Z28attention_fwd_kernel_no_ropeILi64EEvPKfS1_S1_Pfiiiiif_param_4,
	.param .u32 _Z28attention_fwd_kernel_no_ropeILi64EEvPKfS1_S1_Pfiiiiif_param_5,
	.param .u32 _Z28attention_fwd_kernel_no_ropeILi64EEvPKfS1_S1_Pfiiiiif_param_6,
	.param .u32 _Z28attention_fwd_kernel_no_ropeILi64EEvPKfS1_S1_Pfiiiiif_param_7,
	.param .u32 _Z28attention_fwd_kernel_no_ropeILi64EEvPKfS1_S1_Pfiiiiif_param_8,
	.param .f32 _Z28attention_fwd_kernel_no_ropeILi64EEvPKfS1_S1_Pfiiiiif_param_9
)
{
	.reg .pred 	%p<74>;
	.reg .b32 	%r<231>;
	.reg .b32 	%f<557>;
	.reg .b64 	%rd<86>;

	ld.param.u64 	%rd13, [_Z28attention_fwd_kernel_no_ropeILi64EEvPKfS1_S1_Pfiiiiif_param_0];
	ld.param.u64 	%rd14, [_Z28attention_fwd_kernel_no_ropeILi64EEvPKfS1_S1_Pfiiiiif_param_1];
	ld.param.u64 	%rd15, [_Z28attention_fwd_kernel_no_ropeILi64EEvPKfS1_S1_Pfiiiiif_param_2];
	ld.param.u64 	%rd16, [_Z28attention_fwd_kernel_no_ropeILi64EEvPKfS1_S1_Pfiiiiif_param_3];
	ld.param.u32 	%r79, [_Z28attention_fwd_kernel_no_ropeILi64EEvPKfS1_S1_Pfiiiiif_param_6];
	ld.param.u32 	%r80, [_Z28attention_fwd_kernel_no_ropeILi64EEvPKfS1_S1_Pfiiiiif_param_7];
	ld.param.u32 	%r81, [_Z28attention_fwd_kernel_no_ropeILi64EEvPKfS1_S1_Pfiiiiif_param_8];
	ld.param.f32 	%f63, [_Z28attention_fwd_kernel_no_ropeILi64EEvPKfS1_S1_Pfiiiiif_param_9];
	cvta.to.global.u64 	%rd1, %rd14;
	cvta.to.global.u64 	%rd2, %rd13;
	cvta.to.global.u64 	%rd3, %rd15;
	cvta.to.global.u64 	%rd4, %rd16;
	mov.u32 	%r1, %ctaid.x;
	setp.ge.s32 	%p1, %r1, %r79;
	@%p1 bra 	$L__BB10_8;
	mov.u32 	%r82, %ctaid.y;
	mov.u32 	%r230, %tid.x;
	mul.lo.s32 	%r83, %r81, %r80;
	mul.lo.s32 	%r3, %r83, %r82;
	mad.lo.s32 	%r84, %r82, %r79, %r1;
	mul.lo.s32 	%r4, %r84, %r81;
	setp.lt.s32 	%p2, %r80, 1;
	mov.f32 	%f525, 0f00000000;
	@%p2 bra 	$L__BB10_5;
	and.b32  	%r5, %r81, 3;
	mov.u32 	%r6, %ntid.x;
	and.b32  	%r7, %r230, 31;
	shr.u32 	%r86, %r230, 3;
	mov.u32 	%r87, smem;
	add.s32 	%r88, %r87, 256;
	add.s32 	%r8, %r88, %r86;
	add.s32 	%r89, %r6, 31;
	shr.u32 	%r9, %r89, 5;
	shl.b32 	%r90, %r230, 2;
	and.b32  	%r91, %r90, 124;
	add.s32 	%r10, %r88, %r91;
	add.s32 	%r11, %r81, -1;
	and.b32  	%r12, %r81, 15;
	and.b32  	%r13, %r81, 7;
	shr.u32 	%r92, %r11, 2;
	add.s32 	%r93, %r92, 1;
	and.b32  	%r14, %r93, 7;
	mul.f32 	%f1, %f63, 0f00000000;
	and.b32  	%r15, %r81, 2147483632;
	and.b32  	%r16, %r93, 2147483640;
	and.b32  	%r17, %r93, 3;
	neg.s32 	%r18, %r15;
	add.s64 	%rd5, %rd2, 32;
	add.s64 	%rd6, %rd1, 32;
	mov.f32 	%f526, 0fFF800000;
	mov.f32 	%f525, 0f00000000;
	mov.b32 	%r206, 0;
	mov.u32 	%r207, %r206;
$L__BB10_3:
	add.s32 	%r22, %r207, 64;
	min.s32 	%r23, %r80, %r22;
	and.b32  	%r24, %r23, 7;
	and.b32  	%r25, %r23, 15;
	sub.s32 	%r26, %r23, %r207;
	setp.ge.s32 	%p3, %r230, %r26;
	@%p3 bra 	$L__BB10_40;
	setp.ne.s32 	%p4, %r5, 0;
	@%p4 bra 	$L__BB10_24;
	bra.uni 	$L__BB10_9;
$L__BB10_5:
	setp.ge.s32 	%p72, %r230, %r81;
	@%p72 bra 	$L__BB10_8;
	mov.u32 	%r19, %ntid.x;
$L__BB10_7:
	add.s32 	%r205, %r230, %r4;
	mul.wide.s32 	%rd84, %r205, 4;
	add.s64 	%rd85, %rd4, %rd84;
	ld.global.f32 	%f522, [%rd85];
	div.rn.f32 	%f523, %f522, %f525;
	st.global.f32 	[%rd85], %f523;
	add.s32 	%r230, %r230, %r19;
	setp.lt.s32 	%p73, %r230, %r81;
	@%p73 bra 	$L__BB10_7;
$L__BB10_8:
	ret;
$L__BB10_9:
	setp.gt.s32 	%p16, %r81, 0;
	mov.u32 	%r214, %r230;
	@%p16 bra 	$L__BB10_10;
	bra.uni 	$L__BB10_23;
$L__BB10_10:
	mov.u32 	%r208, %r230;
$L__BB10_11:
	setp.lt.u32 	%p18, %r11, 28;
	add.s32 	%r114, %r208, %r207;
	mad.lo.s32 	%r28, %r114, %r81, %r3;
	mov.f32 	%f534, 0f00000000;
	mov.b32 	%r211, 0;
	@%p18 bra 	$L__BB10_14;
	mov.f32 	%f534, 0f00000000;
	mov.b32 	%r211, 0;
	mov.u32 	%r210, %r211;
$L__BB10_13:
	.pragma "nounroll";
	add.s32 	%r116, %r211, %r4;
	mul.wide.s32 	%rd31, %r116, 4;
	add.s64 	%rd32, %rd2, %rd31;
	ld.global.nc.v4.f32 	{%f162, %f163, %f164, %f165}, [%rd32];
	add.s32 	%r117, %r211, %r28;
	mul.wide.s32 	%rd33, %r117, 4;
	add.s64 	%rd34, %rd1, %rd33;
	ld.global.nc.v4.f32 	{%f166, %f167, %f168, %f169}, [%rd34];
	mul.f32 	%f170, %f163, %f167;
	fma.rn.f32 	%f171, %f162, %f166, %f170;
	fma.rn.f32 	%f172, %f164, %f168, %f171;
	fma.rn.f32 	%f173, %f165, %f169, %f172;
	add.f32 	%f174, %f534, %f173;
	ld.global.nc.v4.f32 	{%f175, %f176, %f177, %f178}, [%rd32+16];
	ld.global.nc.v4.f32 	{%f179, %f180, %f181, %f182}, [%rd34+16];
	mul.f32 	%f183, %f176, %f180;
	fma.rn.f32 	%f184, %f175, %f179, %f183;
	fma.rn.f32 	%f185, %f177, %f181, %f184;
	fma.rn.f32 	%f186, %f178, %f182, %f185;
	add.f32 	%f187, %f174, %f186;
	ld.global.nc.v4.f32 	{%f188, %f189, %f190, %f191}, [%rd32+32];
	ld.global.nc.v4.f32 	{%f192, %f193, %f194, %f195}, [%rd34+32];
	mul.f32 	%f196, %f189, %f193;
	fma.rn.f32 	%f197, %f188, %f192, %f196;
	fma.rn.f32 	%f198, %f190, %f194, %f197;
	fma.rn.f32 	%f199, %f191, %f195, %f198;
	add.f32 	%f200, %f187, %f199;
	ld.global.nc.v4.f32 	{%f201, %f202, %f203, %f204}, [%rd32+48];
	ld.global.nc.v4.f32 	{%f205, %f206, %f207, %f208}, [%rd34+48];
	mul.f32 	%f209, %f202, %f206;
	fma.rn.f32 	%f210, %f201, %f205, %f209;
	fma.rn.f32 	%f211, %f203, %f207, %f210;
	fma.rn.f32 	%f212, %f204, %f208, %f211;
	add.f32 	%f213, %f200, %f212;
	ld.global.nc.v4.f32 	{%f214, %f215, %f216, %f217}, [%rd32+64];
	ld.global.nc.v4.f32 	{%f218, %f219, %f220, %f221}, [%rd34+64];
	mul.f32 	%f222, %f215, %f219;
	fma.rn.f32 	%f223, %f214, %f218, %f222;
	fma.rn.f32 	%f224, %f216, %f220, %f223;
	fma.rn.f32 	%f225, %f217, %f221, %f224;
	add.f32 	%f226, %f213, %f225;
	ld.global.nc.v4.f32 	{%f227, %f228, %f229, %f230}, [%rd32+80];
	ld.global.nc.v4.f32 	{%f231, %f232, %f233, %f234}, [%rd34+80];
	mul.f32 	%f235, %f228, %f232;
	fma.rn.f32 	%f236, %f227, %f231, %f235;
	fma.rn.f32 	%f237, %f229, %f233, %f236;
	fma.rn.f32 	%f238, %f230, %f234, %f237;
	add.f32 	%f239, %f226, %f238;
	ld.global.nc.v4.f32 	{%f240, %f241, %f242, %f243}, [%rd32+96];
	ld.global.nc.v4.f32 	{%f244, %f245, %f246, %f247}, [%rd34+96];
	mul.f32 	%f248, %f241, %f245;
	fma.rn.f32 	%f249, %f240, %f244, %f248;
	fma.rn.f32 	%f250, %f242, %f246, %f249;
	fma.rn.f32 	%f251, %f243, %f247, %f250;
	add.f32 	%f252, %f239, %f251;
	ld.global.nc.v4.f32 	{%f253, %f254, %f255, %f256}, [%rd32+112];
	ld.global.nc.v4.f32 	{%f257, %f258, %f259, %f260}, [%rd34+112];
	mul.f32 	%f261, %f254, %f258;
	fma.rn.f32 	%f262, %f253, %f257, %f261;
	fma.rn.f32 	%f263, %f255, %f259, %f262;
	fma.rn.f32 	%f264, %f256, %f260, %f263;
	add.f32 	%f534, %f252, %f264;
	add.s32 	%r211, %r211, 32;
	add.s32 	%r210, %r210, 8;
	setp.ne.s32 	%p19, %r210, %r16;
	@%p19 bra 	$L__BB10_13;
$L__BB10_14:
	setp.eq.s32 	%p20, %r14, 0;
	@%p20 bra 	$L__BB10_22;
	add.s32 	%r118, %r14, -1;
	setp.lt.u32 	%p21, %r118, 3;
	@%p21 bra 	$L__BB10_17;
	add.s32 	%r119, %r211, %r4;
	mul.wide.s32 	%rd35, %r119, 4;
	add.s64 	%rd36, %rd2, %rd35;
	ld.global.nc.v4.f32 	{%f266, %f267, %f268, %f269}, [%rd36];
	add.s32 	%r120, %r211, %r28;
	mul.wide.s32 	%rd37, %r120, 4;
	add.s64 	%rd38, %rd1, %rd37;
	ld.global.nc.v4.f32 	{%f270, %f271, %f272, %f273}, [%rd38];
	mul.f32 	%f274, %f267, %f271;
	fma.rn.f32 	%f275, %f266, %f270, %f274;
	fma.rn.f32 	%f276, %f268, %f272, %f275;
	fma.rn.f32 	%f277, %f269, %f273, %f276;
	add.f32 	%f278, %f534, %f277;
	ld.global.nc.v4.f32 	{%f279, %f280, %f281, %f282}, [%rd36+16];
	ld.global.nc.v4.f32 	{%f283, %f284, %f285, %f286}, [%rd38+16];
	mul.f32 	%f287, %f280, %f284;
	fma.rn.f32 	%f288, %f279, %f283, %f287;
	fma.rn.f32 	%f289, %f281, %f285, %f288;
	fma.rn.f32 	%f290, %f282, %f286, %f289;
	add.f32 	%f291, %f278, %f290;
	ld.global.nc.v4.f32 	{%f292, %f293, %f294, %f295}, [%rd36+32];
	ld.global.nc.v4.f32 	{%f296, %f297, %f298, %f299}, [%rd38+32];
	mul.f32 	%f300, %f293, %f297;
	fma.rn.f32 	%f301, %f292, %f296, %f300;
	fma.rn.f32 	%f302, %f294, %f298, %f301;
	fma.rn.f32 	%f303, %f295, %f299, %f302;
	add.f32 	%f304, %f291, %f303;
	ld.global.nc.v4.f32 	{%f305, %f306, %f307, %f308}, [%rd36+48];
	ld.global.nc.v4.f32 	{%f309, %f310, %f311, %f312}, [%rd38+48];
	mul.f32 	%f313, %f306, %f310;
	fma.rn.f32 	%f314, %f305, %f309, %f313;
	fma.rn.f32 	%f315, %f307, %f311, %f314;
	fma.rn.f32 	%f316, %f308, %f312, %f315;
	add.f32 	%f534, %f304, %f316;
	add.s32 	%r211, %r211, 16;
$L__BB10_17:
	setp.eq.s32 	%p22, %r17, 0;
	@%p22 bra 	$L__BB10_22;
	and.b32  	%r121, %r11, 12;
	setp.eq.s32 	%p23, %r121, 0;
	@%p23 bra 	$L__BB10_20;
	add.s32 	%r122, %r211, %r4;
	mul.wide.s32 	%rd39, %r122, 4;
	add.s64 	%rd40, %rd2, %rd39;
	ld.global.nc.v4.f32 	{%f318, %f319, %f320, %f321}, [%rd40];
	add.s32 	%r123, %r211, %r28;
	mul.wide.s32 	%rd41, %r123, 4;
	add.s64 	%rd42, %rd1, %rd41;
	ld.global.nc.v4.f32 	{%f322, %f323, %f324, %f325}, [%rd42];
	mul.f32 	%f326, %f319, %f323;
	fma.rn.f32 	%f327, %f318, %f322, %f326;
	fma.rn.f32 	%f328, %f320, %f324, %f327;
	fma.rn.f32 	%f329, %f321, %f325, %f328;
	add.f32 	%f330, %f534, %f329;
	ld.global.nc.v4.f32 	{%f331, %f332, %f333, %f334}, [%rd40+16];
	ld.global.nc.v4.f32 	{%f335, %f336, %f337, %f338}, [%rd42+16];
	mul.f32 	%f339, %f332, %f336;
	fma.rn.f32 	%f340, %f331, %f335, %f339;
	fma.rn.f32 	%f341, %f333, %f337, %f340;
	fma.rn.f32 	%f342, %f334, %f338, %f341;
	add.f32 	%f534, %f330, %f342;
	add.s32 	%r211, %r211, 8;
$L__BB10_20:
	and.b32  	%r124, %r11, 4;
	setp.ne.s32 	%p24, %r124, 0;
	@%p24 bra 	$L__BB10_22;
	add.s32 	%r125, %r211, %r4;
	mul.wide.s32 	%rd43, %r125, 4;
	add.s64 	%rd44, %rd2, %rd43;
	ld.global.nc.v4.f32 	{%f343, %f344, %f345, %f346}, [%rd44];
	add.s32 	%r126, %r211, %r28;
	mul.wide.s32 	%rd45, %r126, 4;
	add.s64 	%rd46, %rd1, %rd45;
	ld.global.nc.v4.f32 	{%f347, %f348, %f349, %f350}, [%rd46];
	mul.f32 	%f351, %f344, %f348;
	fma.rn.f32 	%f352, %f343, %f347, %f351;
	fma.rn.f32 	%f353, %f345, %f349, %f352;
	fma.rn.f32 	%f354, %f346, %f350, %f353;
	add.f32 	%f534, %f534, %f354;
$L__BB10_22:
	mul.f32 	%f355, %f63, %f534;
	shl.b32 	%r127, %r208, 2;
	mov.u32 	%r128, smem;
	add.s32 	%r129, %r128, %r127;
	st.shared.f32 	[%r129], %f355;
	add.s32 	%r208, %r208, %r6;
	setp.lt.s32 	%p25, %r208, %r26;
	@%p25 bra 	$L__BB10_11;
	bra.uni 	$L__BB10_40;
$L__BB10_23:
	shl.b32 	%r110, %r214, 2;
	mov.u32 	%r111, smem;
	add.s32 	%r112, %r111, %r110;
	st.shared.f32 	[%r112], %f1;
	add.s32 	%r214, %r214, %r6;
	setp.lt.s32 	%p17, %r214, %r26;
	@%p17 bra 	$L__BB10_23;
	bra.uni 	$L__BB10_40;
$L__BB10_24:
	setp.gt.s32 	%p5, %r81, 0;
	mov.u32 	%r222, %r230;
	@%p5 bra 	$L__BB10_25;
	bra.uni 	$L__BB10_39;
$L__BB10_25:
	mov.u32 	%r215, %r230;
$L__BB10_26:
	setp.lt.u32 	%p7, %r11, 15;
	add.s32 	%r98, %r215, %r207;
	mad.lo.s32 	%r42, %r98, %r81, %r3;
	mov.f32 	%f541, 0f00000000;
	mov.b32 	%r220, 0;
	@%p7 bra 	$L__BB10_29;
	mov.f32 	%f541, 0f00000000;
	mov.u32 	%r216, %r42;
	mov.u32 	%r217, %r4;
	mov.u32 	%r218, %r18;
$L__BB10_28:
	.pragma "nounroll";
	mul.wide.s32 	%rd17, %r217, 4;
	add.s64 	%rd18, %rd5, %rd17;
	mul.wide.s32 	%rd19, %r216, 4;
	add.s64 	%rd20, %rd6, %rd19;
	ld.global.nc.f32 	%f70, [%rd18+-32];
	ld.global.nc.f32 	%f71, [%rd20+-32];
	fma.rn.f32 	%f72, %f70, %f71, %f541;
	ld.global.nc.f32 	%f73, [%rd18+-28];
	ld.global.nc.f32 	%f74, [%rd20+-28];
	fma.rn.f32 	%f75, %f73, %f74, %f72;
	ld.global.nc.f32 	%f76, [%rd18+-24];
	ld.global.nc.f32 	%f77, [%rd20+-24];
	fma.rn.f32 	%f78, %f76, %f77, %f75;
	ld.global.nc.f32 	%f79, [%rd18+-20];
	ld.global.nc.f32 	%f80, [%rd20+-20];
	fma.rn.f32 	%f81, %f79, %f80, %f78;
	ld.global.nc.f32 	%f82, [%rd18+-16];
	ld.global.nc.f32 	%f83, [%rd20+-16];
	fma.rn.f32 	%f84, %f82, %f83, %f81;
	ld.global.nc.f32 	%f85, [%rd18+-12];
	ld.global.nc.f32 	%f86, [%rd20+-12];
	fma.rn.f32 	%f87, %f85, %f86, %f84;
	ld.global.nc.f32 	%f88, [%rd18+-8];
	ld.global.nc.f32 	%f89, [%rd20+-8];
	fma.rn.f32 	%f90, %f88, %f89, %f87;
	ld.global.nc.f32 	%f91, [%rd18+-4];
	ld.global.nc.f32 	%f92, [%rd20+-4];
	fma.rn.f32 	%f93, %f91, %f92, %f90;
	ld.global.nc.f32 	%f94, [%rd18];
	ld.global.nc.f32 	%f95, [%rd20];
	fma.rn.f32 	%f96, %f94, %f95, %f93;
	ld.global.nc.f32 	%f97, [%rd18+4];
	ld.global.nc.f32 	%f98, [%rd20+4];
	fma.rn.f32 	%f99, %f97, %f98, %f96;
	ld.global.nc.f32 	%f100, [%rd18+8];
	ld.global.nc.f32 	%f101, [%rd20+8];
	fma.rn.f32 	%f102, %f100, %f101, %f99;
	ld.global.nc.f32 	%f103, [%rd18+12];
	ld.global.nc.f32 	%f104, [%rd20+12];
	fma.rn.f32 	%f105, %f103, %f104, %f102;
	ld.global.nc.f32 	%f106, [%rd18+16];
	ld.global.nc.f32 	%f107, [%rd20+16];
	fma.rn.f32 	%f108, %f106, %f107, %f105;
	ld.global.nc.f32 	%f109, [%rd18+20];
	ld.global.nc.f32 	%f110, [%rd20+20];
	fma.rn.f32 	%f111, %f109, %f110, %f108;
	ld.global.nc.f32 	%f112, [%rd18+24];
	ld.global.nc.f32 	%f113, [%rd20+24];
	fma.rn.f32 	%f114, %f112, %f113, %f111;
	ld.global.nc.f32 	%f115, [%rd18+28];
	ld.global.nc.f32 	%f116, [%rd20+28];
	fma.rn.f32 	%f541, %f115, %f116, %f114;
	add.s32 	%r218, %r218, 16;
	add.s32 	%r217, %r217, 16;
	add.s32 	%r216, %r216, 16;
	setp.ne.s32 	%p8, %r218, 0;
	mov.u32 	%r220, %r15;
	@%p8 bra 	$L__BB10_28;
$L__BB10_29:
	setp.eq.s32 	%p9, %r12, 0;
	@%p9 bra 	$L__BB10_38;
	add.s32 	%r99, %r12, -1;
	setp.lt.u32 	%p10, %r99, 7;
	@%p10 bra 	$L__BB10_32;
	add.s32 	%r100, %r220, %r4;
	mul.wide.s32 	%rd21, %r100, 4;
	add.s64 	%rd22, %rd2, %rd21;
	ld.global.nc.f32 	%f118, [%rd22];
	add.s32 	%r101, %r220, %r42;
	mul.wide.s32 	%rd23, %r101, 4;
	add.s64 	%rd24, %rd1, %rd23;
	ld.global.nc.f32 	%f119, [%rd24];
	fma.rn.f32 	%f120, %f118, %f119, %f541;
	ld.global.nc.f32 	%f121, [%rd22+4];
	ld.global.nc.f32 	%f122, [%rd24+4];
	fma.rn.f32 	%f123, %f121, %f122, %f120;
	ld.global.nc.f32 	%f124, [%rd22+8];
	ld.global.nc.f32 	%f125, [%rd24+8];
	fma.rn.f32 	%f126, %f124, %f125, %f123;
	ld.global.nc.f32 	%f127, [%rd22+12];
	ld.global.nc.f32 	%f128, [%rd24+12];
	fma.rn.f32 	%f129, %f127, %f128, %f126;
	ld.global.nc.f32 	%f130, [%rd22+16];
	ld.global.nc.f32 	%f131, [%rd24+16];
	fma.rn.f32 	%f132, %f130, %f131, %f129;
	ld.global.nc.f32 	%f133, [%rd22+20];
	ld.global.nc.f32 	%f134, [%rd24+20];
	fma.rn.f32 	%f135, %f133, %f134, %f132;
	ld.global.nc.f32 	%f136, [%rd22+24];
	ld.global.nc.f32 	%f137, [%rd24+24];
	fma.rn.f32 	%f138, %f136, %f137, %f135;
	ld.global.nc.f32 	%f139, [%rd22+28];
	ld.global.nc.f32 	%f140, [%rd24+28];
	fma.rn.f32 	%f541, %f139, %f140, %f138;
	add.s32 	%r220, %r220, 8;
$L__BB10_32:
	setp.eq.s32 	%p11, %r13, 0;
	@%p11 bra 	$L__BB10_38;
	add.s32 	%r102, %r13, -1;
	setp.lt.u32 	%p12, %r102, 3;
	@%p12 bra 	$L__BB10_35;
	add.s32 	%r103, %r220, %r4;
	mul.wide.s32 	%rd25, %r103, 4;
	add.s64 	%rd26, %rd2, %rd25;
	ld.global.nc.f32 	%f141, [%rd26];
	add.s32 	%r104, %r220, %r42;
	mul.wide.s32 	%rd27, %r104, 4;
	add.s64 	%rd28, %rd1, %rd27;
	ld.global.nc.f32 	%f142, [%rd28];
	fma.rn.f32 	%f143, %f141, %f142, %f541;
	ld.global.nc.f32 	%f144, [%rd26+4];
	ld.global.nc.f32 	%f145, [%rd28+4];
	fma.rn.f32 	%f146, %f144, %f145, %f143;
	ld.global.nc.f32 	%f147, [%rd26+8];
	ld.global.nc.f32 	%f148, [%rd28+8];
	fma.rn.f32 	%f149, %f147, %f148, %f146;
	ld.global.nc.f32 	%f150, [%rd26+12];
	ld.global.nc.f32 	%f151, [%rd28+12];
	fma.rn.f32 	%f541, %f150, %f151, %f149;
	add.s32 	%r220, %r220, 4;
$L__BB10_35:
	setp.eq.s32 	%p13, %r5, 1;
	add.s32 	%r105, %r220, %r4;
	mul.wide.s32 	%rd29, %r105, 4;
	add.s64 	%rd7, %rd2, %rd29;
	ld.global.nc.f32 	%f152, [%rd7];
	add.s32 	%r106, %r220, %r42;
	mul.wide.s32 	%rd30, %r106, 4;
	add.s64 	%rd8, %rd1, %rd30;
	ld.global.nc.f32 	%f153, [%rd8];
	fma.rn.f32 	%f541, %f152, %f153, %f541;
	@%p13 bra 	$L__BB10_38;
	setp.eq.s32 	%p14, %r5, 2;
	ld.global.nc.f32 	%f154, [%rd7+4];
	ld.global.nc.f32 	%f155, [%rd8+4];
	fma.rn.f32 	%f541, %f154, %f155, %f541;
	@%p14 bra 	$L__BB10_38;
	ld.global.nc.f32 	%f156, [%rd7+8];
	ld.global.nc.f32 	%f157, [%rd8+8];
	fma.rn.f32 	%f541, %f156, %f157, %f541;
$L__BB10_38:
	mul.f32 	%f158, %f63, %f541;
	shl.b32 	%r107, %r215, 2;
	mov.u32 	%r108, smem;
	add.s32 	%r109, %r108, %r107;
	st.shared.f32 	[%r109], %f158;
	add.s32 	%r215, %r215, %r6;
	setp.lt.s32 	%p15, %r215, %r26;
	@%p15 bra 	$L__BB10_26;
	bra.uni 	$L__BB10_40;
$L__BB10_39:
	shl.b32 	%r94, %r222, 2;
	mov.u32 	%r95, smem;
	add.s32 	%r96, %r95, %r94;
	st.shared.f32 	[%r96], %f1;
	add.s32 	%r222, %r222, %r6;
	setp.lt.s32 	%p6, %r222, %r26;
	@%p6 bra 	$L__BB10_39;
$L__BB10_40:
	bar.sync 	0;
	mov.f32 	%f543, 0fFF800000;
	@%p3 bra 	$L__BB10_43;
	mov.f32 	%f543, 0fFF800000;
	mov.u32 	%r223, %r230;
$L__BB10_42:
	shl.b32 	%r130, %r223, 2;
	mov.u32 	%r131, smem;
	add.s32 	%r132, %r131, %r130;
	ld.shared.f32 	%f358, [%r132];
	max.f32 	%f543, %f543, %f358;
	add.s32 	%r223, %r223, %r6;
	setp.lt.s32 	%p27, %r223, %r26;
	@%p27 bra 	$L__BB10_42;
$L__BB10_43:
	setp.ne.s32 	%p28, %r7, 0;
	mov.b32 	%r133, %f543;
	shfl.sync.bfly.b32	%r134|%p29, %r133, 16, 31, -1;
	mov.b32 	%f359, %r134;
	max.f32 	%f360, %f543, %f359;
	mov.b32 	%r135, %f360;
	shfl.sync.bfly.b32	%r136|%p30, %r135, 8, 31, -1;
	mov.b32 	%f361, %r136;
	max.f32 	%f362, %f360, %f361;
	mov.b32 	%r137, %f362;
	shfl.sync.bfly.b32	%r138|%p31, %r137, 4, 31, -1;
	mov.b32 	%f363, %r138;
	max.f32 	%f364, %f362, %f363;
	mov.b32 	%r139, %f364;
	shfl.sync.bfly.b32	%r140|%p32, %r139, 2, 31, -1;
	mov.b32 	%f365, %r140;
	max.f32 	%f366, %f364, %f365;
	mov.b32 	%r141, %f366;
	shfl.sync.bfly.b32	%r142|%p33, %r141, 1, 31, -1;
	mov.b32 	%f367, %r142;
	max.f32 	%f33, %f366, %f367;
	@%p28 bra 	$L__BB10_45;
	st.shared.f32 	[%r8], %f33;
$L__BB10_45:
	setp.gt.u32 	%p34, %r230, 31;
	bar.sync 	0;
	@%p34 bra 	$L__BB10_50;
	setp.ge.u32 	%p35, %r230, %r9;
	mov.f32 	%f544, 0fFF800000;
	@%p35 bra 	$L__BB10_48;
	ld.shared.f32 	%f544, [%r10];
$L__BB10_48:
	setp.ne.s32 	%p36, %r7, 0;
	mov.b32 	%r143, %f544;
	shfl.sync.bfly.b32	%r144|%p37, %r143, 16, 31, -1;
	mov.b32 	%f369, %r144;
	max.f32 	%f370, %f544, %f369;
	mov.b32 	%r145, %f370;
	shfl.sync.bfly.b32	%r146|%p38, %r145, 8, 31, -1;
	mov.b32 	%f371, %r146;
	max.f32 	%f372, %f370, %f371;
	mov.b32 	%r147, %f372;
	shfl.sync.bfly.b32	%r148|%p39, %r147, 4, 31, -1;
	mov.b32 	%f373, %r148;
	max.f32 	%f374, %f372, %f373;
	mov.b32 	%r149, %f374;
	shfl.sync.bfly.b32	%r150|%p40, %r149, 2, 31, -1;
	mov.b32 	%f375, %r150;
	max.f32 	%f376, %f374, %f375;
	mov.b32 	%r151, %f376;
	shfl.sync.bfly.b32	%r152|%p41, %r151, 1, 31, -1;
	mov.b32 	%f377, %r152;
	max.f32 	%f36, %f376, %f377;
	@%p36 bra 	$L__BB10_50;
	st.shared.f32 	[smem+256], %f36;
$L__BB10_50:
	bar.sync 	0;
	ld.shared.f32 	%f379, [smem+256];
	max.f32 	%f37, %f526, %f379;
	sub.f32 	%f380, %f526, %f37;
	fma.rn.f32 	%f381, %f380, 0f3BBB989D, 0f3F000000;
	cvt.sat.f32.f32 	%f382, %f381;
	mov.f32 	%f383, 0f4B400001;
	mov.f32 	%f384, 0f437C0000;
	fma.rm.f32 	%f385, %f382, %f384, %f383;
	add.f32 	%f386, %f385, 0fCB40007F;
	neg.f32 	%f387, %f386;
	fma.rn.f32 	%f388, %f380, 0f3FB8AA3B, %f387;
	fma.rn.f32 	%f389, %f380, 0f32A57060, %f388;
	mov.b32 	%r153, %f385;
	shl.b32 	%r154, %r153, 23;
	mov.b32 	%f390, %r154;
	ex2.approx.ftz.f32 	%f391, %f389;
	mul.f32 	%f38, %f391, %f390;
	mov.f32 	%f546, 0f00000000;
	@%p3 bra 	$L__BB10_53;
	mov.f32 	%f546, 0f00000000;
	mov.u32 	%r224, %r230;
$L__BB10_52:
	shl.b32 	%r155, %r224, 2;
	mov.u32 	%r156, smem;
	add.s32 	%r157, %r156, %r155;
	ld.shared.f32 	%f393, [%r157];
	sub.f32 	%f394, %f393, %f37;
	fma.rn.f32 	%f395, %f394, 0f3BBB989D, 0f3F000000;
	cvt.sat.f32.f32 	%f396, %f395;
	mov.f32 	%f397, 0f4B400001;
	mov.f32 	%f398, 0f437C0000;
	fma.rm.f32 	%f399, %f396, %f398, %f397;
	add.f32 	%f400, %f399, 0fCB40007F;
	neg.f32 	%f401, %f400;
	fma.rn.f32 	%f402, %f394, 0f3FB8AA3B, %f401;
	fma.rn.f32 	%f403, %f394, 0f32A57060, %f402;
	mov.b32 	%r158, %f399;
	shl.b32 	%r159, %r158, 23;
	mov.b32 	%f404, %r159;
	ex2.approx.ftz.f32 	%f405, %f403;
	mul.f32 	%f406, %f405, %f404;
	st.shared.f32 	[%r157], %f406;
	add.f32 	%f546, %f546, %f406;
	add.s32 	%r224, %r224, %r6;
	setp.lt.s32 	%p43, %r224, %r26;
	@%p43 bra 	$L__BB10_52;
$L__BB10_53:
	setp.ne.s32 	%p44, %r7, 0;
	mov.b32 	%r160, %f546;
	shfl.sync.bfly.b32	%r161|%p45, %r160, 16, 31, -1;
	mov.b32 	%f407, %r161;
	add.f32 	%f408, %f546, %f407;
	mov.b32 	%r162, %f408;
	shfl.sync.bfly.b32	%r163|%p46, %r162, 8, 31, -1;
	mov.b32 	%f409, %r163;
	add.f32 	%f410, %f408, %f409;
	mov.b32 	%r164, %f410;
	shfl.sync.bfly.b32	%r165|%p47, %r164, 4, 31, -1;
	mov.b32 	%f411, %r165;
	add.f32 	%f412, %f410, %f411;
	mov.b32 	%r166, %f412;
	shfl.sync.bfly.b32	%r167|%p48, %r166, 2, 31, -1;
	mov.b32 	%f413, %r167;
	add.f32 	%f414, %f412, %f413;
	mov.b32 	%r168, %f414;
	shfl.sync.bfly.b32	%r169|%p49, %r168, 1, 31, -1;
	mov.b32 	%f415, %r169;
	add.f32 	%f42, %f414, %f415;
	@%p44 bra 	$L__BB10_55;
	st.shared.f32 	[%r8], %f42;
$L__BB10_55:
	setp.gt.u32 	%p50, %r230, 31;
	bar.sync 	0;
	@%p50 bra 	$L__BB10_60;
	setp.ge.u32 	%p51, %r230, %r9;
	mov.f32 	%f547, 0f00000000;
	@%p51 bra 	$L__BB10_58;
	ld.shared.f32 	%f547, [%r10];
$L__BB10_58:
	mov.b32 	%r170, %f547;
	shfl.sync.bfly.b32	%r171|%p53, %r170, 16, 31, -1;
	mov.b32 	%f417, %r171;
	add.f32 	%f418, %f547, %f417;
	mov.b32 	%r172, %f418;
	shfl.sync.bfly.b32	%r173|%p54, %r172, 8, 31, -1;
	mov.b32 	%f419, %r173;
	add.f32 	%f420, %f418, %f419;
	mov.b32 	%r174, %f420;
	shfl.sync.bfly.b32	%r175|%p55, %r174, 4, 31, -1;
	mov.b32 	%f421, %r175;
	add.f32 	%f422, %f420, %f421;
	mov.b32 	%r176, %f422;
	shfl.sync.bfly.b32	%r177|%p56, %r176, 2, 31, -1;
	mov.b32 	%f423, %r177;
	add.f32 	%f424, %f422, %f423;
	mov.b32 	%r178, %f424;
	shfl.sync.bfly.b32	%r179|%p57, %r178, 1, 31, -1;
	mov.b32 	%f425, %r179;
	add.f32 	%f45, %f424, %f425;
	@%p44 bra 	$L__BB10_60;
	st.shared.f32 	[smem+256], %f45;
$L__BB10_60:
	setp.ge.s32 	%p58, %r230, %r81;
	bar.sync 	0;
	ld.shared.f32 	%f426, [smem+256];
	fma.rn.f32 	%f525, %f525, %f38, %f426;
	@%p58 bra 	$L__BB10_79;
	shl.b32 	%r180, %r206, 6;
	sub.s32 	%r181, %r23, %r180;
	sub.s32 	%r61, %r181, %r25;
	and.b32  	%r62, %r23, 3;
	add.s32 	%r63, %r181, -1;
	add.s32 	%r64, %r24, -1;
	mov.u32 	%r225, %r230;
$L__BB10_62:
	setp.eq.s32 	%p59, %r207, 0;
	add.s32 	%r182, %r225, %r4;
	mul.wide.s32 	%rd47, %r182, 4;
	add.s64 	%rd9, %rd4, %rd47;
	mov.f32 	%f548, 0f00000000;
	@%p59 bra 	$L__BB10_64;
	ld.global.f32 	%f548, [%rd9];
$L__BB10_64:
	setp.lt.s32 	%p60, %r26, 1;
	mov.f32 	%f556, 0f00000000;
	@%p60 bra 	$L__BB10_78;
	setp.lt.u32 	%p61, %r63, 15;
	add.s32 	%r66, %r225, %r3;
	mov.f32 	%f556, 0f00000000;
	mov.b32 	%r228, 0;
	@%p61 bra 	$L__BB10_68;
	mov.f32 	%f556, 0f00000000;
	mov.b32 	%r226, 0;
$L__BB10_67:
	.pragma "nounroll";
	add.s32 	%r185, %r226, %r207;
	mad.lo.s32 	%r186, %r185, %r81, %r66;
	shl.b32 	%r187, %r226, 2;
	mov.u32 	%r188, smem;
	add.s32 	%r189, %r188, %r187;
	ld.shared.v4.f32 	{%f432, %f433, %f434, %f435}, [%r189];
	mul.wide.s32 	%rd48, %r186, 4;
	add.s64 	%rd49, %rd3, %rd48;
	ld.global.nc.f32 	%f436, [%rd49];
	fma.rn.f32 	%f437, %f432, %f436, %f556;
	mul.wide.s32 	%rd50, %r81, 4;
	add.s64 	%rd51, %rd49, %rd50;
	ld.global.nc.f32 	%f438, [%rd51];
	fma.rn.f32 	%f439, %f433, %f438, %f437;
	add.s64 	%rd52, %rd51, %rd50;
	ld.global.nc.f32 	%f440, [%rd52];
	fma.rn.f32 	%f441, %f434, %f440, %f439;
	add.s64 	%rd53, %rd52, %rd50;
	ld.global.nc.f32 	%f442, [%rd53];
	fma.rn.f32 	%f443, %f435, %f442, %f441;
	ld.shared.v4.f32 	{%f444, %f445, %f446, %f447}, [%r189+16];
	add.s64 	%rd54, %rd53, %rd50;
	ld.global.nc.f32 	%f448, [%rd54];
	fma.rn.f32 	%f449, %f444, %f448, %f443;
	add.s64 	%rd55, %rd54, %rd50;
	ld.global.nc.f32 	%f450, [%rd55];
	fma.rn.f32 	%f451, %f445, %f450, %f449;
	add.s64 	%rd56, %rd55, %rd50;
	ld.global.nc.f32 	%f452, [%rd56];
	fma.rn.f32 	%f453, %f446, %f452, %f451;
	add.s64 	%rd57, %rd56, %rd50;
	ld.global.nc.f32 	%f454, [%rd57];
	fma.rn.f32 	%f455, %f447, %f454, %f453;
	ld.shared.v4.f32 	{%f456, %f457, %f458, %f459}, [%r189+32];
	add.s64 	%rd58, %rd57, %rd50;
	ld.global.nc.f32 	%f460, [%rd58];
	fma.rn.f32 	%f461, %f456, %f460, %f455;
	add.s64 	%rd59, %rd58, %rd50;
	ld.global.nc.f32 	%f462, [%rd59];
	fma.rn.f32 	%f463, %f457, %f462, %f461;
	add.s64 	%rd60, %rd59, %rd50;
	ld.global.nc.f32 	%f464, [%rd60];
	fma.rn.f32 	%f465, %f458, %f464, %f463;
	add.s64 	%rd61, %rd60, %rd50;
	ld.global.nc.f32 	%f466, [%rd61];
	fma.rn.f32 	%f467, %f459, %f466, %f465;
	ld.shared.v4.f32 	{%f468, %f469, %f470, %f471}, [%r189+48];
	add.s64 	%rd62, %rd61, %rd50;
	ld.global.nc.f32 	%f472, [%rd62];
	fma.rn.f32 	%f473, %f468, %f472, %f467;
	add.s64 	%rd63, %rd62, %rd50;
	ld.global.nc.f32 	%f474, [%rd63];
	fma.rn.f32 	%f475, %f469, %f474, %f473;
	add.s64 	%rd64, %rd63, %rd50;
	ld.global.nc.f32 	%f476, [%rd64];
	fma.rn.f32 	%f477, %f470, %f476, %f475;
	add.s64 	%rd65, %rd64, %rd50;
	ld.global.nc.f32 	%f478, [%rd65];
	fma.rn.f32 	%f556, %f471, %f478, %f477;
	add.s32 	%r226, %r226, 16;
	setp.ne.s32 	%p62, %r226, %r61;
	mov.u32 	%r228, %r61;
	@%p62 bra 	$L__BB10_67;
$L__BB10_68:
	setp.eq.s32 	%p63, %r25, 0;
	@%p63 bra 	$L__BB10_78;
	add.s32 	%r190, %r25, -1;
	setp.lt.u32 	%p64, %r190, 7;
	@%p64 bra 	$L__BB10_71;
	add.s32 	%r191, %r228, %r207;
	mad.lo.s32 	%r192, %r191, %r81, %r66;
	shl.b32 	%r193, %r228, 2;
	mov.u32 	%r194, smem;
	add.s32 	%r195, %r194, %r193;
	ld.shared.f32 	%f480, [%r195];
	mul.wide.s32 	%rd66, %r192, 4;
	add.s64 	%rd67, %rd3, %rd66;
	ld.global.nc.f32 	%f481, [%rd67];
	fma.rn.f32 	%f482, %f480, %f481, %f556;
	ld.shared.f32 	%f483, [%r195+4];
	mul.wide.s32 	%rd68, %r81, 4;
	add.s64 	%rd69, %rd67, %rd68;
	ld.global.nc.f32 	%f484, [%rd69];
	fma.rn.f32 	%f485, %f483, %f484, %f482;
	ld.shared.f32 	%f486, [%r195+8];
	add.s64 	%rd70, %rd69, %rd68;
	ld.global.nc.f32 	%f487, [%rd70];
	fma.rn.f32 	%f488, %f486, %f487, %f485;
	ld.shared.f32 	%f489, [%r195+12];
	add.s64 	%rd71, %rd70, %rd68;
	ld.global.nc.f32 	%f490, [%rd71];
	fma.rn.f32 	%f491, %f489, %f490, %f488;
	ld.shared.f32 	%f492, [%r195+16];
	add.s64 	%rd72, %rd71, %rd68;
	ld.global.nc.f32 	%f493, [%rd72];
	fma.rn.f32 	%f494, %f492, %f493, %f491;
	ld.shared.f32 	%f495, [%r195+20];
	add.s64 	%rd73, %rd72, %rd68;
	ld.global.nc.f32 	%f496, [%rd73];
	fma.rn.f32 	%f497, %f495, %f496, %f494;
	ld.shared.f32 	%f498, [%r195+24];
	add.s64 	%rd74, %rd73, %rd68;
	ld.global.nc.f32 	%f499, [%rd74];
	fma.rn.f32 	%f500, %f498, %f499, %f497;
	ld.shared.f32 	%f501, [%r195+28];
	add.s64 	%rd75, %rd74, %rd68;
	ld.global.nc.f32 	%f502, [%rd75];
	fma.rn.f32 	%f556, %f501, %f502, %f500;
	add.s32 	%r228, %r228, 8;
$L__BB10_71:
	setp.eq.s32 	%p65, %r24, 0;
	@%p65 bra 	$L__BB10_78;
	setp.lt.u32 	%p66, %r64, 3;
	@%p66 bra 	$L__BB10_74;
	add.s32 	%r196, %r228, %r207;
	mad.lo.s32 	%r197, %r196, %r81, %r66;
	shl.b32 	%r198, %r228, 2;
	mov.u32 	%r199, smem;
	add.s32 	%r200, %r199, %r198;
	ld.shared.f32 	%f504, [%r200];
	mul.wide.s32 	%rd76, %r197, 4;
	add.s64 	%rd77, %rd3, %rd76;
	ld.global.nc.f32 	%f505, [%rd77];
	fma.rn.f32 	%f506, %f504, %f505, %f556;
	ld.shared.f32 	%f507, [%r200+4];
	mul.wide.s32 	%rd78, %r81, 4;
	add.s64 	%rd79, %rd77, %rd78;
	ld.global.nc.f32 	%f508, [%rd79];
	fma.rn.f32 	%f509, %f507, %f508, %f506;
	ld.shared.f32 	%f510, [%r200+8];
	add.s64 	%rd80, %rd79, %rd78;
	ld.global.nc.f32 	%f511, [%rd80];
	fma.rn.f32 	%f512, %f510, %f511, %f509;
	ld.shared.f32 	%f513, [%r200+12];
	add.s64 	%rd81, %rd80, %rd78;
	ld.global.nc.f32 	%f514, [%rd81];
	fma.rn.f32 	%f556, %f513, %f514, %f512;
	add.s32 	%r228, %r228, 4;
$L__BB10_74:
	setp.eq.s32 	%p67, %r62, 0;
	@%p67 bra 	$L__BB10_78;
	setp.eq.s32 	%p68, %r62, 1;
	add.s32 	%r201, %r228, %r207;
	mad.lo.s32 	%r202, %r201, %r81, %r66;
	shl.b32 	%r203, %r228, 2;
	mov.u32 	%r204, smem;
	add.s32 	%r74, %r204, %r203;
	ld.shared.f32 	%f515, [%r74];
	mul.wide.s32 	%rd82, %r202, 4;
	add.s64 	%rd10, %rd3, %rd82;
	ld.global.nc.f32 	%f516, [%rd10];
	fma.rn.f32 	%f556, %f515, %f516, %f556;
	@%p68 bra 	$L__BB10_78;
	setp.eq.s32 	%p69, %r62, 2;
	ld.shared.f32 	%f517, [%r74+4];
	mul.wide.s32 	%rd11, %r81, 4;
	add.s64 	%rd12, %rd10, %rd11;
	ld.global.nc.f32 	%f518, [%rd12];
	fma.rn.f32 	%f556, %f517, %f518, %f556;
	@%p69 bra 	$L__BB10_78;
	ld.shared.f32 	%f519, [%r74+8];
	add.s64 	%rd83, %rd12, %rd11;
	ld.global.nc.f32 	%f520, [%rd83];
	fma.rn.f32 	%f556, %f519, %f520, %f556;
$L__BB10_78:
	fma.rn.f32 	%f521, %f38, %f548, %f556;
	st.global.f32 	[%rd9], %f521;
	add.s32 	%r225, %r225, %r6;
	setp.lt.s32 	%p70, %r225, %r81;
	@%p70 bra 	$L__BB10_62;
$L__BB10_79:
	bar.sync 	0;
	setp.lt.s32 	%p71, %r22, %r80;
	add.s32 	%r206, %r206, 1;
	mov.u32 	%r207, %r22;
	mov.f32 	%f526, %f37;
	@%p71 bra 	$L__BB10_3;
	bra.uni 	$L__BB10_5;

}


// ===== COMPILED SASS (sm_100) =====

	.target	sm_100

	.elftype	@"ET_EXEC"


//--------------------- .note.nv.tkinfo           --------------------------
	.section	.note.nv.tkinfo,"",@"SHT_NOTE"
	.sectionflags	@"SHF_NOTE_NV_TKINFO"
	.tkinfo
        /*0018*/ 	.word	0x00000002
        /*0030*/ 	.string	""
        /*0030*/ 	.string	"ptxas"
        /*0030*/ 	.string	"Cuda compilation tools, release 13.0, V13.0.88"
        /*0030*/ 	.string	"Build cuda_13.0.r13.0/compiler.36424714_0"
        /*0030*/ 	.string	"-arch sm_100 -m 64 "



//--------------------- .note.nv.cuinfo           --------------------------
	.section	.note.nv.cuinfo,"",@"SHT_NOTE"
	.sectionflags	@"SHF_NOTE_NV_CUINFO"
        /*0018*/ 	.short	0x0002
        /*001a*/ 	.short	0x0064
        /*001c*/ 	.short	0x0082
	.zero		2


//--------------------- .nv.info                  --------------------------
	.section	.nv.info,"",@"SHT_CUDA_INFO"
	.align	4


	//----- nvinfo : EIATTR_REGCOUNT
	.align		4
        /*0000*/ 	.byte	0x04, 0x2f
        /*0002*/ 	.short	(.L_1 - .L_0)
	.align		4
.L_0:
        /*0004*/ 	.word	index@(_Z34attention_fwd_kernel_rope_fused_v2ILi64EEvPKfS1_S1_Pfiiiiif)
        /*0008*/ 	.word	0x00000022


	//----- nvinfo : EIATTR_FRAME_SIZE
	.align		4
.L_1:
        /*000c*/ 	.byte	0x04, 0x11
        /*000e*/ 	.short	(.L_3 - .L_2)
	.align		4
.L_2:
        /*0010*/ 	.word	index@($__internal_17_$__cuda_sm3x_div_rn_noftz_f32_slowpath)
        /*0014*/ 	.word	0x00000000


	//----- nvinfo : EIATTR_FRAME_SIZE
	.align		4
.L_3:
        /*0018*/ 	.byte	0x04, 0x11
        /*001a*/ 	.short	(.L_5 - .L_4)
	.align		4
.L_4:
        /*001c*/ 	.word	index@($__internal_16_$__cuda_sm20_rcp_rn_f32_slowpath)
        /*0020*/ 	.word	0x00000000


	//----- nvinfo : EIATTR_FRAME_SIZE
	.align		4
.L_5:
        /*0024*/ 	.byte	0x04, 0x11
        /*0026*/ 	.short	(.L_7 - .L_6)
	.align		4
.L_6:
        /*0028*/ 	.word	index@(_Z34attention_fwd_kernel_rope_fused_v2ILi64EEvPKfS1_S1_Pfiiiiif)
        /*002c*/ 	.word	0x00000000


	//----- nvinfo : EIATTR_REGCOUNT
	.align		4
.L_7:
        /*0030*/ 	.byte	0x04, 0x2f
        /*0032*/ 	.short	(.L_9 - .L_8)
	.align		4
.L_8:
        /*0034*/ 	.word	index@(_Z34attention_fwd_kernel_rope_fused_v3ILi64ELi4EEvPKfS1_S1_Pfiiiiif)
        /*0038*/ 	.word	0x00000028


	//----- nvinfo : EIATTR_FRAME_SIZE
	.align		4
.L_9:
        /*003c*/ 	.byte	0x04, 0x11
        /*003e*/ 	.short	(.L_11 - .L_10)
	.align		4
.L_10:
        /*0040*/ 	.word	index@($__internal_15_$__cuda_sm3x_div_rn_noftz_f32_slowpath)
        /*0044*/ 	.word	0x00000000


	//----- nvinfo : EIATTR_FRAME_SIZE
	.align		4
.L_11:
        /*0048*/ 	.byte	0x04, 0x11
        /*004a*/ 	.short	(.L_13 - .L_12)
	.align		4
.L_12:
        /*004c*/ 	.word	index@($__internal_14_$__cuda_sm20_rcp_rn_f32_slowpath)
        /*0050*/ 	.word	0x00000000


	//----- nvinfo : EIATTR_FRAME_SIZE
	.align		4
.L_13:
        /*0054*/ 	.byte	0x04, 0x11
        /*0056*/ 	.short	(.L_15 - .L_14)
	.align		4
.L_14:
        /*0058*/ 	.word	index@(_Z34attention_fwd_kernel_rope_fused_v3ILi64ELi4EEvPKfS1_S1_Pfiiiiif)
        /*005c*/ 	.word	0x00000000


	//----- nvinfo : EIATTR_REGCOUNT
	.align		4
.L_15:
        /*0060*/ 	.byte	0x04, 0x2f
        /*0062*/ 	.short	(.L_17 - .L_16)
	.align		4
.L_16:
        /*0064*/ 	.word	index@(_Z34attention_fwd_kernel_rope_fused_v4ILi64EEvPKfS1_S1_Pfiiiiif)
        /*0068*/ 	.word	0x00000020


	//----- nvinfo : EIATTR_FRAME_SIZE
	.align		4
.L_17:
        /*006c*/ 	.byte	0x04, 0x11
        /*006e*/ 	.short	(.L_19 - .L_18)
	.align		4
.L_18:
        /*0070*/ 	.word	index@($__internal_13_$__cuda_sm3x_div_rn_noftz_f32_slowpath)
        /*0074*/ 	.word	0x00000000


	//----- nvinfo : EIATTR_FRAME_SIZE
	.align		4
.L_19:
        /*0078*/ 	.byte	0x04, 0x11
        /*007a*/ 	.short	(.L_21 - .L_20)
	.align		4
.L_20:
        /*007c*/ 	.word	index@($__internal_12_$__cuda_sm20_rcp_rn_f32_slowpath)
        /*0080*/ 	.word	0x00000000


	//----- nvinfo : EIATTR_FRAME_SIZE
	.align		4
.L_21:
        /*0084*/ 	.byte	0x04, 0x11
        /*0086*/ 	.short	(.L_23 - .L_22)
	.align		4
.L_22:
        /*0088*/ 	.word	index@(_Z34attention_fwd_kernel_rope_fused_v4ILi64EEvPKfS1_S1_Pfiiiiif)
        /*008c*/ 	.word	0x00000000


	//----- nvinfo : EIATTR_REGCOUNT
	.align		4
.L_23:
        /*0090*/ 	.byte	0x04, 0x2f
        /*0092*/ 	.short	(.L_25 - .L_24)
	.align		4
.L_24:
        /*0094*/ 	.word	index@(_Z34attention_fwd_kernel_rope_fused_v5ILi16EEvPKfS1_S1_Pfiiiiif)
        /*0098*/ 	.word	0x00000020


	//----- nvinfo : EIATTR_FRAME_SIZE
	.align		4
.L_25:
        /*009c*/ 	.byte	0x04, 0x11
        /*009e*/ 	.short	(.L_27 - .L_26)
	.align		4
.L_26:
        /*00a0*/ 	.word	index@($__internal_11_$__cuda_sm3x_div_rn_noftz_f32_slowpath)
        /*00a4*/ 	.word	0x00000000


	//----- nvinfo : EIATTR_FRAME_SIZE
	.align		4
.L_27:
        /*00a8*/ 	.byte	0x04, 0x11
        /*00aa*/ 	.short	(.L_29 - .L_28)
	.align		4
.L_28:
        /*00ac*/ 	.word	index@($__internal_10_$__cuda_sm20_rcp_rn_f32_slowpath)
        /*00b0*/ 	.word	0x00000000


	//----- nvinfo : EIATTR_FRAME_SIZE
	.align		4
.L_29:
        /*00b4*/ 	.byte	0x04, 0x11
        /*00b6*/ 	.short	(.L_31 - .L_30)
	.align		4
.L_30:
        /*00b8*/ 	.word	index@(_Z34attention_fwd_kernel_rope_fused_v5ILi16EEvPKfS1_S1_Pfiiiiif)
        /*00bc*/ 	.word	0x00000000


	//----- nvinfo : EIATTR_REGCOUNT
	.align		4
.L_31:
        /*00c0*/ 	.byte	0x04, 0x2f
        /*00c2*/ 	.short	(.L_33 - .L_32)
	.align		4
.L_32:
        /*00c4*/ 	.word	index@(_Z34attention_fwd_kernel_rope_fused_v5ILi8EEvPKfS1_S1_Pfiiiiif)
        /*00c8*/ 	.word	0x00000020


	//----- nvinfo : EIATTR_FRAME_SIZE
	.align		4
.L_33:
        /*00cc*/ 	.byte	0x04, 0x11
        /*00ce*/ 	.short	(.L_35 - .L_34)
	.align		4
.L_34:
        /*00d0*/ 	.word	index@($__internal_9_$__cuda_sm3x_div_rn_noftz_f32_slowpath)
        /*00d4*/ 	.word	0x00000000


	//----- nvinfo : EIATTR_FRAME_SIZE
	.align		4
.L_35:
        /*00d8*/ 	.byte	0x04, 0x11
        /*00da*/ 	.short	(.L_37 - .L_36)
	.align		4
.L_36:
        /*00dc*/ 	.word	index@($__internal_8_$__cuda_sm20_rcp_rn_f32_slowpath)
        /*00e0*/ 	.word	0x00000000


	//----- nvinfo : EIATTR_FRAME_SIZE
	.align		4
.L_37:
        /*00e4*/ 	.byte	0x04, 0x11
        /*00e6*/ 	.short	(.L_39 - .L_38)
	.align		4
.L_38:
        /*00e8*/ 	.word	index@(_Z34attention_fwd_kernel_rope_fused_v5ILi8EEvPKfS1_S1_Pfiiiiif)
        /*00ec*/ 	.word	0x00000000


	//----- nvinfo : EIATTR_REGCOUNT
	.align		4
.L_39:
        /*00f0*/ 	.byte	0x04, 0x2f
        /*00f2*/ 	.short	(.L_41 - .L_40)
	.align		4
.L_40:
        /*00f4*/ 	.word	index@(_Z34attention_fwd_kernel_rope_fused_v5ILi4EEvPKfS1_S1_Pfiiiiif)
        /*00f8*/ 	.word	0x00000020


	//----- nvinfo : EIATTR_FRAME_SIZE
	.align		4
.L_41:
        /*00fc*/ 	.byte	0x04, 0x11
        /*00fe*/ 	.short	(.L_43 - .L_42)
	.align		4
.L_42:
        /*0100*/ 	.word	index@($__internal_7_$__cuda_sm3x_div_rn_noftz_f32_slowpath)
        /*0104*/ 	.word	0x00000000


	//----- nvinfo : EIATTR_FRAME_SIZE
	.align		4
.L_43:
        /*0108*/ 	.byte	0x04, 0x11
        /*010a*/ 	.short	(.L_45 - .L_44)
	.align		4
.L_44:
        /*010c*/ 	.word	index@($__internal_6_$__cuda_sm20_rcp_rn_f32_slowpath)
        /*0110*/ 	.word	0x00000000


	//----- nvinfo : EIATTR_FRAME_SIZE
	.align		4
.L_45:
        /*0114*/ 	.byte	0x04, 0x11
        /*0116*/ 	.short	(.L_47 - .L_46)
	.align		4
.L_46:
        /*0118*/ 	.word	index@(_Z34attention_fwd_kernel_rope_fused_v5ILi4EEvPKfS1_S1_Pfiiiiif)
        /*011c*/ 	.word	0x00000000


	//----- nvinfo : EIATTR_REGCOUNT
	.align		4
.L_47:
        /*0120*/ 	.byte	0x04, 0x2f
        /*0122*/ 	.short	(.L_49 - .L_48)
	.align		4
.L_48:
        /*0124*/ 	.word	index@(_Z34attention_fwd_kernel_rope_fused_v6ILi32ELi256EEvPKfS1_S1_Pfiiiiiif)
        /*0128*/ 	.word	0x00000020


	//----- nvinfo : EIATTR_FRAME_SIZE
	.align		4
.L_49:
        /*012c*/ 	.byte	0x04, 0x11
        /*012e*/ 	.short	(.L_51 - .L_50)
	.align		4
.L_50:
        /*0130*/ 	.word	index@($__internal_5_$__cuda_sm3x_div_rn_noftz_f32_slowpath)
        /*0134*/ 	.word	0x00000000


	//----- nvinfo : EIATTR_FRAME_SIZE
	.align		4
.L_51:
        /*0138*/ 	.byte	0x04, 0x11
        /*013a*/ 	.short	(.L_53 - .L_52)
	.align		4
.L_52:
        /*013c*/ 	.word	index@($__internal_4_$__cuda_sm20_rcp_rn_f32_slowpath)
        /*0140*/ 	.word	0x00000000


	//----- nvinfo : EIATTR_FRAME_SIZE
	.align		4
.L_53:
        /*0144*/ 	.byte	0x04, 0x11
        /*0146*/ 	.short	(.L_55 - .L_54)
	.align		4
.L_54:
        /*0148*/ 	.word	index@(_Z34attention_fwd_kernel_rope_fused_v6ILi32ELi256EEvPKfS1_S1_Pfiiiiiif)
        /*014c*/ 	.word	0x00000000


	//----- nvinfo : EIATTR_REGCOUNT
	.align		4
.L_55:
        /*0150*/ 	.byte	0x04, 0x2f
        /*0152*/ 	.short	(.L_57 - .L_56)
	.align		4
.L_56:
        /*0154*/ 	.word	index@(_Z41attention_fwd_kernel_rope_fused_v7_hybridILi64EEvPKfS1_S1_Pfiiiiiif)
        /*0158*/ 	.word	0x00000022


	//----- nvinfo : EIATTR_FRAME_SIZE
	.align		4
.L_57:
        /*015c*/ 	.byte	0x04, 0x11
        /*015e*/ 	.short	(.L_59 - .L_58)
	.align		4
.L_58:
        /*0160*/ 	.word	index@($__internal_3_$__cuda_sm3x_div_rn_noftz_f32_slowpath)
        /*0164*/ 	.word	0x00000000


	//----- nvinfo : EIATTR_FRAME_SIZE
	.align		4
.L_59:
        /*0168*/ 	.byte	0x04, 0x11
        /*016a*/ 	.short	(.L_61 - .L_60)
	.align		4
.L_60:
        /*016c*/ 	.word	index@($__internal_2_$__cuda_sm20_rcp_rn_f32_slowpath)
        /*0170*/ 	.word	0x00000000


	//----- nvinfo : EIATTR_FRAME_SIZE
	.align		4
.L_61:
        /*0174*/ 	.byte	0x04, 0x11
        /*0176*/ 	.short	(.L_63 - .L_62)
	.align		4
.L_62:
        /*0178*/ 	.word	index@(_Z41attention_fwd_kernel_rope_fused_v7_hybridILi64EEvPKfS1_S1_Pfiiiiiif)
        /*017c*/ 	.word	0x00000000


	//----- nvinfo : EIATTR_REGCOUNT
	.align		4
.L_63:
        /*0180*/ 	.byte	0x04, 0x2f
        /*0182*/ 	.short	(.L_65 - .L_64)
	.align		4
.L_64:
        /*0184*/ 	.word	index@(_Z31attention_fwd_kernel_rope_fusedILi64EEvPKfS1_S1_PfS1_S1_iiiiif)
        /*0188*/ 	.word	0x00000028


	//----- nvinfo : EIATTR_FRAME_SIZE
	.align		4
.L_65:
        /*018c*/ 	.byte	0x04, 0x11
        /*018e*/ 	.short	(.L_67 - .L_66)
	.align		4
.L_66:
        /*0190*/ 	.word	index@($__internal_1_$__cuda_sm3x_div_rn_noftz_f32_slowpath)
        /*0194*/ 	.word	0x00000000


	//----- nvinfo : EIATTR_FRAME_SIZE
	.align		4
.L_67:
        /*0198*/ 	.byte	0x04, 0x11
        /*019a*/ 	.short	(.L_69 - .L_68)
	.align		4
.L_68:
        /*019c*/ 	.word	index@(_Z31attention_fwd_kernel_rope_fusedILi64EEvPKfS1_S1_PfS1_S1_iiiiif)
        /*01a0*/ 	.word	0x00000000


	//----- nvinfo : EIATTR_REGCOUNT
	.align		4
.L_69:
        /*01a4*/ 	.byte	0x04, 0x2f
        /*01a6*/ 	.short	(.L_71 - .L_70)
	.align		4
.L_70:
        /*01a8*/ 	.word	index@(_Z11rope_kernelPKfPfS0_S0_iii)
        /*01ac*/ 	.word	0x00000020


	//----- nvinfo : EIATTR_FRAME_SIZE
	.align		4
.L_71:
        /*01b0*/ 	.byte	0x04, 0x11
        /*01b2*/ 	.short	(.L_73 - .L_72)
	.align		4
.L_72:
        /*01b4*/ 	.word	index@(_Z11rope_kernelPKfPfS0_S0_iii)
        /*01b8*/ 	.word	0x00000000


	//----- nvinfo : EIATTR_REGCOUNT
	.align		4
.L_73:
        /*01bc*/ 	.byte	0x04, 0x2f
        /*01be*/ 	.short	(.L_75 - .L_74)
	.align		4
.L_74:
        /*01c0*/ 	.word	index@(_Z28attention_fwd_kernel_no_ropeILi64EEvPKfS1_S1_Pfiiiiif)
        /*01c4*/ 	.word	0x00000028


	//----- nvinfo : EIATTR_FRAME_SIZE
	.align		4
.L_75:
        /*01c8*/ 	.byte	0x04, 0x11
        /*01ca*/ 	.short	(.L_77 - .L_76)
	.align		4
.L_76:
        /*01cc*/ 	.word	index@($__internal_0_$__cuda_sm3x_div_rn_noftz_f32_slowpath)
        /*01d0*/ 	.word	0x00000000


	//----- nvinfo : EIATTR_FRAME_SIZE
	.align		4
.L_77:
        /*01d4*/ 	.byte	0x04, 0x11
        /*01d6*/ 	.short	(.L_79 - .L_78)
	.align		4
.L_78:
        /*01d8*/ 	.word	index@(_Z28attention_fwd_kernel_no_ropeILi64EEvPKfS1_S1_Pfiiiiif)
        /*01dc*/ 	.word	0x00000000


	//----- nvinfo : EIATTR_MIN_STACK_SIZE
	.align		4
.L_79:
        /*01e0*/ 	.byte	0x04, 0x12
        /*01e2*/ 	.short	(.L_81 - .L_80)
	.align		4
.L_80:
        /*01e4*/ 	.word	index@(_Z28attention_fwd_kernel_no_ropeILi64EEvPKfS1_S1_Pfiiiiif)
        /*01e8*/ 	.word	0x00000000


	//----- nvinfo : EIATTR_MIN_STACK_SIZE
	.align		4
.L_81:
        /*01ec*/ 	.byte	0x04, 0x12
        /*01ee*/ 	.short	(.L_83 - .L_82)
	.align		4
.L_82:
        /*01f0*/ 	.word	index@(_Z11rope_kernelPKfPfS0_S0_iii)
        /*01f4*/ 	.word	0x00000000


	//----- nvinfo : EIATTR_MIN_STACK_SIZE
	.align		4
.L_83:
        /*01f8*/ 	.byte	0x04, 0x12
        /*01fa*/ 	.short	(.L_85 - .L_84)
	.align		4
.L_84:
        /*01fc*/ 	.word	index@(_Z31attention_fwd_kernel_rope_fusedILi64EEvPKfS1_S1_PfS1_S1_iiiiif)
        /*0200*/ 	.word	0x00000000


	//----- nvinfo : EIATTR_MIN_STACK_SIZE
	.align		4
.L_85:
        /*0204*/ 	.byte	0x04, 0x12
        /*0206*/ 	.short	(.L_87 - .L_86)
	.align		4
.L_86:
        /*0208*/ 	.word	index@(_Z41attention_fwd_kernel_rope_fused_v7_hybridILi64EEvPKfS1_S1_Pfiiiiiif)
        /*020c*/ 	.word	0x00000000


	//----- nvinfo : EIATTR_MIN_STACK_SIZE
	.align		4
.L_87:
        /*0210*/ 	.byte	0x04, 0x12
        /*0212*/ 	.short	(.L_89 - .L_88)
	.align		4
.L_88:
        /*0214*/ 	.word	index@(_Z34attention_fwd_kernel_rope_fused_v6ILi32ELi256EEvPKfS1_S1_Pfiiiiiif)
        /*0218*/ 	.word	0x00000000


	//----- nvinfo : EIATTR_MIN_STACK_SIZE
	.align		4
.L_89:
        /*021c*/ 	.byte	0x04, 0x12
        /*021e*/ 	.short	(.L_91 - .L_90)
	.align		4
.L_90:
        /*0220*/ 	.word	index@(_Z34attention_fwd_kernel_rope_fused_v5ILi4EEvPKfS1_S1_Pfiiiiif)
        /*0224*/ 	.word	0x00000000


	//----- nvinfo : EIATTR_MIN_STACK_SIZE
	.align		4
.L_91:
        /*0228*/ 	.byte	0x04, 0x12
        /*022a*/ 	.short	(.L_93 - .L_92)
	.align		4
.L_92:
        /*022c*/ 	.word	index@(_Z34attention_fwd_kernel_rope_fused_v5ILi8EEvPKfS1_S1_Pfiiiiif)
        /*0230*/ 	.word	0x00000000


	//----- nvinfo : EIATTR_MIN_STACK_SIZE
	.align		4
.L_93:
        /*0234*/ 	.byte	0x04, 0x12
        /*0236*/ 	.short	(.L_95 - .L_94)
	.align		4
.L_94:
        /*0238*/ 	.word	index@(_Z34attention_fwd_kernel_rope_fused_v5ILi16EEvPKfS1_S1_Pfiiiiif)
        /*023c*/ 	.word	0x00000000


	//----- nvinfo : EIATTR_MIN_STACK_SIZE
	.align		4
.L_95:
        /*0240*/ 	.byte	0x04, 0x12
        /*0242*/ 	.short	(.L_97 - .L_96)
	.align		4
.L_96:
        /*0244*/ 	.word	index@(_Z34attention_fwd_kernel_rope_fused_v4ILi64EEvPKfS1_S1_Pfiiiiif)
        /*0248*/ 	.word	0x00000000


	//----- nvinfo : EIATTR_MIN_STACK_SIZE
	.align		4
.L_97:
        /*024c*/ 	.byte	0x04, 0x12
        /*024e*/ 	.short	(.L_99 - .L_98)
	.align		4
.L_98:
        /*0250*/ 	.word	index@(_Z34attention_fwd_kernel_rope_fused_v3ILi64ELi4EEvPKfS1_S1_Pfiiiiif)
        /*0254*/ 	.word	0x00000000


	//----- nvinfo : EIATTR_MIN_STACK_SIZE
	.align		4
.L_99:
        /*0258*/ 	.byte	0x04, 0x12
        /*025a*/ 	.short	(.L_101 - .L_100)
	.align		4
.L_100:
        /*025c*/ 	.word	index@(_Z34attention_fwd_kernel_rope_fused_v2ILi64EEvPKfS1_S1_Pfiiiiif)
        /*0260*/ 	.word	0x00000000
.L_101:


//--------------------- .nv.compat                --------------------------
	.section	.nv.compat,"",@"SHT_CUDA_COMPAT_INFO"
	.align	4
        /*0000*/ 	.byte	0x02, 0x09, 0x00, 0x00, 0x02, 0x02, 0x01, 0x00, 0x02, 0x05, 0x05, 0x00, 0x03, 0x07, 0x01, 0x01
        /*0010*/ 	.byte	0x02, 0x03, 0x00, 0x00, 0x02, 0x06, 0x01, 0x00, 0x04, 0x0b, 0x08, 0x00, 0x01, 0x00, 0x00, 0x00
        /*0020*/ 	.byte	0x00, 0x00, 0x00, 0x00


//--------------------- .nv.info._Z28attention_fwd_kernel_no_ropeILi64EEvPKfS1_S1_Pfiiiiif --------------------------
	.section	.nv.info._Z28attention_fwd_kernel_no_ropeILi64EEvPKfS1_S1_Pfiiiiif,"",@"SHT_CUDA_INFO"
	.sectionflags	@""
	.align	4


	//----- nvinfo : EIATTR_CUDA_API_VERSION
	.align		4
        /*0000*/ 	.byte	0x04, 0x37
        /*0002*/ 	.short	(.L_103 - .L_102)
.L_102:
        /*0004*/ 	.word	0x00000082


	//----- nvinfo : EIATTR_KPARAM_INFO
	.align		4
.L_103:
        /*0008*/ 	.byte	0x04, 0x17
        /*000a*/ 	.short	(.L_105 - .L_104)
.L_104:
        /*000c*/ 	.word	0x00000000
        /*0010*/ 	.short	0x0009
        /*0012*/ 	.short	0x0034
        /*0014*/ 	.byte	0x00, 0xf0, 0x11, 0x00


	//----- nvinfo : EIATTR_KPARAM_INFO
	.align		4
.L_105:
        /*0018*/ 	.byte	0x04, 0x17
        /*001a*/ 	.short	(.L_107 - .L_106)
.L_106:
        /*001c*/ 	.word	0x00000000
        /*0020*/ 	.short	0x0008
        /*0022*/ 	.short	0x0030
        /*0024*/ 	.byte	0x00, 0xf0, 0x11, 0x00


	//----- nvinfo : EIATTR_KPARAM_INFO
	.align		4
.L_107:
        /*0028*/ 	.byte	0x04, 0x17
        /*002a*/ 	.short	(.L_109 - .L_108)
.L_108:
        /*002c*/ 	.word	0x00000000
        /*0030*/ 	.short	0x0007
        /*0032*/ 	.short	0x002c
        /*0034*/ 	.byte	0x00, 0xf0, 0x11, 0x00


	//----- nvinfo : EIATTR_KPARAM_INFO
	.align		4
.L_109:
        /*0038*/ 	.byte	0x04, 0x17
        /*003a*/ 	.short	(.L_111 - .L_110)
.L_110:
        /*003c*/ 	.word	0x00000000
        /*0040*/ 	.short	0x0006
        /*0042*/ 	.short	0x0028
        /*0044*/ 	.byte	0x00, 0xf0, 0x11, 0x00


	//----- nvinfo : EIATTR_KPARAM_INFO
	.align		4
.L_111:
        /*0048*/ 	.byte	0x04, 0x17
        /*004a*/ 	.short	(.L_113 - .L_112)
.L_112:
        /*004c*/ 	.word	0x00000000
        /*0050*/ 	.short	0x0005
        /*0052*/ 	.short	0x0024
        /*0054*/ 	.byte	0x00, 0xf0, 0x11, 0x00


	//----- nvinfo : EIATTR_KPARAM_INFO
	.align		4
.L_113:
        /*0058*/ 	.byte	0x04, 0x17
        /*005a*/ 	.short	(.L_115 - .L_114)
.L_114:
        /*005c*/ 	.word	0x00000000
        /*0060*/ 	.short	0x0004
        /*0062*/ 	.short	0x0020
        /*0064*/ 	.byte	0x00, 0xf0, 0x11, 0x00


	//----- nvinfo : EIATTR_KPARAM_INFO
	.align		4
.L_115:
        /*0068*/ 	.byte	0x04, 0x17
        /*006a*/ 	.short	(.L_117 - .L_116)
.L_116:
        /*006c*/ 	.word	0x00000000
        /*0070*/ 	.short	0x0003
        /*0072*/ 	.short	0x0018
        /*0074*/ 	.byte	0x00, 0xf5, 0x21, 0x00


	//----- nvinfo : EIATTR_KPARAM_INFO
	.align		4
.L_117:
        /*0078*/ 	.byte	0x04, 0x17
        /*007a*/ 	.short	(.L_119 - .L_118)
.L_118:
        /*007c*/ 	.word	0x00000000
        /*0080*/ 	.short	0x0002
        /*0082*/ 	.short	0x0010
        /*0084*/ 	.byte	0x00, 0xf5, 0x21, 0x00


	//----- nvinfo : EIATTR_KPARAM_INFO
	.align		4
.L_119:
        /*0088*/ 	.byte	0x04, 0x17
        /*008a*/ 	.short	(.L_121 - .L_120)
.L_120:
        /*008c*/ 	.word	0x00000000
        /*0090*/ 	.short	0x0001
        /*0092*/ 	.short	0x0008
        /*0094*/ 	.byte	0x00, 0xf5, 0x21, 0x00


	//----- nvinfo : EIATTR_KPARAM_INFO
	.align		4
.L_121:
        /*0098*/ 	.byte	0x04, 0x17
        /*009a*/ 	.short	(.L_123 - .L_122)
.L_122:
        /*009c*/ 	.word	0x00000000
        /*00a0*/ 	.short	0x0000
        /*00a2*/ 	.short	0x0000
        /*00a4*/ 	.byte	0x00, 0xf5, 0x21, 0x00


	//----- nvinfo : EIATTR_SPARSE_MMA_MASK
	.align		4
.L_123:
        /*00a8*/ 	.byte	0x03, 0x50
        /*00aa*/ 	.short	0x0000


	//----- nvinfo : EIATTR_MAXREG_COUNT
	.align		4
        /*00ac*/ 	.byte	0x03, 0x1b
        /*00ae*/ 	.short	0x00ff


	//----- nvinfo : EIATTR_NUM_BARRIERS
	.align		4
        /*00b0*/ 	.byte	0x02, 0x4c
        /*00b2*/ 	.byte	0x01
	.zero		1


	//----- nvinfo : EIATTR_MERCURY_ISA_VERSION
	.align		4
        /*00b4*/ 	.byte	0x03, 0x5f
        /*00b6*/ 	.short	0x0101


	//----- nvinfo : EIATTR_COOP_GROUP_MASK_REGIDS
	.align		4
        /*00b8*/ 	.byte	0x04, 0x29
        /*00ba*/ 	.short	(.L_125 - .L_124)


	//   ....[0]....
.L_124:
        /*00bc*/ 	.word	0xffffffff


	//   ....[1]....
        /*00c0*/ 	.word	0xffffffff


	//   ....[2]....
        /*00c4*/ 	.word	0xffffffff


	//   ....[3]....
        /*00c8*/ 	.word	0xffffffff


	//   ....[4]....
        /*00cc*/ 	.word	0xffffffff


	//   ....[5]....
        /*00d0*/ 	.word	0xffffffff


	//   ....[6]....
        /*00d4*/ 	.word	0xffffffff


	//   ....[7]....
        /*00d8*/ 	.word	0xffffffff


	//   ....[8]....
        /*00dc*/ 	.word	0xffffffff


	//   ....[9]....
        /*00e0*/ 	.word	0xffffffff


	//   ....[10]....
        /*00e4*/ 	.word	0xffffffff


	//   ....[11]....
        /*00e8*/ 	.word	0xffffffff


	//   ....[12]....
        /*00ec*/ 	.word	0xffffffff


	//   ....[13]....
        /*00f0*/ 	.word	0xffffffff


	//   ....[14]....
        /*00f4*/ 	.word	0xffffffff


	//   ....[15]....
        /*00f8*/ 	.word	0xffffffff


	//   ....[16]....
        /*00fc*/ 	.word	0xffffffff


	//   ....[17]....
        /*0100*/ 	.word	0xffffffff


	//   ....[18]....
        /*0104*/ 	.word	0xffffffff


	//   ....[19]....
        /*0108*/ 	.word	0xffffffff


	//   ....[20]....
        /*010c*/ 	.word	0x0500000b


	//   ....[21]....
        /*0110*/ 	.word	0x0500000b


	//   ....[22]....
        /*0114*/ 	.word	0x0500000b


	//   ....[23]....
        /*0118*/ 	.word	0x0500000b


	//   ....[24]....
        /*011c*/ 	.word	0x0500000b


	//   ....[25]....
        /*0120*/ 	.word	0x0500000b


	//   ....[26]....
        /*0124*/ 	.word	0x0500000b


	//   ....[27]....
        /*0128*/ 	.word	0x0500000b


	//   ....[28]....
        /*012c*/ 	.word	0x0500000b


	//   ....[29]....
        /*0130*/ 	.word	0x0500000b


	//----- nvinfo : EIATTR_COOP_GROUP_INSTR_OFFSETS
	.align		4
.L_125:
        /*0134*/ 	.byte	0x04, 0x28
        /*0136*/ 	.short	(.L_127 - .L_126)


	//   ....[0]....
.L_126:
        /*0138*/ 	.word	0x00001b20


	//   ....[1]....
        /*013c*/ 	.word	0x00001b80


	//   ....[2]....
        /*0140*/ 	.word	0x00001ba0


	//   ....[3]....
        /*0144*/ 	.word	0x00001bc0


	//   ....[4]....
        /*0148*/ 	.word	0x00001be0


	//   ....[5]....
        /*014c*/ 	.word	0x00001c80


	//   ....[6]....
        /*0150*/ 	.word	0x00001ca0


	//   ....[7]....
        /*0154*/ 	.word	0x00001cc0


	//   ....[8]....
        /*0158*/ 	.word	0x00001ce0


	//   ....[9]....
        /*015c*/ 	.word	0x00001d00


	//   ....[10]....
        /*0160*/ 	.word	0x00001f80


	//   ....[11]....
        /*0164*/ 	.word	0x00001fc0


	//   ....[12]....
        /*0168*/ 	.word	0x00001fe0


	//   ....[13]....
        /*016c*/ 	.word	0x00002000


	//   ....[14]....
        /*0170*/ 	.word	0x00002040


	//   ....[15]....
        /*0174*/ 	.word	0x00002140


	//   ....[16]....
        /*0178*/ 	.word	0x00002160


	//   ....[17]....
        /*017c*/ 	.word	0x00002180


	//   ....[18]....
        /*0180*/ 	.word	0x000021a0


	//   ....[19]....
        /*0184*/ 	.word	0x000021c0


	//   ....[20]....
        /*0188*/ 	.word	0x000031d0


	//   ....[21]....
        /*018c*/ 	.word	0x00003240


	//   ....[22]....
        /*0190*/ 	.word	0x000032b0


	//   ....[23]....
        /*0194*/ 	.word	0x00003320


	//   ....[24]....
        /*0198*/ 	.word	0x00003390


	//   ....[25]....
        /*019c*/ 	.word	0x00003400


	//   ....[26]....
        /*01a0*/ 	.word	0x00003470


	//   ....[27]....
        /*01a4*/ 	.word	0x000034e0


	//   ....[28]....
        /*01a8*/ 	.word	0x00003550


	//   ....[29]....
        /*01ac*/ 	.word	0x000035c0


	//----- nvinfo : EIATTR_VRC_CTA_INIT_COUNT
	.align		4
.L_127:
        /*01b0*/ 	.byte	0x02, 0x4a
	.zero		1
	.zero		1


	//----- nvinfo : EIATTR_EXIT_INSTR_OFFSETS
	.align		4
        /*01b4*/ 	.byte	0x04, 0x1c
        /*01b6*/ 	.short	(.L_129 - .L_128)


	//   ....[0]....
.L_128:
        /*01b8*/ 	.word	0x00000050


	//   ....[1]....
        /*01bc*/ 	.word	0x00002fe0


	//   ....[2]....
        /*01c0*/ 	.word	0x00003180


	//----- nvinfo : EIATTR_CRS_STACK_SIZE
	.align		4
.L_129:
        /*01c4*/ 	.byte	0x04, 0x1e
        /*01c6*/ 	.short	(.L_131 - .L_130)
.L_130:
        /*01c8*/ 	.word	0x00000000


	//----- nvinfo : EIATTR_CBANK_PARAM_SIZE
	.align		4
.L_131:
        /*01cc*/ 	.byte	0x03, 0x19
        /*01ce*/ 	.short	0x0038


	//----- nvinfo : EIATTR_PARAM_CBANK
	.align		4
        /*01d0*/ 	.byte	0x04, 0x0a
        /*01d2*/ 	.short	(.L_133 - .L_132)
	.align		4
.L_132:
        /*01d4*/ 	.word	index@(.nv.constant0._Z28attention_fwd_kernel_no_ropeILi64EEvPKfS1_S1_Pfiiiiif)
        /*01d8*/ 	.short	0x0380
        /*01da*/ 	.short	0x0038


	//----- nvinfo : EIATTR_SW_WAR
	.align		4
.L_133:
        /*01dc*/ 	.byte	0x04, 0x36
        /*01de*/ 	.short	(.L_135 - .L_134)
.L_134:
        /*01e0*/ 	.word	0x00000008
.L_135:


//--------------------- .nv.info._Z11rope_kernelPKfPfS0_S0_iii --------------------------
	.section	.nv.info._Z11rope_kernelPKfPfS0_S0_iii,"",@"SHT_CUDA_INFO"
	.sectionflags	@""
	.align	4


	//----- nvinfo : EIATTR_CUDA_API_VERSION
	.align		4
        /*0000*/ 	.byte	0x04, 0x37
        /*0002*/ 	.short	(.L_137 - .L_136)
.L_136:
        /*0004*/ 	.word	0x00000082


	//----- nvinfo : EIATTR_KPARAM_INFO
	.align		4
.L_137:
        /*0008*/ 	.byte	0x04, 0x17
        /*000a*/ 	.short	(.L_139 - .L_138)
.L_138:
        /*000c*/ 	.word	0x00000000
        /*0010*/ 	.short	0x0006
        /*0012*/ 	.short	0x0028
        /*0014*/ 	.byte	0x00, 0xf0, 0x11, 0x00


	//----- nvinfo : EIATTR_KPARAM_INFO
	.align		4
.L_139:
        /*0018*/ 	.byte	0x04, 0x17
        /*001a*/ 	.short	(.L_141 - .L_140)
.L_140:
        /*001c*/ 	.word	0x00000000
        /*0020*/ 	.short	0x0005
        /*0022*/ 	.short	0x0024
        /*0024*/ 	.byte	0x00, 0xf0, 0x11, 0x00


	//----- nvinfo : EIATTR_KPARAM_INFO
	.align		4
.L_141:
        /*0028*/ 	.byte	0x04, 0x17
        /*002a*/ 	.short	(.L_143 - .L_142)
.L_142:
        /*002c*/ 	.word	0x00000000
        /*0030*/ 	.short	0x0004
        /*0032*/ 	.short	0x0020
        /*0034*/ 	.byte	0x00, 0xf0, 0x11, 0x00


	//----- nvinfo : EIATTR_KPARAM_INFO
	.align		4
.L_143:
        /*0038*/ 	.byte	0x04, 0x17
        /*003a*/ 	.short	(.L_145 - .L_144)
.L_144:
        /*003c*/ 	.word	0x00000000
        /*0040*/ 	.short	0x0003
        /*0042*/ 	.short	0x0018
        /*0044*/ 	.byte	0x00, 0xf5, 0x21, 0x00


	//----- nvinfo : EIATTR_KPARAM_INFO
	.align		4
.L_145:
        /*0048*/ 	.byte	0x04, 0x17
        /*004a*/ 	.short	(.L_147 - .L_146)
.L_146:
        /*004c*/ 	.word	0x00000000
        /*0050*/ 	.short	0x0002
        /*0052*/ 	.short	0x0010
        /*0054*/ 	.byte	0x00, 0xf5, 0x21, 0x00


	//----- nvinfo : EIATTR_KPARAM_INFO
	.align		4
.L_147:
        /*0058*/ 	.byte	0x04, 0x17
        /*005a*/ 	.short	(.L_149 - .L_148)
.L_148:
        /*005c*/ 	.word	0x00000000
        /*0060*/ 	.short	0x0001
        /*0062*/ 	.short	0x0008
        /*0064*/ 	.byte	0x00, 0xf5, 0x21, 0x00


	//----- nvinfo : EIATTR_KPARAM_INFO
	.align		4
.L_149:
        /*0068*/ 	.byte	0x04, 0x17
        /*006a*/ 	.short	(.L_151 - .L_150)
.L_150:
        /*006c*/ 	.word	0x00000000
        /*0070*/ 	.short	0x0000
        /*0072*/ 	.short	0x0000
        /*0074*/ 	.byte	0x00, 0xf5, 0x21, 0x00


	//----- nvinfo : EIATTR_SPARSE_MMA_MASK
	.align		4
.L_151:
        /*0078*/ 	.byte	0x03, 0x50
        /*007a*/ 	.short	0x0000


	//----- nvinfo : EIATTR_MAXREG_COUNT
	.align		4
        /*007c*/ 	.byte	0x03, 0x1b
        /*007e*/ 	.short	0x00ff


	//----- nvinfo : EIATTR_MERCURY_ISA_VERSION
	.align		4
        /*0080*/ 	.byte	0x03, 0x5f
        /*0082*/ 	.short	0x0101


	//----- nvinfo : EIATTR_VRC_CTA_INIT_COUNT
	.align		4
        /*0084*/ 	.byte	0x02, 0x4a
	.zero		1
	.zero		1


	//----- nvinfo : EIATTR_EXIT_INSTR_OFFSETS
	.align		4
        /*0088*/ 	.byte	0x04, 0x1c
        /*008a*/ 	.short	(.L_153 - .L_152)


	//   ....[0]....
.L_152:
        /*008c*/ 	.word	0x00000040


	//   ....[1]....
        /*0090*/ 	.word	0x000002f0


	//   ....[2]....
        /*0094*/ 	.word	0x000003b0


	//----- nvinfo : EIATTR_CRS_STACK_SIZE
	.align		4
.L_153:
        /*0098*/ 	.byte	0x04, 0x1e
        /*009a*/ 	.short	(.L_155 - .L_154)
.L_154:
        /*009c*/ 	.word	0x00000000


	//----- nvinfo : EIATTR_CBANK_PARAM_SIZE
	.align		4
.L_155:
        /*00a0*/ 	.byte	0x03, 0x19
        /*00a2*/ 	.short	0x002c


	//----- nvinfo : EIATTR_PARAM_CBANK
	.align		4
        /*00a4*/ 	.byte	0x04, 0x0a
        /*00a6*/ 	.short	(.L_157 - .L_156)
	.align		4
.L_156:
        /*00a8*/ 	.word	index@(.nv.constant0._Z11rope_kernelPKfPfS0_S0_iii)
        /*00ac*/ 	.short	0x0380
        /*00ae*/ 	.short	0x002c


	//----- nvinfo : EIATTR_SW_WAR
	.align		4
.L_157:
        /*00b0*/ 	.byte	0x04, 0x36
        /*00b2*/ 	.short	(.L_159 - .L_158)
.L_158:
        /*00b4*/ 	.word	0x00000008
.L_159:


//--------------------- .nv.info._Z31attention_fwd_kernel_rope_fusedILi64EEvPKfS1_S1_PfS1_S1_iiiiif --------------------------
	.section	.nv.info._Z31attention_fwd_kernel_rope_fusedILi64EEvPKfS1_S1_PfS1_S1_iiiiif,"",@"SHT_CUDA_INFO"
	.sectionflags	@""
	.align	4


	//----- nvinfo : EIATTR_CUDA_API_VERSION
	.align		4
        /*0000*/ 	.byte	0x04, 0x37
        /*0002*/ 	.short	(.L_161 - .L_160)
.L_160:
        /*0004*/ 	.word	0x00000082


	//----- nvinfo : EIATTR_KPARAM_INFO
	.align		4
.L_161:
        /*0008*/ 	.byte	0x04, 0x17
        /*000a*/ 	.short	(.L_163 - .L_162)
.L_162:
        /*000c*/ 	.word	0x00000000
        /*0010*/ 	.short	0x000b
        /*0012*/ 	.short	0x0044
        /*0014*/ 	.byte	0x00, 0xf0, 0x11, 0x00


	//----- nvinfo : EIATTR_KPARAM_INFO
	.align		4
.L_163:
        /*0018*/ 	.byte	0x04, 0x17
        /*001a*/ 	.short	(.L_165 - .L_164)
.L_164:
        /*001c*/ 	.word	0x00000000
        /*0020*/ 	.short	0x000a
        /*0022*/ 	.short	0x0040
        /*0024*/ 	.byte	0x00, 0xf0, 0x11, 0x00


	//----- nvinfo : EIATTR_KPARAM_INFO
	.align		4
.L_165:
        /*0028*/ 	.byte	0x04, 0x17
        /*002a*/ 	.short	(.L_167 - .L_166)
.L_166:
        /*002c*/ 	.word	0x00000000
        /*0030*/ 	.short	0x0009
        /*0032*/ 	.short	0x003c
        /*0034*/ 	.byte	0x00, 0xf0, 0x11, 0x00


	//----- nvinfo : EIATTR_KPARAM_INFO
	.align		4
.L_167:
        /*0038*/ 	.byte	0x04, 0x17
        /*003a*/ 	.short	(.L_169 - .L_168)
.L_168:
        /*003c*/ 	.word	0x00000000
        /*0040*/ 	.short	0x0008
        /*0042*/ 	.short	0x0038
        /*0044*/ 	.byte	0x00, 0xf0, 0x11, 0x00


	//----- nvinfo : EIATTR_KPARAM_INFO
	.align		4
.L_169:
        /*0048*/ 	.byte	0x04, 0x17
        /*004a*/ 	.short	(.L_171 - .L_170)
.L_170:
        /*004c*/ 	.word	0x00000000
        /*0050*/ 	.short	0x0007
        /*0052*/ 	.short	0x0034
        /*0054*/ 	.byte	0x00, 0xf0, 0x11, 0x00


	//----- nvinfo : EIATTR_KPARAM_INFO
	.align		4
.L_171:
        /*0058*/ 	.byte	0x04, 0x17
        /*005a*/ 	.short	(.L_173 - .L_172)
.L_172:
        /*005c*/ 	.word	0x00000000
        /*0060*/ 	.short	0x0006
        /*0062*/ 	.short	0x0030
        /*0064*/ 	.byte	0x00, 0xf0, 0x11, 0x00


	//----- nvinfo : EIATTR_KPARAM_INFO
	.align		4
.L_173:
        /*0068*/ 	.byte	0x04, 0x17
        /*006a*/ 	.short	(.L_175 - .L_174)
.L_174:
        /*006c*/ 	.word	0x00000000
        /*0070*/ 	.short	0x0005
        /*0072*/ 	.short	0x0028
        /*0074*/ 	.byte	0x00, 0xf5, 0x21, 0x00


	//----- nvinfo : EIATTR_KPARAM_INFO
	.align		4
.L_175:
        /*0078*/ 	.byte	0x04, 0x17
        /*007a*/ 	.short	(.L_177 - .L_176)
.L_176:
        /*007c*/ 	.word	0x00000000
        /*0080*/ 	.short	0x0004
        /*0082*/ 	.short	0x0020
        /*0084*/ 	.byte	0x00, 0xf5, 0x21, 0x00


	//----- nvinfo : EIATTR_KPARAM_INFO
	.align		4
.L_177:
        /*0088*/ 	.byte	0x04, 0x17
        /*008a*/ 	.short	(.L_179 - .L_178)
.L_178:
        /*008c*/ 	.word	0x00000000
        /*0090*/ 	.short	0x0003
        /*0092*/ 	.short	0x0018
        /*0094*/ 	.byte	0x00, 0xf5, 0x21, 0x00


	//----- nvinfo : EIATTR_KPARAM_INFO
	.align		4
.L_179:
        /*0098*/ 	.byte	0x04, 0x17
        /*009a*/ 	.short	(.L_181 - .L_180)
.L_180:
        /*009c*/ 	.word	0x00000000
        /*00a0*/ 	.short	0x0002
        /*00a2*/ 	.short	0x0010
        /*00a4*/ 	.byte	0x00, 0xf5, 0x21, 0x00


	//----- nvinfo : EIATTR_KPARAM_INFO
	.align		4
.L_181:
        /*00a8*/ 	.byte	0x04, 0x17
        /*00aa*/ 	.short	(.L_183 - .L_182)
.L_182:
        /*00ac*/ 	.word	0x00000000
        /*00b0*/ 	.short	0x0001
        /*00b2*/ 	.short	0x0008
        /*00b4*/ 	.byte	0x00, 0xf5, 0x21, 0x00


	//----- nvinfo : EIATTR_KPARAM_INFO
	.align		4
.L_183:
        /*00b8*/ 	.byte	0x04, 0x17
        /*00ba*/ 	.short	(.L_185 - .L_184)
.L_184:
        /*00bc*/ 	.word	0x00000000
        /*00c0*/ 	.short	0x0000
        /*00c2*/ 	.short	0x0000
        /*00c4*/ 	.byte	0x00, 0xf5, 0x21, 0x00


	//----- nvinfo : EIATTR_SPARSE_MMA_MASK
	.align		4
.L_185:
        /*00c8*/ 	.byte	0x03, 0x50
        /*00ca*/ 	.short	0x0000


	//----- nvinfo : EIATTR_MAXREG_COUNT
	.align		4
        /*00cc*/ 	.byte	0x03, 0x1b
        /*00ce*/ 	.short	0x00ff


	//----- nvinfo : EIATTR_NUM_BARRIERS
	.align		4
        /*00d0*/ 	.byte	0x02, 0x4c
        /*00d2*/ 	.byte	0x01
	.zero		1


	//----- nvinfo : EIATTR_MERCURY_ISA_VERSION
	.align		4
        /*00d4*/ 	.byte	0x03, 0x5f
        /*00d6*/ 	.short	0x0101


	//----- nvinfo : EIATTR_COOP_GROUP_MASK_REGIDS
	.align		4
        /*00d8*/ 	.byte	0x04, 0x29
        /*00da*/ 	.short	(.L_187 - .L_186)


	//   ....[0]....
.L_186:
        /*00dc*/ 	.word	0xffffffff


	//   ....[1]....
        /*00e0*/ 	.word	0xffffffff


	//   ....[2]....
        /*00e4*/ 	.word	0xffffffff


	//   ....[3]....
        /*00e8*/ 	.word	0xffffffff


	//   ....[4]....
        /*00ec*/ 	.word	0xffffffff


	//   ....[5]....
        /*00f0*/ 	.word	0xffffffff


	//   ....[6]....
        /*00f4*/ 	.word	0xffffffff


	//   ....[7]....
        /*00f8*/ 	.word	0xffffffff


	//   ....[8]....
        /*00fc*/ 	.word	0xffffffff


	//   ....[9]....
        /*0100*/ 	.word	0xffffffff


	//   ....[10]....
        /*0104*/ 	.word	0xffffffff


	//   ....[11]....
        /*0108*/ 	.word	0xffffffff


	//   ....[12]....
        /*010c*/ 	.word	0xffffffff


	//   ....[13]....
        /*0110*/ 	.word	0xffffffff


	//   ....[14]....
        /*0114*/ 	.word	0xffffffff


	//   ....[15]....
        /*0118*/ 	.word	0xffffffff


	//   ....[16]....
        /*011c*/ 	.word	0xffffffff


	//   ....[17]....
        /*0120*/ 	.word	0xffffffff


	//   ....[18]....
        /*0124*/ 	.word	0xffffffff


	//   ....[19]....
        /*0128*/ 	.word	0xffffffff


	//   ....[20]....
        /*012c*/ 	.word	0x0500000b


	//   ....[21]....
        /*0130*/ 	.word	0x0500000b


	//   ....[22]....
        /*0134*/ 	.word	0x0500000b


	//   ....[23]....
        /*0138*/ 	.word	0x0500000b


	//   ....[24]....
        /*013c*/ 	.word	0x0500000b


	//   ....[25]....
        /*0140*/ 	.word	0x0500000b


	//   ....[26]....
        /*0144*/ 	.word	0x0500000b


	//   ....[27]....
        /*0148*/ 	.word	0x0500000b


	//   ....[28]....
        /*014c*/ 	.word	0x0500000b


	//   ....[29]....
        /*0150*/ 	.word	0x0500000b


	//----- nvinfo : EIATTR_COOP_GROUP_INSTR_OFFSETS
	.align		4
.L_187:
        /*0154*/ 	.byte	0x04, 0x28
        /*0156*/ 	.short	(.L_189 - .L_188)


	//   ....[0]....
.L_188:
        /*0158*/ 	.word	0x000023e0


	//   ....[1]....
        /*015c*/ 	.word	0x00002460


	//   ....[2]....
        /*0160*/ 	.word	0x000024a0


	//   ....[3]....
        /*0164*/ 	.word	0x000024d0


	//   ....[4]....
        /*0168*/ 	.word	0x000024f0


	//   ....[5]....
        /*016c*/ 	.word	0x00002590


	//   ....[6]....
        /*0170*/ 	.word	0x000025b0


	//   ....[7]....
        /*0174*/ 	.word	0x000025d0


	//   ....[8]....
        /*0178*/ 	.word	0x000025f0


	//   ....[9]....
        /*017c*/ 	.word	0x00002610


	//   ....[10]....
        /*0180*/ 	.word	0x00002840


	//   ....[11]....
        /*0184*/ 	.word	0x00002880


	//   ....[12]....
        /*0188*/ 	.word	0x000028a0


	//   ....[13]....
        /*018c*/ 	.word	0x000028c0


	//   ....[14]....
        /*0190*/ 	.word	0x00002900


	//   ....[15]....
        /*0194*/ 	.word	0x00002a00


	//   ....[16]....
        /*0198*/ 	.word	0x00002a20


	//   ....[17]....
        /*019c*/ 	.word	0x00002a40


	//   ....[18]....
        /*01a0*/ 	.word	0x00002a60


	//   ....[19]....
        /*01a4*/ 	.word	0x00002a80


	//   ....[20]....
        /*01a8*/ 	.word	0x00003980


	//   ....[21]....
        /*01ac*/ 	.word	0x000039f0


	//   ....[22]....
        /*01b0*/ 	.word	0x00003a60


	//   ....[23]....
        /*01b4*/ 	.word	0x00003ad0


	//   ....[24]....
        /*01b8*/ 	.word	0x00003b40


	//   ....[25]....
        /*01bc*/ 	.word	0x00003bc0


	//   ....[26]....
        /*01c0*/ 	.word	0x00003c30


	//   ....[27]....
        /*01c4*/ 	.word	0x00003ca0


	//   ....[28]....
        /*01c8*/ 	.word	0x00003d10


	//   ....[29]....
        /*01cc*/ 	.word	0x00003d80


	//----- nvinfo : EIATTR_VRC_CTA_INIT_COUNT
	.align		4
.L_189:
        /*01d0*/ 	.byte	0x02, 0x4a
	.zero		1
	.zero		1


	//----- nvinfo : EIATTR_EXIT_INSTR_OFFSETS
	.align		4
        /*01d4*/ 	.byte	0x04, 0x1c
        /*01d6*/ 	.short	(.L_191 - .L_190)


	//   ....[0]....
.L_190:
        /*01d8*/ 	.word	0x00000050


	//   ....[1]....
        /*01dc*/ 	.word	0x00003770


	//   ....[2]....
        /*01e0*/ 	.word	0x00003920


	//----- nvinfo : EIATTR_CRS_STACK_SIZE
	.align		4
.L_191:
        /*01e4*/ 	.byte	0x04, 0x1e
        /*01e6*/ 	.short	(.L_193 - .L_192)
.L_192:
        /*01e8*/ 	.word	0x00000000


	//----- nvinfo : EIATTR_CBANK_PARAM_SIZE
	.align		4
.L_193:
        /*01ec*/ 	.byte	0x03, 0x19
        /*01ee*/ 	.short	0x0048


	//----- nvinfo : EIATTR_PARAM_CBANK
	.align		4
        /*01f0*/ 	.byte	0x04, 0x0a
        /*01f2*/ 	.short	(.L_195 - .L_194)
	.align		4
.L_194:
        /*01f4*/ 	.word	index@(.nv.constant0._Z31attention_fwd_kernel_rope_fusedILi64EEvPKfS1_S1_PfS1_S1_iiiiif)
        /*01f8*/ 	.short	0x0380
        /*01fa*/ 	.short	0x0048


	//----- nvinfo : EIATTR_SW_WAR
	.align		4
.L_195:
        /*01fc*/ 	.byte	0x04, 0x36
        /*01fe*/ 	.short	(.L_197 - .L_196)
.L_196:
        /*0200*/ 	.word	0x00000008
.L_197:


//--------------------- .nv.info._Z41attention_fwd_kernel_rope_fused_v7_hybridILi64EEvPKfS1_S1_Pfiiiiiif --------------------------
	.section	.nv.info._Z41attention_fwd_kernel_rope_fused_v7_hybridILi64EEvPKfS1_S1_Pfiiiiiif,"",@"SHT_CUDA_INFO"
	.sectionflags	@""
	.align	4


	//----- nvinfo : EIATTR_CUDA_API_VERSION
	.align		4
        /*0000*/ 	.byte	0x04, 0x37
        /*0002*/ 	.short	(.L_199 - .L_198)
.L_198:
        /*0004*/ 	.word	0x00000082


	//----- nvinfo : EIATTR_KPARAM_INFO
	.align		4
.L_199:
        /*0008*/ 	.byte	0x04, 0x17
        /*000a*/ 	.short	(.L_201 - .L_200)
.L_200:
        /*000c*/ 	.word	0x00000000
        /*0010*/ 	.short	0x000a
        /*0012*/ 	.short	0x0038
        /*0014*/ 	.byte	0x00, 0xf0, 0x11, 0x00


	//----- nvinfo : EIATTR_KPARAM_INFO
	.align		4
.L_201:
        /*0018*/ 	.byte	0x04, 0x17
        /*001a*/ 	.short	(.L_203 - .L_202)
.L_202:
        /*001c*/ 	.word	0x00000000
        /*0020*/ 	.short	0x0009
        /*0022*/ 	.short	0x0034
        /*0024*/ 	.byte	0x00, 0xf0, 0x11, 0x00


	//----- nvinfo : EIATTR_KPARAM_INFO
	.align		4
.L_203:
        /*0028*/ 	.byte	0x04, 0x17
        /*002a*/ 	.short	(.L_205 - .L_204)
.L_204:
        /*002c*/ 	.word	0x00000000
        /*0030*/ 	.short	0x0008
        /*0032*/ 	.short	0x0030
        /*0034*/ 	.byte	0x00, 0xf0, 0x11, 0x00


	//----- nvinfo : EIATTR_KPARAM_INFO
	.align		4
.L_205:
        /*0038*/ 	.byte	0x04, 0x17
        /*003a*/ 	.short	(.L_207 - .L_206)
.L_206:
        /*003c*/ 	.word	0x00000000
        /*0040*/ 	.short	0x0007
        /*0042*/ 	.short	0x002c
        /*0044*/ 	.byte	0x00, 0xf0, 0x11, 0x00


	//----- nvinfo : EIATTR_KPARAM_INFO
	.align		4
.L_207:
        /*0048*/ 	.byte	0x04, 0x17
        /*004a*/ 	.short	(.L_209 - .L_208)
.L_208:
        /*004c*/ 	.word	0x00000000
        /*0050*/ 	.short	0x0006
        /*0052*/ 	.short	0x0028
        /*0054*/ 	.byte	0x00, 0xf0, 0x11, 0x00


	//----- nvinfo : EIATTR_KPARAM_INFO
	.align		4
.L_209:
        /*0058*/ 	.byte	0x04, 0x17
        /*005a*/ 	.short	(.L_211 - .L_210)
.L_210:
        /*005c*/ 	.word	0x00000000
        /*0060*/ 	.short	0x0005
        /*0062*/ 	.short	0x0024
        /*0064*/ 	.byte	0x00, 0xf0, 0x11, 0x00


	//----- nvinfo : EIATTR_KPARAM_INFO
	.align		4
.L_211:
        /*0068*/ 	.byte	0x04, 0x17
        /*006a*/ 	.short	(.L_213 - .L_212)
.L_212:
        /*006c*/ 	.word	0x00000000
        /*0070*/ 	.short	0x0004
        /*0072*/ 	.short	0x0020
        /*0074*/ 	.byte	0x00, 0xf0, 0x11, 0x00


	//----- nvinfo : EIATTR_KPARAM_INFO
	.align		4
.L_213:
        /*0078*/ 	.byte	0x04, 0x17
        /*007a*/ 	.short	(.L_215 - .L_214)
.L_214:
        /*007c*/ 	.word	0x00000000
        /*0080*/ 	.short	0x0003
        /*0082*/ 	.short	0x0018
        /*0084*/ 	.byte	0x00, 0xf5, 0x21, 0x00


	//----- nvinfo : EIATTR_KPARAM_INFO
	.align		4
.L_215:
        /*0088*/ 	.byte	0x04, 0x17
        /*008a*/ 	.short	(.L_217 - .L_216)
.L_216:
        /*008c*/ 	.word	0x00000000
        /*0090*/ 	.short	0x0002
        /*0092*/ 	.short	0x0010
        /*0094*/ 	.byte	0x00, 0xf5, 0x21, 0x00


	//----- nvinfo : EIATTR_KPARAM_INFO
	.align		4
.L_217:
        /*0098*/ 	.byte	0x04, 0x17
        /*009a*/ 	.short	(.L_219 - .L_218)
.L_218:
        /*009c*/ 	.word	0x00000000
        /*00a0*/ 	.short	0x0001
        /*00a2*/ 	.short	0x0008
        /*00a4*/ 	.byte	0x00, 0xf5, 0x21, 0x00


	//----- nvinfo : EIATTR_KPARAM_INFO
	.align		4
.L_219:
        /*00a8*/ 	.byte	0x04, 0x17
        /*00aa*/ 	.short	(.L_221 - .L_220)
.L_220:
        /*00ac*/ 	.word	0x00000000
        /*00b0*/ 	.short	0x0000
        /*00b2*/ 	.short	0x0000
        /*00b4*/ 	.byte	0x00, 0xf5, 0x21, 0x00


	//----- nvinfo : EIATTR_SPARSE_MMA_MASK
	.align		4
.L_221:
        /*00b8*/ 	.byte	0x03, 0x50
        /*00ba*/ 	.short	0x0000


	//----- nvinfo : EIATTR_MAXREG_COUNT
	.align		4
        /*00bc*/ 	.byte	0x03, 0x1b
        /*00be*/ 	.short	0x00ff


	//----- nvinfo : EIATTR_NUM_BARRIERS
	.align		4
        /*00c0*/ 	.byte	0x02, 0x4c
        /*00c2*/ 	.byte	0x01
	.zero		1


	//----- nvinfo : EIATTR_MERCURY_ISA_VERSION
	.align		4
        /*00c4*/ 	.byte	0x03, 0x5f
        /*00c6*/ 	.short	0x0101


	//----- nvinfo : EIATTR_COOP_GROUP_MASK_REGIDS
	.align		4
        /*00c8*/ 	.byte	0x04, 0x29
        /*00ca*/ 	.short	(.L_223 - .L_222)


	//   ....[0]....
.L_222:
        /*00cc*/ 	.word	0xffffffff


	//   ....[1]....
        /*00d0*/ 	.word	0xffffffff


	//   ....[2]....
        /*00d4*/ 	.word	0xffffffff


	//   ....[3]....
        /*00d8*/ 	.word	0xffffffff


	//   ....[4]....
        /*00dc*/ 	.word	0xffffffff


	//   ....[5]....
        /*00e0*/ 	.word	0xffffffff


	//   ....[6]....
        /*00e4*/ 	.word	0xffffffff


	//   ....[7]....
        /*00e8*/ 	.word	0xffffffff


	//   ....[8]....
        /*00ec*/ 	.word	0xffffffff


	//   ....[9]....
        /*00f0*/ 	.word	0xffffffff


	//   ....[10]....
        /*00f4*/ 	.word	0xffffffff


	//   ....[11]....
        /*00f8*/ 	.word	0xffffffff


	//   ....[12]....
        /*00fc*/ 	.word	0xffffffff


	//   ....[13]....
        /*0100*/ 	.word	0xffffffff


	//   ....[14]....
        /*0104*/ 	.word	0xffffffff


	//   ....[15]....
        /*0108*/ 	.word	0xffffffff


	//   ....[16]....
        /*010c*/ 	.word	0xffffffff


	//   ....[17]....
        /*0110*/ 	.word	0xffffffff


	//   ....[18]....
        /*0114*/ 	.word	0xffffffff


	//   ....[19]....
        /*0118*/ 	.word	0xffffffff


	//   ....[20]....
        /*011c*/ 	.word	0x0500000e


	//   ....[21]....
        /*0120*/ 	.word	0x0500000e


	//   ....[22]....
        /*0124*/ 	.word	0x0500000e


	//   ....[23]....
        /*0128*/ 	.word	0x0500000e


	//   ....[24]....
        /*012c*/ 	.word	0x0500000e


	//   ....[25]....
        /*0130*/ 	.word	0x0500000e


	//   ....[26]....
        /*0134*/ 	.word	0x0500000e


	//   ....[27]....
        /*0138*/ 	.word	0x0500000e


	//   ....[28]....
        /*013c*/ 	.word	0x0500000e


	//   ....[29]....
        /*0140*/ 	.word	0x0500000e


	//----- nvinfo : EIATTR_COOP_GROUP_INSTR_OFFSETS
	.align		4
.L_223:
        /*0144*/ 	.byte	0x04, 0x28
        /*0146*/ 	.short	(.L_225 - .L_224)


	//   ....[0]....
.L_224:
        /*0148*/ 	.word	0x00002ac0


	//   ....[1]....
        /*014c*/ 	.word	0x00002b20


	//   ....[2]....
        /*0150*/ 	.word	0x00002b40


	//   ....[3]....
        /*0154*/ 	.word	0x00002b60


	//   ....[4]....
        /*0158*/ 	.word	0x00002b80


	//   ....[5]....
        /*015c*/ 	.word	0x00002c20


	//   ....[6]....
        /*0160*/ 	.word	0x00002c40


	//   ....[7]....
        /*0164*/ 	.word	0x00002c60


	//   ....[8]....
        /*0168*/ 	.word	0x00002c80


	//   ....[9]....
        /*016c*/ 	.word	0x00002ca0


	//   ....[10]....
        /*0170*/ 	.word	0x00002f00


	//   ....[11]....
        /*0174*/ 	.word	0x00002f40


	//   ....[12]....
        /*0178*/ 	.word	0x00002f60


	//   ....[13]....
        /*017c*/ 	.word	0x00002f90


	//   ....[14]....
        /*0180*/ 	.word	0x00003010


	//   ....[15]....
        /*0184*/ 	.word	0x000030d0


	//   ....[16]....
        /*0188*/ 	.word	0x000030f0


	//   ....[17]....
        /*018c*/ 	.word	0x00003110


	//   ....[18]....
        /*0190*/ 	.word	0x00003130


	//   ....[19]....
        /*0194*/ 	.word	0x00003150


	//   ....[20]....
        /*0198*/ 	.word	0x000040d0


	//   ....[21]....
        /*019c*/ 	.word	0x00004140


	//   ....[22]....
        /*01a0*/ 	.word	0x000041b0


	//   ....[23]....
        /*01a4*/ 	.word	0x00004220


	//   ....[24]....
        /*01a8*/ 	.word	0x00004290


	//   ....[25]....
        /*01ac*/ 	.word	0x00004320


	//   ....[26]....
        /*01b0*/ 	.word	0x00004390


	//   ....[27]....
        /*01b4*/ 	.word	0x00004400


	//   ....[28]....
        /*01b8*/ 	.word	0x00004470


	//   ....[29]....
        /*01bc*/ 	.word	0x000044e0


	//----- nvinfo : EIATTR_VRC_CTA_INIT_COUNT
	.align		4
.L_225:
        /*01c0*/ 	.byte	0x02, 0x4a
	.zero		1
	.zero		1


	//----- nvinfo : EIATTR_EXIT_INSTR_OFFSETS
	.align		4
        /*01c4*/ 	.byte	0x04, 0x1c
        /*01c6*/ 	.short	(.L_227 - .L_226)


	//   ....[0]....
.L_226:
        /*01c8*/ 	.word	0x00000050


	//   ....[1]....
        /*01cc*/ 	.word	0x00003ec0


	//   ....[2]....
        /*01d0*/ 	.word	0x00004070


	//----- nvinfo : EIATTR_CRS_STACK_SIZE
	.align		4
.L_227:
        /*01d4*/ 	.byte	0x04, 0x1e
        /*01d6*/ 	.short	(.L_229 - .L_228)
.L_228:
        /*01d8*/ 	.word	0x00000000


	//----- nvinfo : EIATTR_CBANK_PARAM_SIZE
	.align		4
.L_229:
        /*01dc*/ 	.byte	0x03, 0x19
        /*01de*/ 	.short	0x003c


	//----- nvinfo : EIATTR_PARAM_CBANK
	.align		4
        /*01e0*/ 	.byte	0x04, 0x0a
        /*01e2*/ 	.short	(.L_231 - .L_230)
	.align		4
.L_230:
        /*01e4*/ 	.word	index@(.nv.constant0._Z41attention_fwd_kernel_rope_fused_v7_hybridILi64EEvPKfS1_S1_Pfiiiiiif)
        /*01e8*/ 	.short	0x0380
        /*01ea*/ 	.short	0x003c


	//----- nvinfo : EIATTR_SW_WAR
	.align		4
.L_231:
        /*01ec*/ 	.byte	0x04, 0x36
        /*01ee*/ 	.short	(.L_233 - .L_232)
.L_232:
        /*01f0*/ 	.word	0x00000008
.L_233:


//--------------------- .nv.info._Z34attention_fwd_kernel_rope_fused_v6ILi32ELi256EEvPKfS1_S1_Pfiiiiiif --------------------------
	.section	.nv.info._Z34attention_fwd_kernel_rope_fused_v6ILi32ELi256EEvPKfS1_S1_Pfiiiiiif,"",@"SHT_CUDA_INFO"
	.sectionflags	@""
	.align	4


	//----- nvinfo : EIATTR_CUDA_API_VERSION
	.align		4
        /*0000*/ 	.byte	0x04, 0x37
        /*0002*/ 	.short	(.L_235 - .L_234)
.L_234:
        /*0004*/ 	.word	0x00000082


	//----- nvinfo : EIATTR_KPARAM_INFO
	.align		4
.L_235:
        /*0008*/ 	.byte	0x04, 0x17
        /*000a*/ 	.short	(.L_237 - .L_236)
.L_236:
        /*000c*/ 	.word	0x00000000
        /*0010*/ 	.short	0x000a
        /*0012*/ 	.short	0x0038
        /*0014*/ 	.byte	0x00, 0xf0, 0x11, 0x00


	//----- nvinfo : EIATTR_KPARAM_INFO
	.align		4
.L_237:
        /*0018*/ 	.byte	0x04, 0x17
        /*001a*/ 	.short	(.L_239 - .L_238)
.L_238:
        /*001c*/ 	.word	0x00000000
        /*0020*/ 	.short	0x0009
        /*0022*/ 	.short	0x0034
        /*0024*/ 	.byte	0x00, 0xf0, 0x11, 0x00


	//----- nvinfo : EIATTR_KPARAM_INFO
	.align		4
.L_239:
        /*0028*/ 	.byte	0x04, 0x17
        /*002a*/ 	.short	(.L_241 - .L_240)
.L_240:
        /*002c*/ 	.word	0x00000000
        /*0030*/ 	.short	0x0008
        /*0032*/ 	.short	0x0030
        /*0034*/ 	.byte	0x00, 0xf0, 0x11, 0x00


	//----- nvinfo : EIATTR_KPARAM_INFO
	.align		4
.L_241:
        /*0038*/ 	.byte	0x04, 0x17
        /*003a*/ 	.short	(.L_243 - .L_242)
.L_242:
        /*003c*/ 	.word	0x00000000
        /*0040*/ 	.short	0x0007
        /*0042*/ 	.short	0x002c
        /*0044*/ 	.byte	0x00, 0xf0, 0x11, 0x00


	//----- nvinfo : EIATTR_KPARAM_INFO
	.align		4
.L_243:
        /*0048*/ 	.byte	0x04, 0x17
        /*004a*/ 	.short	(.L_245 - .L_244)
.L_244:
        /*004c*/ 	.word	0x00000000
        /*0050*/ 	.short	0x0006
        /*0052*/ 	.short	0x0028
        /*0054*/ 	.byte	0x00, 0xf0, 0x11, 0x00


	//----- nvinfo : EIATTR_KPARAM_INFO
	.align		4
.L_245:
        /*0058*/ 	.byte	0x04, 0x17
        /*005a*/ 	.short	(.L_247 - .L_246)
.L_246:
        /*005c*/ 	.word	0x00000000
        /*0060*/ 	.short	0x0005
        /*0062*/ 	.short	0x0024
        /*0064*/ 	.byte	0x00, 0xf0, 0x11, 0x00


	//----- nvinfo : EIATTR_KPARAM_INFO
	.align		4
.L_247:
        /*0068*/ 	.byte	0x04, 0x17
        /*006a*/ 	.short	(.L_249 - .L_248)
.L_248:
        /*006c*/ 	.word	0x00000000
        /*0070*/ 	.short	0x0004
        /*0072*/ 	.short	0x0020
        /*0074*/ 	.byte	0x00, 0xf0, 0x11, 0x00


	//----- nvinfo : EIATTR_KPARAM_INFO
	.align		4
.L_249:
        /*0078*/ 	.byte	0x04, 0x17
        /*007a*/ 	.short	(.L_251 - .L_250)
.L_250:
        /*007c*/ 	.word	0x00000000
        /*0080*/ 	.short	0x0003
        /*0082*/ 	.short	0x0018
        /*0084*/ 	.byte	0x00, 0xf5, 0x21, 0x00


	//----- nvinfo : EIATTR_KPARAM_INFO
	.align		4
.L_251:
        /*0088*/ 	.byte	0x04, 0x17
        /*008a*/ 	.short	(.L_253 - .L_252)
.L_252:
        /*008c*/ 	.word	0x00000000
        /*0090*/ 	.short	0x0002
        /*0092*/ 	.short	0x0010
        /*0094*/ 	.byte	0x00, 0xf5, 0x21, 0x00


	//----- nvinfo : EIATTR_KPARAM_INFO
	.align		4
.L_253:
        /*0098*/ 	.byte	0x04, 0x17
        /*009a*/ 	.short	(.L_255 - .L_254)
.L_254:
        /*009c*/ 	.word	0x00000000
        /*00a0*/ 	.short	0x0001
        /*00a2*/ 	.short	0x0008
        /*00a4*/ 	.byte	0x00, 0xf5, 0x21, 0x00


	//----- nvinfo : EIATTR_KPARAM_INFO
	.align		4
.L_255:
        /*00a8*/ 	.byte	0x04, 0x17
        /*00aa*/ 	.short	(.L_257 - .L_256)
.L_256:
        /*00ac*/ 	.word	0x00000000
        /*00b0*/ 	.short	0x0000
        /*00b2*/ 	.short	0x0000
        /*00b4*/ 	.byte	0x00, 0xf5, 0x21, 0x00


	//----- nvinfo : EIATTR_SPARSE_MMA_MASK
	.align		4
.L_257:
        /*00b8*/ 	.byte	0x03, 0x50
        /*00ba*/ 	.short	0x0000


	//----- nvinfo : EIATTR_MAXREG_COUNT
	.align		4
        /*00bc*/ 	.byte	0x03, 0x1b
        /*00be*/ 	.short	0x00ff


	//----- nvinfo : EIATTR_NUM_BARRIERS
	.align		4
        /*00c0*/ 	.byte	0x02, 0x4c
        /*00c2*/ 	.byte	0x01
	.zero		1


	//----- nvinfo : EIATTR_MERCURY_ISA_VERSION
	.align		4
        /*00c4*/ 	.byte	0x03, 0x5f
        /*00c6*/ 	.short	0x0101


	//----- nvinfo : EIATTR_COOP_GROUP_MASK_REGIDS
	.align		4
        /*00c8*/ 	.byte	0x04, 0x29
        /*00ca*/ 	.short	(.L_259 - .L_258)


	//   ....[0]....
.L_258:
        /*00cc*/ 	.word	0xffffffff


	//   ....[1]....
        /*00d0*/ 	.word	0xffffffff


	//   ....[2]....
        /*00d4*/ 	.word	0xffffffff


	//   ....[3]....
        /*00d8*/ 	.word	0xffffffff


	//   ....[4]....
        /*00dc*/ 	.word	0xffffffff


	//   ....[5]....
        /*00e0*/ 	.word	0xffffffff


	//   ....[6]....
        /*00e4*/ 	.word	0xffffffff


	//   ....[7]....
        /*00e8*/ 	.word	0xffffffff


	//   ....[8]....
        /*00ec*/ 	.word	0xffffffff


	//   ....[9]....
        /*00f0*/ 	.word	0xffffffff


	//   ....[10]....
        /*00f4*/ 	.word	0xffffffff


	//   ....[11]....
        /*00f8*/ 	.word	0xffffffff


	//   ....[12]....
        /*00fc*/ 	.word	0xffffffff


	//   ....[13]....
        /*0100*/ 	.word	0xffffffff


	//   ....[14]....
        /*0104*/ 	.word	0xffffffff


	//   ....[15]....
        /*0108*/ 	.word	0xffffffff


	//   ....[16]....
        /*010c*/ 	.word	0xffffffff


	//   ....[17]....
        /*0110*/ 	.word	0xffffffff


	//   ....[18]....
        /*0114*/ 	.word	0xffffffff


	//   ....[19]....
        /*0118*/ 	.word	0xffffffff


	//   ....[20]....
        /*011c*/ 	.word	0x0500000c


	//   ....[21]....
        /*0120*/ 	.word	0x0500000c


	//   ....[22]....
        /*0124*/ 	.word	0x0500000c


	//   ....[23]....
        /*0128*/ 	.word	0x0500000c


	//   ....[24]....
        /*012c*/ 	.word	0x0500000c


	//   ....[25]....
        /*0130*/ 	.word	0x0500000c


	//   ....[26]....
        /*0134*/ 	.word	0x0500000c


	//   ....[27]....
        /*0138*/ 	.word	0x0500000c


	//   ....[28]....
        /*013c*/ 	.word	0x0500000c


	//   ....[29]....
        /*0140*/ 	.word	0x0500000c


	//----- nvinfo : EIATTR_COOP_GROUP_INSTR_OFFSETS
	.align		4
.L_259:
        /*0144*/ 	.byte	0x04, 0x28
        /*0146*/ 	.short	(.L_261 - .L_260)


	//   ....[0]....
.L_260:
        /*0148*/ 	.word	0x00003410


	//   ....[1]....
        /*014c*/ 	.word	0x00003490


	//   ....[2]....
        /*0150*/ 	.word	0x000034c0


	//   ....[3]....
        /*0154*/ 	.word	0x000034f0


	//   ....[4]....
        /*0158*/ 	.word	0x00003520


	//   ....[5]....
        /*015c*/ 	.word	0x000035c0


	//   ....[6]....
        /*0160*/ 	.word	0x000035e0


	//   ....[7]....
        /*0164*/ 	.word	0x00003600


	//   ....[8]....
        /*0168*/ 	.word	0x00003620


	//   ....[9]....
        /*016c*/ 	.word	0x00003640


	//   ....[10]....
        /*0170*/ 	.word	0x00003840


	//   ....[11]....
        /*0174*/ 	.word	0x00003880


	//   ....[12]....
        /*0178*/ 	.word	0x000038a0


	//   ....[13]....
        /*017c*/ 	.word	0x000038c0


	//   ....[14]....
        /*0180*/ 	.word	0x00003900


	//   ....[15]....
        /*0184*/ 	.word	0x00003a10


	//   ....[16]....
        /*0188*/ 	.word	0x00003a30


	//   ....[17]....
        /*018c*/ 	.word	0x00003a50


	//   ....[18]....
        /*0190*/ 	.word	0x00003a70


	//   ....[19]....
        /*0194*/ 	.word	0x00003a90


	//   ....[20]....
        /*0198*/ 	.word	0x00004960


	//   ....[21]....
        /*019c*/ 	.word	0x000049d0


	//   ....[22]....
        /*01a0*/ 	.word	0x00004a40


	//   ....[23]....
        /*01a4*/ 	.word	0x00004ab0


	//   ....[24]....
        /*01a8*/ 	.word	0x00004b20


	//   ....[25]....
        /*01ac*/ 	.word	0x00004ba0


	//   ....[26]....
        /*01b0*/ 	.word	0x00004c10


	//   ....[27]....
        /*01b4*/ 	.word	0x00004c80


	//   ....[28]....
        /*01b8*/ 	.word	0x00004cf0


	//   ....[29]....
        /*01bc*/ 	.word	0x00004d60


	//----- nvinfo : EIATTR_VRC_CTA_INIT_COUNT
	.align		4
.L_261:
        /*01c0*/ 	.byte	0x02, 0x4a
	.zero		1
	.zero		1


	//----- nvinfo : EIATTR_EXIT_INSTR_OFFSETS
	.align		4
        /*01c4*/ 	.byte	0x04, 0x1c
        /*01c6*/ 	.short	(.L_263 - .L_262)


	//   ....[0]....
.L_262:
        /*01c8*/ 	.word	0x00000050


	//   ....[1]....
        /*01cc*/ 	.word	0x00004750


	//   ....[2]....
        /*01d0*/ 	.word	0x00004900


	//----- nvinfo : EIATTR_CRS_STACK_SIZE
	.align		4
.L_263:
        /*01d4*/ 	.byte	0x04, 0x1e
        /*01d6*/ 	.short	(.L_265 - .L_264)
.L_264:
        /*01d8*/ 	.word	0x00000000


	//----- nvinfo : EIATTR_CBANK_PARAM_SIZE
	.align		4
.L_265:
        /*01dc*/ 	.byte	0x03, 0x19
        /*01de*/ 	.short	0x003c


	//----- nvinfo : EIATTR_PARAM_CBANK
	.align		4
        /*01e0*/ 	.byte	0x04, 0x0a
        /*01e2*/ 	.short	(.L_267 - .L_266)
	.align		4
.L_266:
        /*01e4*/ 	.word	index@(.nv.constant0._Z34attention_fwd_kernel_rope_fused_v6ILi32ELi256EEvPKfS1_S1_Pfiiiiiif)
        /*01e8*/ 	.short	0x0380
        /*01ea*/ 	.short	0x003c


	//----- nvinfo : EIATTR_SW_WAR
	.align		4
.L_267:
        /*01ec*/ 	.byte	0x04, 0x36
        /*01ee*/ 	.short	(.L_269 - .L_268)
.L_268:
        /*01f0*/ 	.word	0x00000008
.L_269:


//--------------------- .nv.info._Z34attention_fwd_kernel_rope_fused_v5ILi4EEvPKfS1_S1_Pfiiiiif --------------------------
	.section	.nv.info._Z34attention_fwd_kernel_rope_fused_v5ILi4EEvPKfS1_S1_Pfiiiiif,"",@"SHT_CUDA_INFO"
	.sectionflags	@""
	.align	4


	//----- nvinfo : EIATTR_CUDA_API_VERSION
	.align		4
        /*0000*/ 	.byte	0x04, 0x37
        /*0002*/ 	.short	(.L_271 - .L_270)
.L_270:
        /*0004*/ 	.word	0x00000082


	//----- nvinfo : EIATTR_KPARAM_INFO
	.align		4
.L_271:
        /*0008*/ 	.byte	0x04, 0x17
        /*000a*/ 	.short	(.L_273 - .L_272)
.L_272:
        /*000c*/ 	.word	0x00000000
        /*0010*/ 	.short	0x0009
        /*0012*/ 	.short	0x0034
        /*0014*/ 	.byte	0x00, 0xf0, 0x11, 0x00


	//----- nvinfo : EIATTR_KPARAM_INFO
	.align		4
.L_273:
        /*0018*/ 	.byte	0x04, 0x17
        /*001a*/ 	.short	(.L_275 - .L_274)
.L_274:
        /*001c*/ 	.word	0x00000000
        /*0020*/ 	.short	0x0008
        /*0022*/ 	.short	0x0030
        /*0024*/ 	.byte	0x00, 0xf0, 0x11, 0x00


	//----- nvinfo : EIATTR_KPARAM_INFO
	.align		4
.L_275:
        /*0028*/ 	.byte	0x04, 0x17
        /*002a*/ 	.short	(.L_277 - .L_276)
.L_276:
        /*002c*/ 	.word	0x00000000
        /*0030*/ 	.short	0x0007
        /*0032*/ 	.short	0x002c
        /*0034*/ 	.byte	0x00, 0xf0, 0x11, 0x00


	//----- nvinfo : EIATTR_KPARAM_INFO
	.align		4
.L_277:
        /*0038*/ 	.byte	0x04, 0x17
        /*003a*/ 	.short	(.L_279 - .L_278)
.L_278:
        /*003c*/ 	.word	0x00000000
        /*0040*/ 	.short	0x0006
        /*0042*/ 	.short	0x0028
        /*0044*/ 	.byte	0x00, 0xf0, 0x11, 0x00


	//----- nvinfo : EIATTR_KPARAM_INFO
	.align		4
.L_279:
        /*0048*/ 	.byte	0x04, 0x17
        /*004a*/ 	.short	(.L_281 - .L_280)
.L_280:
        /*004c*/ 	.word	0x00000000
        /*0050*/ 	.short	0x0005
        /*0052*/ 	.short	0x0024
        /*0054*/ 	.byte	0x00, 0xf0, 0x11, 0x00


	//----- nvinfo : EIATTR_KPARAM_INFO
	.align		4
.L_281:
        /*0058*/ 	.byte	0x04, 0x17
        /*005a*/ 	.short	(.L_283 - .L_282)
.L_282:
        /*005c*/ 	.word	0x00000000
        /*0060*/ 	.short	0x0004
        /*0062*/ 	.short	0x0020
        /*0064*/ 	.byte	0x00, 0xf0, 0x11, 0x00


	//----- nvinfo : EIATTR_KPARAM_INFO
	.align		4
.L_283:
        /*0068*/ 	.byte	0x04, 0x17
        /*006a*/ 	.short	(.L_285 - .L_284)
.L_284:
        /*006c*/ 	.word	0x00000000
        /*0070*/ 	.short	0x0003
        /*0072*/ 	.short	0x0018
        /*0074*/ 	.byte	0x00, 0xf5, 0x21, 0x00


	//----- nvinfo : EIATTR_KPARAM_INFO
	.align		4
.L_285:
        /*0078*/ 	.byte	0x04, 0x17
        /*007a*/ 	.short	(.L_287 - .L_286)
.L_286:
        /*007c*/ 	.word	0x00000000
        /*0080*/ 	.short	0x0002
        /*0082*/ 	.short	0x0010
        /*0084*/ 	.byte	0x00, 0xf5, 0x21, 0x00


	//----- nvinfo : EIATTR_KPARAM_INFO
	.align		4
.L_287:
        /*0088*/ 	.byte	0x04, 0x17
        /*008a*/ 	.short	(.L_289 - .L_288)
.L_288:
        /*008c*/ 	.word	0x00000000
        /*0090*/ 	.short	0x0001
        /*0092*/ 	.short	0x0008
        /*0094*/ 	.byte	0x00, 0xf5, 0x21, 0x00


	//----- nvinfo : EIATTR_KPARAM_INFO
	.align		4
.L_289:
        /*0098*/ 	.byte	0x04, 0x17
        /*009a*/ 	.short	(.L_291 - .L_290)
.L_290:
        /*009c*/ 	.word	0x00000000
        /*00a0*/ 	.short	0x0000
        /*00a2*/ 	.short	0x0000
        /*00a4*/ 	.byte	0x00, 0xf5, 0x21, 0x00


	//----- nvinfo : EIATTR_SPARSE_MMA_MASK
	.align		4
.L_291:
        /*00a8*/ 	.byte	0x03, 0x50
        /*00aa*/ 	.short	0x0000


	//----- nvinfo : EIATTR_MAXREG_COUNT
	.align		4
        /*00ac*/ 	.byte	0x03, 0x1b
        /*00ae*/ 	.short	0x00ff


	//----- nvinfo : EIATTR_NUM_BARRIERS
	.align		4
        /*00b0*/ 	.byte	0x02, 0x4c
        /*00b2*/ 	.byte	0x01
	.zero		1


	//----- nvinfo : EIATTR_MERCURY_ISA_VERSION
	.align		4
        /*00b4*/ 	.byte	0x03, 0x5f
        /*00b6*/ 	.short	0x0101


	//----- nvinfo : EIATTR_UNUSED_LOAD_BYTE_OFFSET
	.align		4
        /*00b8*/ 	.byte	0x04, 0x44
        /*00ba*/ 	.short	(.L_293 - .L_292)


	//   ....[0]....
.L_292:
        /*00bc*/ 	.word	0x00003cd0
        /*00c0*/ 	.word	0x00000fff


	//----- nvinfo : EIATTR_COOP_GROUP_MASK_REGIDS
	.align		4
.L_293:
        /*00c4*/ 	.byte	0x04, 0x29
        /*00c6*/ 	.short	(.L_295 - .L_294)


	//   ....[0]....
.L_294:
        /*00c8*/ 	.word	0xffffffff


	//   ....[1]....
        /*00cc*/ 	.word	0xffffffff


	//   ....[2]....
        /*00d0*/ 	.word	0xffffffff


	//   ....[3]....
        /*00d4*/ 	.word	0xffffffff


	//   ....[4]....
        /*00d8*/ 	.word	0xffffffff


	//   ....[5]....
        /*00dc*/ 	.word	0xffffffff


	//   ....[6]....
        /*00e0*/ 	.word	0xffffffff


	//   ....[7]....
        /*00e4*/ 	.word	0xffffffff


	//   ....[8]....
        /*00e8*/ 	.word	0xffffffff


	//   ....[9]....
        /*00ec*/ 	.word	0xffffffff


	//   ....[10]....
        /*00f0*/ 	.word	0xffffffff


	//   ....[11]....
        /*00f4*/ 	.word	0xffffffff


	//   ....[12]....
        /*00f8*/ 	.word	0xffffffff


	//   ....[13]....
        /*00fc*/ 	.word	0xffffffff


	//   ....[14]....
        /*0100*/ 	.word	0xffffffff


	//   ....[15]....
        /*0104*/ 	.word	0xffffffff


	//   ....[16]....
        /*0108*/ 	.word	0xffffffff


	//   ....[17]....
        /*010c*/ 	.word	0xffffffff


	//   ....[18]....
        /*0110*/ 	.word	0xffffffff


	//   ....[19]....
        /*0114*/ 	.word	0xffffffff


	//   ....[20]....
        /*0118*/ 	.word	0x05000012


	//   ....[21]....
        /*011c*/ 	.word	0x05000012


	//   ....[22]....
        /*0120*/ 	.word	0x05000012


	//   ....[23]....
        /*0124*/ 	.word	0x05000012


	//   ....[24]....
        /*0128*/ 	.word	0x05000012


	//   ....[25]....
        /*012c*/ 	.word	0x05000012


	//   ....[26]....
        /*0130*/ 	.word	0x05000012


	//   ....[27]....
        /*0134*/ 	.word	0x05000012


	//   ....[28]....
        /*0138*/ 	.word	0x05000012


	//   ....[29]....
        /*013c*/ 	.word	0x05000012


	//----- nvinfo : EIATTR_COOP_GROUP_INSTR_OFFSETS
	.align		4
.L_295:
        /*0140*/ 	.byte	0x04, 0x28
        /*0142*/ 	.short	(.L_297 - .L_296)


	//   ....[0]....
.L_296:
        /*0144*/ 	.word	0x00002b60


	//   ....[1]....
        /*0148*/ 	.word	0x00002bd0


	//   ....[2]....
        /*014c*/ 	.word	0x00002bf0


	//   ....[3]....
        /*0150*/ 	.word	0x00002c20


	//   ....[4]....
        /*0154*/ 	.word	0x00002c40


	//   ....[5]....
        /*0158*/ 	.word	0x00002ce0


	//   ....[6]....
        /*015c*/ 	.word	0x00002d00


	//   ....[7]....
        /*0160*/ 	.word	0x00002d20


	//   ....[8]....
        /*0164*/ 	.word	0x00002d40


	//   ....[9]....
        /*0168*/ 	.word	0x00002d60


	//   ....[10]....
        /*016c*/ 	.word	0x00002f60


	//   ....[11]....
        /*0170*/ 	.word	0x00002fa0


	//   ....[12]....
        /*0174*/ 	.word	0x00002fc0


	//   ....[13]....
        /*0178*/ 	.word	0x00002ff0


	//   ....[14]....
        /*017c*/ 	.word	0x00003080


	//   ....[15]....
        /*0180*/ 	.word	0x00003130


	//   ....[16]....
        /*0184*/ 	.word	0x00003150


	//   ....[17]....
        /*0188*/ 	.word	0x00003170


	//   ....[18]....
        /*018c*/ 	.word	0x00003190


	//   ....[19]....
        /*0190*/ 	.word	0x000031b0


	//   ....[20]....
        /*0194*/ 	.word	0x00004090


	//   ....[21]....
        /*0198*/ 	.word	0x00004100


	//   ....[22]....
        /*019c*/ 	.word	0x00004170


	//   ....[23]....
        /*01a0*/ 	.word	0x000041e0


	//   ....[24]....
        /*01a4*/ 	.word	0x00004250


	//   ....[25]....
        /*01a8*/ 	.word	0x000042e0


	//   ....[26]....
        /*01ac*/ 	.word	0x00004350


	//   ....[27]....
        /*01b0*/ 	.word	0x000043c0


	//   ....[28]....
        /*01b4*/ 	.word	0x00004430


	//   ....[29]....
        /*01b8*/ 	.word	0x000044a0


	//----- nvinfo : EIATTR_VRC_CTA_INIT_COUNT
	.align		4
.L_297:
        /*01bc*/ 	.byte	0x02, 0x4a
	.zero		1
	.zero		1


	//----- nvinfo : EIATTR_EXIT_INSTR_OFFSETS
	.align		4
        /*01c0*/ 	.byte	0x04, 0x1c
        /*01c2*/ 	.short	(.L_299 - .L_298)


	//   ....[0]....
.L_298:
        /*01c4*/ 	.word	0x00000050


	//   ....[1]....
        /*01c8*/ 	.word	0x00003e90


	//   ....[2]....
        /*01cc*/ 	.word	0x00004030


	//----- nvinfo : EIATTR_CRS_STACK_SIZE
	.align		4
.L_299:
        /*01d0*/ 	.byte	0x04, 0x1e
        /*01d2*/ 	.short	(.L_301 - .L_300)
.L_300:
        /*01d4*/ 	.word	0x00000000


	//----- nvinfo : EIATTR_CBANK_PARAM_SIZE
	.align		4
.L_301:
        /*01d8*/ 	.byte	0x03, 0x19
        /*01da*/ 	.short	0x0038


	//----- nvinfo : EIATTR_PARAM_CBANK
	.align		4
        /*01dc*/ 	.byte	0x04, 0x0a
        /*01de*/ 	.short	(.L_303 - .L_302)
	.align		4
.L_302:
        /*01e0*/ 	.word	index@(.nv.constant0._Z34attention_fwd_kernel_rope_fused_v5ILi4EEvPKfS1_S1_Pfiiiiif)
        /*01e4*/ 	.short	0x0380
        /*01e6*/ 	.short	0x0038


	//----- nvinfo : EIATTR_SW_WAR
	.align		4
.L_303:
        /*01e8*/ 	.byte	0x04, 0x36
        /*01ea*/ 	.short	(.L_305 - .L_304)
.L_304:
        /*01ec*/ 	.word	0x00000008
.L_305:


//--------------------- .nv.info._Z34attention_fwd_kernel_rope_fused_v5ILi8EEvPKfS1_S1_Pfiiiiif --------------------------
	.section	.nv.info._Z34attention_fwd_kernel_rope_fused_v5ILi8EEvPKfS1_S1_Pfiiiiif,"",@"SHT_CUDA_INFO"
	.sectionflags	@""
	.align	4


	//----- nvinfo : EIATTR_CUDA_API_VERSION
	.align		4
        /*0000*/ 	.byte	0x04, 0x37
        /*0002*/ 	.short	(.L_307 - .L_306)
.L_306:
        /*0004*/ 	.word	0x00000082


	//----- nvinfo : EIATTR_KPARAM_INFO
	.align		4
.L_307:
        /*0008*/ 	.byte	0x04, 0x17
        /*000a*/ 	.short	(.L_309 - .L_308)
.L_308:
        /*000c*/ 	.word	0x00000000
        /*0010*/ 	.short	0x0009
        /*0012*/ 	.short	0x0034
        /*0014*/ 	.byte	0x00, 0xf0, 0x11, 0x00


	//----- nvinfo : EIATTR_KPARAM_INFO
	.align		4
.L_309:
        /*0018*/ 	.byte	0x04, 0x17
        /*001a*/ 	.short	(.L_311 - .L_310)
.L_310:
        /*001c*/ 	.word	0x00000000
        /*0020*/ 	.short	0x0008
        /*0022*/ 	.short	0x0030
        /*0024*/ 	.byte	0x00, 0xf0, 0x11, 0x00


	//----- nvinfo : EIATTR_KPARAM_INFO
	.align		4
.L_311:
        /*0028*/ 	.byte	0x04, 0x17
        /*002a*/ 	.short	(.L_313 - .L_312)
.L_312:
        /*002c*/ 	.word	0x00000000
        /*0030*/ 	.short	0x0007
        /*0032*/ 	.short	0x002c
        /*0034*/ 	.byte	0x00, 0xf0, 0x11, 0x00


	//----- nvinfo : EIATTR_KPARAM_INFO
	.align		4
.L_313:
        /*0038*/ 	.byte	0x04, 0x17
        /*003a*/ 	.short	(.L_315 - .L_314)
.L_314:
        /*003c*/ 	.word	0x00000000
        /*0040*/ 	.short	0x0006
        /*0042*/ 	.short	0x0028
        /*0044*/ 	.byte	0x00, 0xf0, 0x11, 0x00


	//----- nvinfo : EIATTR_KPARAM_INFO
	.align		4
.L_315:
        /*0048*/ 	.byte	0x04, 0x17
        /*004a*/ 	.short	(.L_317 - .L_316)
.L_316:
        /*004c*/ 	.word	0x00000000
        /*0050*/ 	.short	0x0005
        /*0052*/ 	.short	0x0024
        /*0054*/ 	.byte	0x00, 0xf0, 0x11, 0x00


	//----- nvinfo : EIATTR_KPARAM_INFO
	.align		4
.L_317:
        /*0058*/ 	.byte	0x04, 0x17
        /*005a*/ 	.short	(.L_319 - .L_318)
.L_318:
        /*005c*/ 	.word	0x00000000
        /*0060*/ 	.short	0x0004
        /*0062*/ 	.short	0x0020
        /*0064*/ 	.byte	0x00, 0xf0, 0x11, 0x00


	//----- nvinfo : EIATTR_KPARAM_INFO
	.align		4
.L_319:
        /*0068*/ 	.byte	0x04, 0x17
        /*006a*/ 	.short	(.L_321 - .L_320)
.L_320:
        /*006c*/ 	.word	0x00000000
        /*0070*/ 	.short	0x0003
        /*0072*/ 	.short	0x0018
        /*0074*/ 	.byte	0x00, 0xf5, 0x21, 0x00


	//----- nvinfo : EIATTR_KPARAM_INFO
	.align		4
.L_321:
        /*0078*/ 	.byte	0x04, 0x17
        /*007a*/ 	.short	(.L_323 - .L_322)
.L_322:
        /*007c*/ 	.word	0x00000000
        /*0080*/ 	.short	0x0002
        /*0082*/ 	.short	0x0010
        /*0084*/ 	.byte	0x00, 0xf5, 0x21, 0x00


	//----- nvinfo : EIATTR_KPARAM_INFO
	.align		4
.L_323:
        /*0088*/ 	.byte	0x04, 0x17
        /*008a*/ 	.short	(.L_325 - .L_324)
.L_324:
        /*008c*/ 	.word	0x00000000
        /*0090*/ 	.short	0x0001
        /*0092*/ 	.short	0x0008
        /*0094*/ 	.byte	0x00, 0xf5, 0x21, 0x00


	//----- nvinfo : EIATTR_KPARAM_INFO
	.align		4
.L_325:
        /*0098*/ 	.byte	0x04, 0x17
        /*009a*/ 	.short	(.L_327 - .L_326)
.L_326:
        /*009c*/ 	.word	0x00000000
        /*00a0*/ 	.short	0x0000
        /*00a2*/ 	.short	0x0000
        /*00a4*/ 	.byte	0x00, 0xf5, 0x21, 0x00


	//----- nvinfo : EIATTR_SPARSE_MMA_MASK
	.align		4
.L_327:
        /*00a8*/ 	.byte	0x03, 0x50
        /*00aa*/ 	.short	0x0000


	//----- nvinfo : EIATTR_MAXREG_COUNT
	.align		4
        /*00ac*/ 	.byte	0x03, 0x1b
        /*00ae*/ 	.short	0x00ff


	//----- nvinfo : EIATTR_NUM_BARRIERS
	.align		4
        /*00b0*/ 	.byte	0x02, 0x4c
        /*00b2*/ 	.byte	0x01
	.zero		1


	//----- nvinfo : EIATTR_MERCURY_ISA_VERSION
	.align		4
        /*00b4*/ 	.byte	0x03, 0x5f
        /*00b6*/ 	.short	0x0101


	//----- nvinfo : EIATTR_UNUSED_LOAD_BYTE_OFFSET
	.align		4
        /*00b8*/ 	.byte	0x04, 0x44
        /*00ba*/ 	.short	(.L_329 - .L_328)


	//   ....[0]....
.L_328:
        /*00bc*/ 	.word	0x00003bf0
        /*00c0*/ 	.word	0x00000fff


	//----- nvinfo : EIATTR_COOP_GROUP_MASK_REGIDS
	.align		4
.L_329:
        /*00c4*/ 	.byte	0x04, 0x29
        /*00c6*/ 	.short	(.L_331 - .L_330)


	//   ....[0]....
.L_330:
        /*00c8*/ 	.word	0xffffffff


	//   ....[1]....
        /*00cc*/ 	.word	0xffffffff


	//   ....[2]....
        /*00d0*/ 	.word	0xffffffff


	//   ....[3]....
        /*00d4*/ 	.word	0xffffffff


	//   ....[4]....
        /*00d8*/ 	.word	0xffffffff


	//   ....[5]....
        /*00dc*/ 	.word	0xffffffff


	//   ....[6]....
        /*00e0*/ 	.word	0xffffffff


	//   ....[7]....
        /*00e4*/ 	.word	0xffffffff


	//   ....[8]....
        /*00e8*/ 	.word	0xffffffff


	//   ....[9]....
        /*00ec*/ 	.word	0xffffffff


	//   ....[10]....
        /*00f0*/ 	.word	0xffffffff


	//   ....[11]....
        /*00f4*/ 	.word	0xffffffff


	//   ....[12]....
        /*00f8*/ 	.word	0xffffffff


	//   ....[13]....
        /*00fc*/ 	.word	0xffffffff


	//   ....[14]....
        /*0100*/ 	.word	0xffffffff


	//   ....[15]....
        /*0104*/ 	.word	0xffffffff


	//   ....[16]....
        /*0108*/ 	.word	0xffffffff


	//   ....[17]....
        /*010c*/ 	.word	0xffffffff


	//   ....[18]....
        /*0110*/ 	.word	0xffffffff


	//   ....[19]....
        /*0114*/ 	.word	0xffffffff


	//   ....[20]....
        /*0118*/ 	.word	0x0500000a


	//   ....[21]....
        /*011c*/ 	.word	0x0500000a


	//   ....[22]....
        /*0120*/ 	.word	0x0500000a


	//   ....[23]....
        /*0124*/ 	.word	0x0500000a


	//   ....[24]....
        /*0128*/ 	.word	0x0500000a


	//   ....[25]....
        /*012c*/ 	.word	0x0500000a


	//   ....[26]....
        /*0130*/ 	.word	0x0500000a


	//   ....[27]....
        /*0134*/ 	.word	0x0500000a


	//   ....[28]....
        /*0138*/ 	.word	0x0500000a


	//   ....[29]....
        /*013c*/ 	.word	0x0500000a


	//----- nvinfo : EIATTR_COOP_GROUP_INSTR_OFFSETS
	.align		4
.L_331:
        /*0140*/ 	.byte	0x04, 0x28
        /*0142*/ 	.short	(.L_333 - .L_332)


	//   ....[0]....
.L_332:
        /*0144*/ 	.word	0x00002ad0


	//   ....[1]....
        /*0148*/ 	.word	0x00002b40


	//   ....[2]....
        /*014c*/ 	.word	0x00002b60


	//   ....[3]....
        /*0150*/ 	.word	0x00002b80


	//   ....[4]....
        /*0154*/ 	.word	0x00002bb0


	//   ....[5]....
        /*0158*/ 	.word	0x00002c50


	//   ....[6]....
        /*015c*/ 	.word	0x00002c70


	//   ....[7]....
        /*0160*/ 	.word	0x00002c90


	//   ....[8]....
        /*0164*/ 	.word	0x00002cb0


	//   ....[9]....
        /*0168*/ 	.word	0x00002cd0


	//   ....[10]....
        /*016c*/ 	.word	0x00002ed0


	//   ....[11]....
        /*0170*/ 	.word	0x00002f10


	//   ....[12]....
        /*0174*/ 	.word	0x00002f30


	//   ....[13]....
        /*0178*/ 	.word	0x00002f50


	//   ....[14]....
        /*017c*/ 	.word	0x00002f90


	//   ....[15]....
        /*0180*/ 	.word	0x000030a0


	//   ....[16]....
        /*0184*/ 	.word	0x000030c0


	//   ....[17]....
        /*0188*/ 	.word	0x000030e0


	//   ....[18]....
        /*018c*/ 	.word	0x00003100


	//   ....[19]....
        /*0190*/ 	.word	0x00003120


	//   ....[20]....
        /*0194*/ 	.word	0x00003fb0


	//   ....[21]....
        /*0198*/ 	.word	0x00004020


	//   ....[22]....
        /*019c*/ 	.word	0x00004090


	//   ....[23]....
        /*01a0*/ 	.word	0x00004100


	//   ....[24]....
        /*01a4*/ 	.word	0x00004170


	//   ....[25]....
        /*01a8*/ 	.word	0x000041f0


	//   ....[26]....
        /*01ac*/ 	.word	0x00004260


	//   ....[27]....
        /*01b0*/ 	.word	0x000042d0


	//   ....[28]....
        /*01b4*/ 	.word	0x00004340


	//   ....[29]....
        /*01b8*/ 	.word	0x000043b0


	//----- nvinfo : EIATTR_VRC_CTA_INIT_COUNT
	.align		4
.L_333:
        /*01bc*/ 	.byte	0x02, 0x4a
	.zero		1
	.zero		1


	//----- nvinfo : EIATTR_EXIT_INSTR_OFFSETS
	.align		4
        /*01c0*/ 	.byte	0x04, 0x1c
        /*01c2*/ 	.short	(.L_335 - .L_334)


	//   ....[0]....
.L_334:
        /*01c4*/ 	.word	0x00000050


	//   ....[1]....
        /*01c8*/ 	.word	0x00003da0


	//   ....[2]....
        /*01cc*/ 	.word	0x00003f50


	//----- nvinfo : EIATTR_CRS_STACK_SIZE
	.align		4
.L_335:
        /*01d0*/ 	.byte	0x04, 0x1e
        /*01d2*/ 	.short	(.L_337 - .L_336)
.L_336:
        /*01d4*/ 	.word	0x00000000


	//----- nvinfo : EIATTR_CBANK_PARAM_SIZE
	.align		4
.L_337:
        /*01d8*/ 	.byte	0x03, 0x19
        /*01da*/ 	.short	0x0038


	//----- nvinfo : EIATTR_PARAM_CBANK
	.align		4
        /*01dc*/ 	.byte	0x04, 0x0a
        /*01de*/ 	.short	(.L_339 - .L_338)
	.align		4
.L_338:
        /*01e0*/ 	.word	index@(.nv.constant0._Z34attention_fwd_kernel_rope_fused_v5ILi8EEvPKfS1_S1_Pfiiiiif)
        /*01e4*/ 	.short	0x0380
        /*01e6*/ 	.short	0x0038


	//----- nvinfo : EIATTR_SW_WAR
	.align		4
.L_339:
        /*01e8*/ 	.byte	0x04, 0x36
        /*01ea*/ 	.short	(.L_341 - .L_340)
.L_340:
        /*01ec*/ 	.word	0x00000008
.L_341:


//--------------------- .nv.info._Z34attention_fwd_kernel_rope_fused_v5ILi16EEvPKfS1_S1_Pfiiiiif --------------------------
	.section	.nv.info._Z34attention_fwd_kernel_rope_fused_v5ILi16EEvPKfS1_S1_Pfiiiiif,"",@"SHT_CUDA_INFO"
	.sectionflags	@""
	.align	4


	//----- nvinfo : EIATTR_CUDA_API_VERSION
	.align		4
        /*0000*/ 	.byte	0x04, 0x37
        /*0002*/ 	.short	(.L_343 - .L_342)
.L_342:
        /*0004*/ 	.word	0x00000082


	//----- nvinfo : EIATTR_KPARAM_INFO
	.align		4
.L_343:
        /*0008*/ 	.byte	0x04, 0x17
        /*000a*/ 	.short	(.L_345 - .L_344)
.L_344:
        /*000c*/ 	.word	0x00000000
        /*0010*/ 	.short	0x0009
        /*0012*/ 	.short	0x0034
        /*0014*/ 	.byte	0x00, 0xf0, 0x11, 0x00


	//----- nvinfo : EIATTR_KPARAM_INFO
	.align		4
.L_345:
        /*0018*/ 	.byte	0x04, 0x17
        /*001a*/ 	.short	(.L_347 - .L_346)
.L_346:
        /*001c*/ 	.word	0x00000000
        /*0020*/ 	.short	0x0008
        /*0022*/ 	.short	0x0030
        /*0024*/ 	.byte	0x00, 0xf0, 0x11, 0x00


	//----- nvinfo : EIATTR_KPARAM_INFO
	.align		4
.L_347:
        /*0028*/ 	.byte	0x04, 0x17
        /*002a*/ 	.short	(.L_349 - .L_348)
.L_348:
        /*002c*/ 	.word	0x00000000
        /*0030*/ 	.short	0x0007
        /*0032*/ 	.short	0x002c
        /*0034*/ 	.byte	0x00, 0xf0, 0x11, 0x00


	//----- nvinfo : EIATTR_KPARAM_INFO
	.align		4
.L_349:
        /*0038*/ 	.byte	0x04, 0x17
        /*003a*/ 	.short	(.L_351 - .L_350)
.L_350:
        /*003c*/ 	.word	0x00000000
        /*0040*/ 	.short	0x0006
        /*0042*/ 	.short	0x0028
        /*0044*/ 	.byte	0x00, 0xf0, 0x11, 0x00


	//----- nvinfo : EIATTR_KPARAM_INFO
	.align		4
.L_351:
        /*0048*/ 	.byte	0x04, 0x17
        /*004a*/ 	.short	(.L_353 - .L_352)
.L_352:
        /*004c*/ 	.word	0x00000000
        /*0050*/ 	.short	0x0005
        /*0052*/ 	.short	0x0024
        /*0054*/ 	.byte	0x00, 0xf0, 0x11, 0x00


	//----- nvinfo : EIATTR_KPARAM_INFO
	.align		4
.L_353:
        /*0058*/ 	.byte	0x04, 0x17
        /*005a*/ 	.short	(.L_355 - .L_354)
.L_354:
        /*005c*/ 	.word	0x00000000
        /*0060*/ 	.short	0x0004
        /*0062*/ 	.short	0x0020
        /*0064*/ 	.byte	0x00, 0xf0, 0x11, 0x00


	//----- nvinfo : EIATTR_KPARAM_INFO
	.align		4
.L_355:
        /*0068*/ 	.byte	0x04, 0x17
        /*006a*/ 	.short	(.L_357 - .L_356)
.L_356:
        /*006c*/ 	.word	0x00000000
        /*0070*/ 	.short	0x0003
        /*0072*/ 	.short	0x0018
        /*0074*/ 	.byte	0x00, 0xf5, 0x21, 0x00


	//----- nvinfo : EIATTR_KPARAM_INFO
	.align		4
.L_357:
        /*0078*/ 	.byte	0x04, 0x17
        /*007a*/ 	.short	(.L_359 - .L_358)
.L_358:
        /*007c*/ 	.word	0x00000000
        /*0080*/ 	.short	0x0002
        /*0082*/ 	.short	0x0010
        /*0084*/ 	.byte	0x00, 0xf5, 0x21, 0x00


	//----- nvinfo : EIATTR_KPARAM_INFO
	.align		4
.L_359:
        /*0088*/ 	.byte	0x04, 0x17
        /*008a*/ 	.short	(.L_361 - .L_360)
.L_360:
        /*008c*/ 	.word	0x00000000
        /*0090*/ 	.short	0x0001
        /*0092*/ 	.short	0x0008
        /*0094*/ 	.byte	0x00, 0xf5, 0x21, 0x00


	//----- nvinfo : EIATTR_KPARAM_INFO
	.align		4
.L_361:
        /*0098*/ 	.byte	0x04, 0x17
        /*009a*/ 	.short	(.L_363 - .L_362)
.L_362:
        /*009c*/ 	.word	0x00000000
        /*00a0*/ 	.short	0x0000
        /*00a2*/ 	.short	0x0000
        /*00a4*/ 	.byte	0x00, 0xf5, 0x21, 0x00


	//----- nvinfo : EIATTR_SPARSE_MMA_MASK
	.align		4
.L_363:
        /*00a8*/ 	.byte	0x03, 0x50
        /*00aa*/ 	.short	0x0000


	//----- nvinfo : EIATTR_MAXREG_COUNT
	.align		4
        /*00ac*/ 	.byte	0x03, 0x1b
        /*00ae*/ 	.short	0x00ff


	//----- nvinfo : EIATTR_NUM_BARRIERS
	.align		4
        /*00b0*/ 	.byte	0x02, 0x4c
        /*00b2*/ 	.byte	0x01
	.zero		1


	//----- nvinfo : EIATTR_MERCURY_ISA_VERSION
	.align		4
        /*00b4*/ 	.byte	0x03, 0x5f
        /*00b6*/ 	.short	0x0101


	//----- nvinfo : EIATTR_COOP_GROUP_MASK_REGIDS
	.align		4
        /*00b8*/ 	.byte	0x04, 0x29
        /*00ba*/ 	.short	(.L_365 - .L_364)


	//   ....[0]....
.L_364:
        /*00bc*/ 	.word	0xffffffff


	//   ....[1]....
        /*00c0*/ 	.word	0xffffffff


	//   ....[2]....
        /*00c4*/ 	.word	0xffffffff


	//   ....[3]....
        /*00c8*/ 	.word	0xffffffff


	//   ....[4]....
        /*00cc*/ 	.word	0xffffffff


	//   ....[5]....
        /*00d0*/ 	.word	0xffffffff


	//   ....[6]....
        /*00d4*/ 	.word	0xffffffff


	//   ....[7]....
        /*00d8*/ 	.word	0xffffffff


	//   ....[8]....
        /*00dc*/ 	.word	0xffffffff


	//   ....[9]....
        /*00e0*/ 	.word	0xffffffff


	//   ....[10]....
        /*00e4*/ 	.word	0xffffffff


	//   ....[11]....
        /*00e8*/ 	.word	0xffffffff


	//   ....[12]....
        /*00ec*/ 	.word	0xffffffff


	//   ....[13]....
        /*00f0*/ 	.word	0xffffffff


	//   ....[14]....
        /*00f4*/ 	.word	0xffffffff


	//   ....[15]....
        /*00f8*/ 	.word	0xffffffff


	//   ....[16]....
        /*00fc*/ 	.word	0xffffffff


	//   ....[17]....
        /*0100*/ 	.word	0xffffffff


	//   ....[18]....
        /*0104*/ 	.word	0xffffffff


	//   ....[19]....
        /*0108*/ 	.word	0xffffffff


	//   ....[20]....
        /*010c*/ 	.word	0x0500000c


	//   ....[21]....
        /*0110*/ 	.word	0x0500000c


	//   ....[22]....
        /*0114*/ 	.word	0x0500000c


	//   ....[23]....
        /*0118*/ 	.word	0x0500000c


	//   ....[24]....
        /*011c*/ 	.word	0x0500000c


	//   ....[25]....
        /*0120*/ 	.word	0x0500000c


	//   ....[26]....
        /*0124*/ 	.word	0x0500000c


	//   ....[27]....
        /*0128*/ 	.word	0x0500000c


	//   ....[28]....
        /*012c*/ 	.word	0x0500000c


	//   ....[29]....
        /*0130*/ 	.word	0x0500000c


	//----- nvinfo : EIATTR_COOP_GROUP_INSTR_OFFSETS
	.align		4
.L_365:
        /*0134*/ 	.byte	0x04, 0x28
        /*0136*/ 	.short	(.L_367 - .L_366)


	//   ....[0]....
.L_366:
        /*0138*/ 	.word	0x00002af0


	//   ....[1]....
        /*013c*/ 	.word	0x00002b60


	//   ....[2]....
        /*0140*/ 	.word	0x00002b80


	//   ....[3]....
        /*0144*/ 	.word	0x00002ba0


	//   ....[4]....
        /*0148*/ 	.word	0x00002bc0


	//   ....[5]....
        /*014c*/ 	.word	0x00002c60


	//   ....[6]....
        /*0150*/ 	.word	0x00002c80


	//   ....[7]....
        /*0154*/ 	.word	0x00002ca0


	//   ....[8]....
        /*0158*/ 	.word	0x00002cc0


	//   ....[9]....
        /*015c*/ 	.word	0x00002ce0


	//   ....[10]....
        /*0160*/ 	.word	0x00002ee0


	//   ....[11]....
        /*0164*/ 	.word	0x00002f20


	//   ....[12]....
        /*0168*/ 	.word	0x00002f40


	//   ....[13]....
        /*016c*/ 	.word	0x00002f70


	//   ....[14]....
        /*0170*/ 	.word	0x00003000


	//   ....[15]....
        /*0174*/ 	.word	0x000030b0


	//   ....[16]....
        /*0178*/ 	.word	0x000030d0


	//   ....[17]....
        /*017c*/ 	.word	0x000030f0


	//   ....[18]....
        /*0180*/ 	.word	0x00003110


	//   ....[19]....
        /*0184*/ 	.word	0x00003130


	//   ....[20]....
        /*0188*/ 	.word	0x00003ff0


	//   ....[21]....
        /*018c*/ 	.word	0x00004060


	//   ....[22]....
        /*0190*/ 	.word	0x000040d0


	//   ....[23]....
        /*0194*/ 	.word	0x00004140


	//   ....[24]....
        /*0198*/ 	.word	0x000041b0


	//   ....[25]....
        /*019c*/ 	.word	0x00004230


	//   ....[26]....
        /*01a0*/ 	.word	0x000042a0


	//   ....[27]....
        /*01a4*/ 	.word	0x00004310


	//   ....[28]....
        /*01a8*/ 	.word	0x00004380


	//   ....[29]....
        /*01ac*/ 	.word	0x000043f0


	//----- nvinfo : EIATTR_VRC_CTA_INIT_COUNT
	.align		4
.L_367:
        /*01b0*/ 	.byte	0x02, 0x4a
	.zero		1
	.zero		1


	//----- nvinfo : EIATTR_EXIT_INSTR_OFFSETS
	.align		4
        /*01b4*/ 	.byte	0x04, 0x1c
        /*01b6*/ 	.short	(.L_369 - .L_368)


	//   ....[0]....
.L_368:
        /*01b8*/ 	.word	0x00000050


	//   ....[1]....
        /*01bc*/ 	.word	0x00003de0


	//   ....[2]....
        /*01c0*/ 	.word	0x00003f90


	//----- nvinfo : EIATTR_CRS_STACK_SIZE
	.align		4
.L_369:
        /*01c4*/ 	.byte	0x04, 0x1e
        /*01c6*/ 	.short	(.L_371 - .L_370)
.L_370:
        /*01c8*/ 	.word	0x00000000


	//----- nvinfo : EIATTR_CBANK_PARAM_SIZE
	.align		4
.L_371:
        /*01cc*/ 	.byte	0x03, 0x19
        /*01ce*/ 	.short	0x0038


	//----- nvinfo : EIATTR_PARAM_CBANK
	.align		4
        /*01d0*/ 	.byte	0x04, 0x0a
        /*01d2*/ 	.short	(.L_373 - .L_372)
	.align		4
.L_372:
        /*01d4*/ 	.word	index@(.nv.constant0._Z34attention_fwd_kernel_rope_fused_v5ILi16EEvPKfS1_S1_Pfiiiiif)
        /*01d8*/ 	.short	0x0380
        /*01da*/ 	.short	0x0038


	//----- nvinfo : EIATTR_SW_WAR
	.align		4
.L_373:
        /*01dc*/ 	.byte	0x04, 0x36
        /*01de*/ 	.short	(.L_375 - .L_374)
.L_374:
        /*01e0*/ 	.word	0x00000008
.L_375:


//--------------------- .nv.info._Z34attention_fwd_kernel_rope_fused_v4ILi64EEvPKfS1_S1_Pfiiiiif --------------------------
	.section	.nv.info._Z34attention_fwd_kernel_rope_fused_v4ILi64EEvPKfS1_S1_Pfiiiiif,"",@"SHT_CUDA_INFO"
	.sectionflags	@""
	.align	4


	//----- nvinfo : EIATTR_CUDA_API_VERSION
	.align		4
        /*0000*/ 	.byte	0x04, 0x37
        /*0002*/ 	.short	(.L_377 - .L_376)
.L_376:
        /*0004*/ 	.word	0x00000082


	//----- nvinfo : EIATTR_KPARAM_INFO
	.align		4
.L_377:
        /*0008*/ 	.byte	0x04, 0x17
        /*000a*/ 	.short	(.L_379 - .L_378)
.L_378:
        /*000c*/ 	.word	0x00000000
        /*0010*/ 	.short	0x0009
        /*0012*/ 	.short	0x0034
        /*0014*/ 	.byte	0x00, 0xf0, 0x11, 0x00


	//----- nvinfo : EIATTR_KPARAM_INFO
	.align		4
.L_379:
        /*0018*/ 	.byte	0x04, 0x17
        /*001a*/ 	.short	(.L_381 - .L_380)
.L_380:
        /*001c*/ 	.word	0x00000000
        /*0020*/ 	.short	0x0008
        /*0022*/ 	.short	0x0030
        /*0024*/ 	.byte	0x00, 0xf0, 0x11, 0x00


	//----- nvinfo : EIATTR_KPARAM_INFO
	.align		4
.L_381:
        /*0028*/ 	.byte	0x04, 0x17
        /*002a*/ 	.short	(.L_383 - .L_382)
.L_382:
        /*002c*/ 	.word	0x00000000
        /*0030*/ 	.short	0x0007
        /*0032*/ 	.short	0x002c
        /*0034*/ 	.byte	0x00, 0xf0, 0x11, 0x00


	//----- nvinfo : EIATTR_KPARAM_INFO
	.align		4
.L_383:
        /*0038*/ 	.byte	0x04, 0x17
        /*003a*/ 	.short	(.L_385 - .L_384)
.L_384:
        /*003c*/ 	.word	0x00000000
        /*0040*/ 	.short	0x0006
        /*0042*/ 	.short	0x0028
        /*0044*/ 	.byte	0x00, 0xf0, 0x11, 0x00


	//----- nvinfo : EIATTR_KPARAM_INFO
	.align		4
.L_385:
        /*0048*/ 	.byte	0x04, 0x17
        /*004a*/ 	.short	(.L_387 - .L_386)
.L_386:
        /*004c*/ 	.word	0x00000000
        /*0050*/ 	.short	0x0005
        /*0052*/ 	.short	0x0024
        /*0054*/ 	.byte	0x00, 0xf0, 0x11, 0x00


	//----- nvinfo : EIATTR_KPARAM_INFO
	.align		4
.L_387:
        /*0058*/ 	.byte	0x04, 0x17
        /*005a*/ 	.short	(.L_389 - .L_388)
.L_388:
        /*005c*/ 	.word	0x00000000
        /*0060*/ 	.short	0x0004
        /*0062*/ 	.short	0x0020
        /*0064*/ 	.byte	0x00, 0xf0, 0x11, 0x00


	//----- nvinfo : EIATTR_KPARAM_INFO
	.align		4
.L_389:
        /*0068*/ 	.byte	0x04, 0x17
        /*006a*/ 	.short	(.L_391 - .L_390)
.L_390:
        /*006c*/ 	.word	0x00000000
        /*0070*/ 	.short	0x0003
        /*0072*/ 	.short	0x0018
        /*0074*/ 	.byte	0x00, 0xf5, 0x21, 0x00


	//----- nvinfo : EIATTR_KPARAM_INFO
	.align		4
.L_391:
        /*0078*/ 	.byte	0x04, 0x17
        /*007a*/ 	.short	(.L_393 - .L_392)
.L_392:
        /*007c*/ 	.word	0x00000000
        /*0080*/ 	.short	0x0002
        /*0082*/ 	.short	0x0010
        /*0084*/ 	.byte	0x00, 0xf5, 0x21, 0x00


	//----- nvinfo : EIATTR_KPARAM_INFO
	.align		4
.L_393:
        /*0088*/ 	.byte	0x04, 0x17
        /*008a*/ 	.short	(.L_395 - .L_394)
.L_394:
        /*008c*/ 	.word	0x00000000
        /*0090*/ 	.short	0x0001
        /*0092*/ 	.short	0x0008
        /*0094*/ 	.byte	0x00, 0xf5, 0x21, 0x00


	//----- nvinfo : EIATTR_KPARAM_INFO
	.align		4
.L_395:
        /*0098*/ 	.byte	0x04, 0x17
        /*009a*/ 	.short	(.L_397 - .L_396)
.L_396:
        /*009c*/ 	.word	0x00000000
        /*00a0*/ 	.short	0x0000
        /*00a2*/ 	.short	0x0000
        /*00a4*/ 	.byte	0x00, 0xf5, 0x21, 0x00


	//----- nvinfo : EIATTR_SPARSE_MMA_MASK
	.align		4
.L_397:
        /*00a8*/ 	.byte	0x03, 0x50
        /*00aa*/ 	.short	0x0000


	//----- nvinfo : EIATTR_MAXREG_COUNT
	.align		4
        /*00ac*/ 	.byte	0x03, 0x1b
        /*00ae*/ 	.short	0x00ff


	//----- nvinfo : EIATTR_NUM_BARRIERS
	.align		4
        /*00b0*/ 	.byte	0x02, 0x4c
        /*00b2*/ 	.byte	0x01
	.zero		1


	//----- nvinfo : EIATTR_MERCURY_ISA_VERSION
	.align		4
        /*00b4*/ 	.byte	0x03, 0x5f
        /*00b6*/ 	.short	0x0101


	//----- nvinfo : EIATTR_COOP_GROUP_MASK_REGIDS
	.align		4
        /*00b8*/ 	.byte	0x04, 0x29
        /*00ba*/ 	.short	(.L_399 - .L_398)


	//   ....[0]....
.L_398:
        /*00bc*/ 	.word	0xffffffff


	//   ....[1]....
        /*00c0*/ 	.word	0xffffffff


	//   ....[2]....
        /*00c4*/ 	.word	0xffffffff


	//   ....[3]....
        /*00c8*/ 	.word	0xffffffff


	//   ....[4]....
        /*00cc*/ 	.word	0xffffffff


	//   ....[5]....
        /*00d0*/ 	.word	0xffffffff


	//   ....[6]....
        /*00d4*/ 	.word	0xffffffff


	//   ....[7]....
        /*00d8*/ 	.word	0xffffffff


	//   ....[8]....
        /*00dc*/ 	.word	0xffffffff


	//   ....[9]....
        /*00e0*/ 	.word	0xffffffff


	//   ....[10]....
        /*00e4*/ 	.word	0xffffffff


	//   ....[11]....
        /*00e8*/ 	.word	0xffffffff


	//   ....[12]....
        /*00ec*/ 	.word	0xffffffff


	//   ....[13]....
        /*00f0*/ 	.word	0xffffffff


	//   ....[14]....
        /*00f4*/ 	.word	0xffffffff


	//   ....[15]....
        /*00f8*/ 	.word	0xffffffff


	//   ....[16]....
        /*00fc*/ 	.word	0xffffffff


	//   ....[17]....
        /*0100*/ 	.word	0xffffffff


	//   ....[18]....
        /*0104*/ 	.word	0xffffffff


	//   ....[19]....
        /*0108*/ 	.word	0xffffffff


	//   ....[20]....
        /*010c*/ 	.word	0xffffffff


	//   ....[21]....
        /*0110*/ 	.word	0xffffffff


	//   ....[22]....
        /*0114*/ 	.word	0xffffffff


	//   ....[23]....
        /*0118*/ 	.word	0xffffffff


	//   ....[24]....
        /*011c*/ 	.word	0xffffffff


	//   ....[25]....
        /*0120*/ 	.word	0xffffffff


	//   ....[26]....
        /*0124*/ 	.word	0xffffffff


	//   ....[27]....
        /*0128*/ 	.word	0xffffffff


	//   ....[28]....
        /*012c*/ 	.word	0xffffffff


	//   ....[29]....
        /*0130*/ 	.word	0xffffffff


	//   ....[30]....
        /*0134*/ 	.word	0x05000004


	//   ....[31]....
        /*0138*/ 	.word	0x05000004


	//   ....[32]....
        /*013c*/ 	.word	0x05000004


	//   ....[33]....
        /*0140*/ 	.word	0x05000004


	//   ....[34]....
        /*0144*/ 	.word	0x05000004


	//   ....[35]....
        /*0148*/ 	.word	0x05000004


	//   ....[36]....
        /*014c*/ 	.word	0x05000004


	//   ....[37]....
        /*0150*/ 	.word	0x05000004


	//   ....[38]....
        /*0154*/ 	.word	0x05000004


	//   ....[39]....
        /*0158*/ 	.word	0x05000004


	//   ....[40]....
        /*015c*/ 	.word	0x05000004


	//   ....[41]....
        /*0160*/ 	.word	0x05000004


	//   ....[42]....
        /*0164*/ 	.word	0x05000004


	//   ....[43]....
        /*0168*/ 	.word	0x05000004


	//   ....[44]....
        /*016c*/ 	.word	0x05000004


	//----- nvinfo : EIATTR_COOP_GROUP_INSTR_OFFSETS
	.align		4
.L_399:
        /*0170*/ 	.byte	0x04, 0x28
        /*0172*/ 	.short	(.L_401 - .L_400)


	//   ....[0]....
.L_400:
        /*0174*/ 	.word	0x000020c0


	//   ....[1]....
        /*0178*/ 	.word	0x00002100


	//   ....[2]....
        /*017c*/ 	.word	0x00002120


	//   ....[3]....
        /*0180*/ 	.word	0x00002140


	//   ....[4]....
        /*0184*/ 	.word	0x00002160


	//   ....[5]....
        /*0188*/ 	.word	0x00002200


	//   ....[6]....
        /*018c*/ 	.word	0x00002220


	//   ....[7]....
        /*0190*/ 	.word	0x00002240


	//   ....[8]....
        /*0194*/ 	.word	0x00002260


	//   ....[9]....
        /*0198*/ 	.word	0x00002280


	//   ....[10]....
        /*019c*/ 	.word	0x00002440


	//   ....[11]....
        /*01a0*/ 	.word	0x00002480


	//   ....[12]....
        /*01a4*/ 	.word	0x000024a0


	//   ....[13]....
        /*01a8*/ 	.word	0x000024c0


	//   ....[14]....
        /*01ac*/ 	.word	0x000024e0


	//   ....[15]....
        /*01b0*/ 	.word	0x00002580


	//   ....[16]....
        /*01b4*/ 	.word	0x000025a0


	//   ....[17]....
        /*01b8*/ 	.word	0x000025c0


	//   ....[18]....
        /*01bc*/ 	.word	0x000025e0


	//   ....[19]....
        /*01c0*/ 	.word	0x00002600


	//   ....[20]....
        /*01c4*/ 	.word	0x00002800


	//   ....[21]....
        /*01c8*/ 	.word	0x00002840


	//   ....[22]....
        /*01cc*/ 	.word	0x00002860


	//   ....[23]....
        /*01d0*/ 	.word	0x00002890


	//   ....[24]....
        /*01d4*/ 	.word	0x00002920


	//   ....[25]....
        /*01d8*/ 	.word	0x000029d0


	//   ....[26]....
        /*01dc*/ 	.word	0x000029f0


	//   ....[27]....
        /*01e0*/ 	.word	0x00002a10


	//   ....[28]....
        /*01e4*/ 	.word	0x00002a30


	//   ....[29]....
        /*01e8*/ 	.word	0x00002a50


	//   ....[30]....
        /*01ec*/ 	.word	0x000039e0


	//   ....[31]....
        /*01f0*/ 	.word	0x00003a50


	//   ....[32]....
        /*01f4*/ 	.word	0x00003ac0


	//   ....[33]....
        /*01f8*/ 	.word	0x00003b30


	//   ....[34]....
        /*01fc*/ 	.word	0x00003ba0


	//   ....[35]....
        /*0200*/ 	.word	0x00003c30


	//   ....[36]....
        /*0204*/ 	.word	0x00003ca0


	//   ....[37]....
        /*0208*/ 	.word	0x00003d10


	//   ....[38]....
        /*020c*/ 	.word	0x00003d80


	//   ....[39]....
        /*0210*/ 	.word	0x00003df0


	//   ....[40]....
        /*0214*/ 	.word	0x00003e80


	//   ....[41]....
        /*0218*/ 	.word	0x00003ef0


	//   ....[42]....
        /*021c*/ 	.word	0x00003f60


	//   ....[43]....
        /*0220*/ 	.word	0x00003fd0


	//   ....[44]....
        /*0224*/ 	.word	0x00004040


	//----- nvinfo : EIATTR_VRC_CTA_INIT_COUNT
	.align		4
.L_401:
        /*0228*/ 	.byte	0x02, 0x4a
	.zero		1
	.zero		1


	//----- nvinfo : EIATTR_EXIT_INSTR_OFFSETS
	.align		4
        /*022c*/ 	.byte	0x04, 0x1c
        /*022e*/ 	.short	(.L_403 - .L_402)


	//   ....[0]....
.L_402:
        /*0230*/ 	.word	0x00000050


	//   ....[1]....
        /*0234*/ 	.word	0x000037d0


	//   ....[2]....
        /*0238*/ 	.word	0x00003980


	//----- nvinfo : EIATTR_CRS_STACK_SIZE
	.align		4
.L_403:
        /*023c*/ 	.byte	0x04, 0x1e
        /*023e*/ 	.short	(.L_405 - .L_404)
.L_404:
        /*0240*/ 	.word	0x00000000


	//----- nvinfo : EIATTR_CBANK_PARAM_SIZE
	.align		4
.L_405:
        /*0244*/ 	.byte	0x03, 0x19
        /*0246*/ 	.short	0x0038


	//----- nvinfo : EIATTR_PARAM_CBANK
	.align		4
        /*0248*/ 	.byte	0x04, 0x0a
        /*024a*/ 	.short	(.L_407 - .L_406)
	.align		4
.L_406:
        /*024c*/ 	.word	index@(.nv.constant0._Z34attention_fwd_kernel_rope_fused_v4ILi64EEvPKfS1_S1_Pfiiiiif)
        /*0250*/ 	.short	0x0380
        /*0252*/ 	.short	0x0038


	//----- nvinfo : EIATTR_SW_WAR
	.align		4
.L_407:
        /*0254*/ 	.byte	0x04, 0x36
        /*0256*/ 	.short	(.L_409 - .L_408)
.L_408:
        /*0258*/ 	.word	0x00000008
.L_409:


//--------------------- .nv.info._Z34attention_fwd_kernel_rope_fused_v3ILi64ELi4EEvPKfS1_S1_Pfiiiiif --------------------------
	.section	.nv.info._Z34attention_fwd_kernel_rope_fused_v3ILi64ELi4EEvPKfS1_S1_Pfiiiiif,"",@"SHT_CUDA_INFO"
	.sectionflags	@""
	.align	4


	//----- nvinfo : EIATTR_CUDA_API_VERSION
	.align		4
        /*0000*/ 	.byte	0x04, 0x37
        /*0002*/ 	.short	(.L_411 - .L_410)
.L_410:
        /*0004*/ 	.word	0x00000082


	//----- nvinfo : EIATTR_KPARAM_INFO
	.align		4
.L_411:
        /*0008*/ 	.byte	0x04, 0x17
        /*000a*/ 	.short	(.L_413 - .L_412)
.L_412:
        /*000c*/ 	.word	0x00000000
        /*0010*/ 	.short	0x0009
        /*0012*/ 	.short	0x0034
        /*0014*/ 	.byte	0x00, 0xf0, 0x11, 0x00


	//----- nvinfo : EIATTR_KPARAM_INFO
	.align		4
.L_413:
        /*0018*/ 	.byte	0x04, 0x17
        /*001a*/ 	.short	(.L_415 - .L_414)
.L_414:
        /*001c*/ 	.word	0x00000000
        /*0020*/ 	.short	0x0008
        /*0022*/ 	.short	0x0030
        /*0024*/ 	.byte	0x00, 0xf0, 0x11, 0x00


	//----- nvinfo : EIATTR_KPARAM_INFO
	.align		4
.L_415:
        /*0028*/ 	.byte	0x04, 0x17
        /*002a*/ 	.short	(.L_417 - .L_416)
.L_416:
        /*002c*/ 	.word	0x00000000
        /*0030*/ 	.short	0x0007
        /*0032*/ 	.short	0x002c
        /*0034*/ 	.byte	0x00, 0xf0, 0x11, 0x00


	//----- nvinfo : EIATTR_KPARAM_INFO
	.align		4
.L_417:
        /*0038*/ 	.byte	0x04, 0x17
        /*003a*/ 	.short	(.L_419 - .L_418)
.L_418:
        /*003c*/ 	.word	0x00000000
        /*0040*/ 	.short	0x0006
        /*0042*/ 	.short	0x0028
        /*0044*/ 	.byte	0x00, 0xf0, 0x11, 0x00


	//----- nvinfo : EIATTR_KPARAM_INFO
	.align		4
.L_419:
        /*0048*/ 	.byte	0x04, 0x17
        /*004a*/ 	.short	(.L_421 - .L_420)
.L_420:
        /*004c*/ 	.word	0x00000000
        /*0050*/ 	.short	0x0005
        /*0052*/ 	.short	0x0024
        /*0054*/ 	.byte	0x00, 0xf0, 0x11, 0x00


	//----- nvinfo : EIATTR_KPARAM_INFO
	.align		4
.L_421:
        /*0058*/ 	.byte	0x04, 0x17
        /*005a*/ 	.short	(.L_423 - .L_422)
.L_422:
        /*005c*/ 	.word	0x00000000
        /*0060*/ 	.short	0x0004
        /*0062*/ 	.short	0x0020
        /*0064*/ 	.byte	0x00, 0xf0, 0x11, 0x00


	//----- nvinfo : EIATTR_KPARAM_INFO
	.align		4
.L_423:
        /*0068*/ 	.byte	0x04, 0x17
        /*006a*/ 	.short	(.L_425 - .L_424)
.L_424:
        /*006c*/ 	.word	0x00000000
        /*0070*/ 	.short	0x0003
        /*0072*/ 	.short	0x0018
        /*0074*/ 	.byte	0x00, 0xf5, 0x21, 0x00


	//----- nvinfo : EIATTR_KPARAM_INFO
	.align		4
.L_425:
        /*0078*/ 	.byte	0x04, 0x17
        /*007a*/ 	.short	(.L_427 - .L_426)
.L_426:
        /*007c*/ 	.word	0x00000000
        /*0080*/ 	.short	0x0002
        /*0082*/ 	.short	0x0010
        /*0084*/ 	.byte	0x00, 0xf5, 0x21, 0x00


	//----- nvinfo : EIATTR_KPARAM_INFO
	.align		4
.L_427:
        /*0088*/ 	.byte	0x04, 0x17
        /*008a*/ 	.short	(.L_429 - .L_428)
.L_428:
        /*008c*/ 	.word	0x00000000
        /*0090*/ 	.short	0x0001
        /*0092*/ 	.short	0x0008
        /*0094*/ 	.byte	0x00, 0xf5, 0x21, 0x00


	//----- nvinfo : EIATTR_KPARAM_INFO
	.align		4
.L_429:
        /*0098*/ 	.byte	0x04, 0x17
        /*009a*/ 	.short	(.L_431 - .L_430)
.L_430:
        /*009c*/ 	.word	0x00000000
        /*00a0*/ 	.short	0x0000
        /*00a2*/ 	.short	0x0000
        /*00a4*/ 	.byte	0x00, 0xf5, 0x21, 0x00


	//----- nvinfo : EIATTR_SPARSE_MMA_MASK
	.align		4
.L_431:
        /*00a8*/ 	.byte	0x03, 0x50
        /*00aa*/ 	.short	0x0000


	//----- nvinfo : EIATTR_MAXREG_COUNT
	.align		4
        /*00ac*/ 	.byte	0x03, 0x1b
        /*00ae*/ 	.short	0x00ff


	//----- nvinfo : EIATTR_NUM_BARRIERS
	.align		4
        /*00b0*/ 	.byte	0x02, 0x4c
        /*00b2*/ 	.byte	0x01
	.zero		1


	//----- nvinfo : EIATTR_MERCURY_ISA_VERSION
	.align		4
        /*00b4*/ 	.byte	0x03, 0x5f
        /*00b6*/ 	.short	0x0101


	//----- nvinfo : EIATTR_COOP_GROUP_MASK_REGIDS
	.align		4
        /*00b8*/ 	.byte	0x04, 0x29
        /*00ba*/ 	.short	(.L_433 - .L_432)


	//   ....[0]....
.L_432:
        /*00bc*/ 	.word	0xffffffff


	//   ....[1]....
        /*00c0*/ 	.word	0xffffffff


	//   ....[2]....
        /*00c4*/ 	.word	0xffffffff


	//   ....[3]....
        /*00c8*/ 	.word	0xffffffff


	//   ....[4]....
        /*00cc*/ 	.word	0xffffffff


	//   ....[5]....
        /*00d0*/ 	.word	0xffffffff


	//   ....[6]....
        /*00d4*/ 	.word	0xffffffff


	//   ....[7]....
        /*00d8*/ 	.word	0xffffffff


	//   ....[8]....
        /*00dc*/ 	.word	0xffffffff


	//   ....[9]....
        /*00e0*/ 	.word	0xffffffff


	//   ....[10]....
        /*00e4*/ 	.word	0xffffffff


	//   ....[11]....
        /*00e8*/ 	.word	0xffffffff


	//   ....[12]....
        /*00ec*/ 	.word	0xffffffff


	//   ....[13]....
        /*00f0*/ 	.word	0xffffffff


	//   ....[14]....
        /*00f4*/ 	.word	0xffffffff


	//   ....[15]....
        /*00f8*/ 	.word	0xffffffff


	//   ....[16]....
        /*00fc*/ 	.word	0xffffffff


	//   ....[17]....
        /*0100*/ 	.word	0xffffffff


	//   ....[18]....
        /*0104*/ 	.word	0xffffffff


	//   ....[19]....
        /*0108*/ 	.word	0xffffffff


	//   ....[20]....
        /*010c*/ 	.word	0xffffffff


	//   ....[21]....
        /*0110*/ 	.word	0xffffffff


	//   ....[22]....
        /*0114*/ 	.word	0xffffffff


	//   ....[23]....
        /*0118*/ 	.word	0xffffffff


	//   ....[24]....
        /*011c*/ 	.word	0xffffffff


	//   ....[25]....
        /*0120*/ 	.word	0xffffffff


	//   ....[26]....
        /*0124*/ 	.word	0xffffffff


	//   ....[27]....
        /*0128*/ 	.word	0xffffffff


	//   ....[28]....
        /*012c*/ 	.word	0xffffffff


	//   ....[29]....
        /*0130*/ 	.word	0xffffffff


	//   ....[30]....
        /*0134*/ 	.word	0xffffffff


	//   ....[31]....
        /*0138*/ 	.word	0xffffffff


	//   ....[32]....
        /*013c*/ 	.word	0xffffffff


	//   ....[33]....
        /*0140*/ 	.word	0xffffffff


	//   ....[34]....
        /*0144*/ 	.word	0xffffffff


	//   ....[35]....
        /*0148*/ 	.word	0xffffffff


	//   ....[36]....
        /*014c*/ 	.word	0xffffffff


	//   ....[37]....
        /*0150*/ 	.word	0xffffffff


	//   ....[38]....
        /*0154*/ 	.word	0xffffffff


	//   ....[39]....
        /*0158*/ 	.word	0xffffffff


	//   ....[40]....
        /*015c*/ 	.word	0xffffffff


	//   ....[41]....
        /*0160*/ 	.word	0xffffffff


	//   ....[42]....
        /*0164*/ 	.word	0xffffffff


	//   ....[43]....
        /*0168*/ 	.word	0xffffffff


	//   ....[44]....
        /*016c*/ 	.word	0xffffffff


	//   ....[45]....
        /*0170*/ 	.word	0xffffffff


	//   ....[46]....
        /*0174*/ 	.word	0xffffffff


	//   ....[47]....
        /*0178*/ 	.word	0xffffffff


	//   ....[48]....
        /*017c*/ 	.word	0xffffffff


	//   ....[49]....
        /*0180*/ 	.word	0xffffffff


	//   ....[50]....
        /*0184*/ 	.word	0xffffffff


	//   ....[51]....
        /*0188*/ 	.word	0xffffffff


	//   ....[52]....
        /*018c*/ 	.word	0xffffffff


	//   ....[53]....
        /*0190*/ 	.word	0xffffffff


	//   ....[54]....
        /*0194*/ 	.word	0xffffffff


	//   ....[55]....
        /*0198*/ 	.word	0xffffffff


	//   ....[56]....
        /*019c*/ 	.word	0xffffffff


	//   ....[57]....
        /*01a0*/ 	.word	0xffffffff


	//   ....[58]....
        /*01a4*/ 	.word	0xffffffff


	//   ....[59]....
        /*01a8*/ 	.word	0xffffffff


	//   ....[60]....
        /*01ac*/ 	.word	0xffffffff


	//   ....[61]....
        /*01b0*/ 	.word	0xffffffff


	//   ....[62]....
        /*01b4*/ 	.word	0xffffffff


	//   ....[63]....
        /*01b8*/ 	.word	0xffffffff


	//   ....[64]....
        /*01bc*/ 	.word	0xffffffff


	//   ....[65]....
        /*01c0*/ 	.word	0xffffffff


	//   ....[66]....
        /*01c4*/ 	.word	0xffffffff


	//   ....[67]....
        /*01c8*/ 	.word	0xffffffff


	//   ....[68]....
        /*01cc*/ 	.word	0xffffffff


	//   ....[69]....
        /*01d0*/ 	.word	0xffffffff


	//   ....[70]....
        /*01d4*/ 	.word	0xffffffff


	//   ....[71]....
        /*01d8*/ 	.word	0xffffffff


	//   ....[72]....
        /*01dc*/ 	.word	0xffffffff


	//   ....[73]....
        /*01e0*/ 	.word	0xffffffff


	//   ....[74]....
        /*01e4*/ 	.word	0xffffffff


	//   ....[75]....
        /*01e8*/ 	.word	0xffffffff


	//   ....[76]....
        /*01ec*/ 	.word	0xffffffff


	//   ....[77]....
        /*01f0*/ 	.word	0xffffffff


	//   ....[78]....
        /*01f4*/ 	.word	0xffffffff


	//   ....[79]....
        /*01f8*/ 	.word	0xffffffff


	//   ....[80]....
        /*01fc*/ 	.word	0x05000008


	//   ....[81]....
        /*0200*/ 	.word	0x05000008


	//   ....[82]....
        /*0204*/ 	.word	0x05000008


	//   ....[83]....
        /*0208*/ 	.word	0x05000008


	//   ....[84]....
        /*020c*/ 	.word	0x05000008


	//   ....[85]....
        /*0210*/ 	.word	0x05000008


	//   ....[86]....
        /*0214*/ 	.word	0x05000008


	//   ....[87]....
        /*0218*/ 	.word	0x05000008


	//   ....[88]....
        /*021c*/ 	.word	0x05000008


	//   ....[89]....
        /*0220*/ 	.word	0x05000008


	//   ....[90]....
        /*0224*/ 	.word	0x05000008


	//   ....[91]....
        /*0228*/ 	.word	0x05000008


	//   ....[92]....
        /*022c*/ 	.word	0x05000008


	//   ....[93]....
        /*0230*/ 	.word	0x05000008


	//   ....[94]....
        /*0234*/ 	.word	0x05000008


	//   ....[95]....
        /*0238*/ 	.word	0x05000008


	//   ....[96]....
        /*023c*/ 	.word	0x05000008


	//   ....[97]....
        /*0240*/ 	.word	0x05000008


	//   ....[98]....
        /*0244*/ 	.word	0x05000008


	//   ....[99]....
        /*0248*/ 	.word	0x05000008


	//   ....[100]....
        /*024c*/ 	.word	0x05000008


	//   ....[101]....
        /*0250*/ 	.word	0x05000008


	//   ....[102]....
        /*0254*/ 	.word	0x05000008


	//   ....[103]....
        /*0258*/ 	.word	0x05000008


	//   ....[104]....
        /*025c*/ 	.word	0x05000008


	//   ....[105]....
        /*0260*/ 	.word	0x05000008


	//   ....[106]....
        /*0264*/ 	.word	0x05000008


	//   ....[107]....
        /*0268*/ 	.word	0x05000008


	//   ....[108]....
        /*026c*/ 	.word	0x05000008


	//   ....[109]....
        /*0270*/ 	.word	0x05000008


	//   ....[110]....
        /*0274*/ 	.word	0x05000008


	//   ....[111]....
        /*0278*/ 	.word	0x05000008


	//   ....[112]....
        /*027c*/ 	.word	0x05000008


	//   ....[113]....
        /*0280*/ 	.word	0x05000008


	//   ....[114]....
        /*0284*/ 	.word	0x05000008


	//   ....[115]....
        /*0288*/ 	.word	0x05000008


	//   ....[116]....
        /*028c*/ 	.word	0x05000008


	//   ....[117]....
        /*0290*/ 	.word	0x05000008


	//   ....[118]....
        /*0294*/ 	.word	0x05000008


	//   ....[119]....
        /*0298*/ 	.word	0x05000008


	//----- nvinfo : EIATTR_COOP_GROUP_INSTR_OFFSETS
	.align		4
.L_433:
        /*029c*/ 	.byte	0x04, 0x28
        /*029e*/ 	.short	(.L_435 - .L_434)


	//   ....[0]....
.L_434:
        /*02a0*/ 	.word	0x00001760


	//   ....[1]....
        /*02a4*/ 	.word	0x000017a0


	//   ....[2]....
        /*02a8*/ 	.word	0x000017c0


	//   ....[3]....
        /*02ac*/ 	.word	0x000017e0


	//   ....[4]....
        /*02b0*/ 	.word	0x00001800


	//   ....[5]....
        /*02b4*/ 	.word	0x000018a0


	//   ....[6]....
        /*02b8*/ 	.word	0x000018c0


	//   ....[7]....
        /*02bc*/ 	.word	0x000018e0


	//   ....[8]....
        /*02c0*/ 	.word	0x00001900


	//   ....[9]....
        /*02c4*/ 	.word	0x00001920


	//   ....[10]....
        /*02c8*/ 	.word	0x00001bc0


	//   ....[11]....
        /*02cc*/ 	.word	0x00001c00


	//   ....[12]....
        /*02d0*/ 	.word	0x00001c20


	//   ....[13]....
        /*02d4*/ 	.word	0x00001c40


	//   ....[14]....
        /*02d8*/ 	.word	0x00001c80


	//   ....[15]....
        /*02dc*/ 	.word	0x00001d80


	//   ....[16]....
        /*02e0*/ 	.word	0x00001da0


	//   ....[17]....
        /*02e4*/ 	.word	0x00001dc0


	//   ....[18]....
        /*02e8*/ 	.word	0x00001de0


	//   ....[19]....
        /*02ec*/ 	.word	0x00001e00


	//   ....[20]....
        /*02f0*/ 	.word	0x00003020


	//   ....[21]....
        /*02f4*/ 	.word	0x00003060


	//   ....[22]....
        /*02f8*/ 	.word	0x00003080


	//   ....[23]....
        /*02fc*/ 	.word	0x000030a0


	//   ....[24]....
        /*0300*/ 	.word	0x000030c0


	//   ....[25]....
        /*0304*/ 	.word	0x00003160


	//   ....[26]....
        /*0308*/ 	.word	0x00003180


	//   ....[27]....
        /*030c*/ 	.word	0x000031a0


	//   ....[28]....
        /*0310*/ 	.word	0x000031c0


	//   ....[29]....
        /*0314*/ 	.word	0x000031e0


	//   ....[30]....
        /*0318*/ 	.word	0x00003460


	//   ....[31]....
        /*031c*/ 	.word	0x000034e0


	//   ....[32]....
        /*0320*/ 	.word	0x00003530


	//   ....[33]....
        /*0324*/ 	.word	0x00003550


	//   ....[34]....
        /*0328*/ 	.word	0x00003570


	//   ....[35]....
        /*032c*/ 	.word	0x00003630


	//   ....[36]....
        /*0330*/ 	.word	0x00003650


	//   ....[37]....
        /*0334*/ 	.word	0x00003670


	//   ....[38]....
        /*0338*/ 	.word	0x00003690


	//   ....[39]....
        /*033c*/ 	.word	0x000036b0


	//   ....[40]....
        /*0340*/ 	.word	0x000048a0


	//   ....[41]....
        /*0344*/ 	.word	0x000048e0


	//   ....[42]....
        /*0348*/ 	.word	0x00004900


	//   ....[43]....
        /*034c*/ 	.word	0x00004920


	//   ....[44]....
        /*0350*/ 	.word	0x00004940


	//   ....[45]....
        /*0354*/ 	.word	0x000049e0


	//   ....[46]....
        /*0358*/ 	.word	0x00004a00


	//   ....[47]....
        /*035c*/ 	.word	0x00004a20


	//   ....[48]....
        /*0360*/ 	.word	0x00004a40


	//   ....[49]....
        /*0364*/ 	.word	0x00004a60


	//   ....[50]....
        /*0368*/ 	.word	0x00004ce0


	//   ....[51]....
        /*036c*/ 	.word	0x00004d60


	//   ....[52]....
        /*0370*/ 	.word	0x00004db0


	//   ....[53]....
        /*0374*/ 	.word	0x00004dd0


	//   ....[54]....
        /*0378*/ 	.word	0x00004df0


	//   ....[55]....
        /*037c*/ 	.word	0x00004eb0


	//   ....[56]....
        /*0380*/ 	.word	0x00004ed0


	//   ....[57]....
        /*0384*/ 	.word	0x00004ef0


	//   ....[58]....
        /*0388*/ 	.word	0x00004f10


	//   ....[59]....
        /*038c*/ 	.word	0x00004f30


	//   ....[60]....
        /*0390*/ 	.word	0x00006120


	//   ....[61]....
        /*0394*/ 	.word	0x00006160


	//   ....[62]....
        /*0398*/ 	.word	0x00006180


	//   ....[63]....
        /*039c*/ 	.word	0x000061a0


	//   ....[64]....
        /*03a0*/ 	.word	0x000061c0


	//   ....[65]....
        /*03a4*/ 	.word	0x00006260


	//   ....[66]....
        /*03a8*/ 	.word	0x00006280


	//   ....[67]....
        /*03ac*/ 	.word	0x000062a0


	//   ....[68]....
        /*03b0*/ 	.word	0x000062c0


	//   ....[69]....
        /*03b4*/ 	.word	0x000062e0


	//   ....[70]....
        /*03b8*/ 	.word	0x00006560


	//   ....[71]....
        /*03bc*/ 	.word	0x000065e0


	//   ....[72]....
        /*03c0*/ 	.word	0x00006630


	//   ....[73]....
        /*03c4*/ 	.word	0x00006650


	//   ....[74]....
        /*03c8*/ 	.word	0x00006670


	//   ....[75]....
        /*03cc*/ 	.word	0x00006730


	//   ....[76]....
        /*03d0*/ 	.word	0x00006750


	//   ....[77]....
        /*03d4*/ 	.word	0x00006770


	//   ....[78]....
        /*03d8*/ 	.word	0x00006790


	//   ....[79]....
        /*03dc*/ 	.word	0x000067b0


	//   ....[80]....
        /*03e0*/ 	.word	0x000080d0


	//   ....[81]....
        /*03e4*/ 	.word	0x00008130


	//   ....[82]....
        /*03e8*/ 	.word	0x00008190


	//   ....[83]....
        /*03ec*/ 	.word	0x000081f0


	//   ....[84]....
        /*03f0*/ 	.word	0x00008250


	//   ....[85]....
        /*03f4*/ 	.word	0x000082c0


	//   ....[86]....
        /*03f8*/ 	.word	0x00008320


	//   ....[87]....
        /*03fc*/ 	.word	0x00008380


	//   ....[88]....
        /*0400*/ 	.word	0x000083e0


	//   ....[89]....
        /*0404*/ 	.word	0x00008440


	//   ....[90]....
        /*0408*/ 	.word	0x000084b0


	//   ....[91]....
        /*040c*/ 	.word	0x00008510


	//   ....[92]....
        /*0410*/ 	.word	0x00008570


	//   ....[93]....
        /*0414*/ 	.word	0x000085d0


	//   ....[94]....
        /*0418*/ 	.word	0x00008630


	//   ....[95]....
        /*041c*/ 	.word	0x000086a0


	//   ....[96]....
        /*0420*/ 	.word	0x00008700


	//   ....[97]....
        /*0424*/ 	.word	0x00008760


	//   ....[98]....
        /*0428*/ 	.word	0x000087c0


	//   ....[99]....
        /*042c*/ 	.word	0x00008820


	//   ....[100]....
        /*0430*/ 	.word	0x00008890


	//   ....[101]....
        /*0434*/ 	.word	0x000088f0


	//   ....[102]....
        /*0438*/ 	.word	0x00008950


	//   ....[103]....
        /*043c*/ 	.word	0x000089b0


	//   ....[104]....
        /*0440*/ 	.word	0x00008a10


	//   ....[105]....
        /*0444*/ 	.word	0x00008a80


	//   ....[106]....
        /*0448*/ 	.word	0x00008ae0


	//   ....[107]....
        /*044c*/ 	.word	0x00008b40


	//   ....[108]....
        /*0450*/ 	.word	0x00008ba0


	//   ....[109]....
        /*0454*/ 	.word	0x00008c00


	//   ....[110]....
        /*0458*/ 	.word	0x00008c70


	//   ....[111]....
        /*045c*/ 	.word	0x00008cd0


	//   ....[112]....
        /*0460*/ 	.word	0x00008d30


	//   ....[113]....
        /*0464*/ 	.word	0x00008d90


	//   ....[114]....
        /*0468*/ 	.word	0x00008df0


	//   ....[115]....
        /*046c*/ 	.word	0x00008e60


	//   ....[116]....
        /*0470*/ 	.word	0x00008ec0


	//   ....[117]....
        /*0474*/ 	.word	0x00008f20


	//   ....[118]....
        /*0478*/ 	.word	0x00008f80


	//   ....[119]....
        /*047c*/ 	.word	0x00008fe0


	//----- nvinfo : EIATTR_VRC_CTA_INIT_COUNT
	.align		4
.L_435:
        /*0480*/ 	.byte	0x02, 0x4a
	.zero		1
	.zero		1


	//----- nvinfo : EIATTR_EXIT_INSTR_OFFSETS
	.align		4
        /*0484*/ 	.byte	0x04, 0x1c
        /*0486*/ 	.short	(.L_437 - .L_436)


	//   ....[0]....
.L_436:
        /*0488*/ 	.word	0x00000070


	//   ....[1]....
        /*048c*/ 	.word	0x00007a70


	//   ....[2]....
        /*0490*/ 	.word	0x00007c90


	//   ....[3]....
        /*0494*/ 	.word	0x00007eb0


	//   ....[4]....
        /*0498*/ 	.word	0x00007ee0


	//   ....[5]....
        /*049c*/ 	.word	0x00008080


	//----- nvinfo : EIATTR_CRS_STACK_SIZE
	.align		4
.L_437:
        /*04a0*/ 	.byte	0x04, 0x1e
        /*04a2*/ 	.short	(.L_439 - .L_438)
.L_438:
        /*04a4*/ 	.word	0x00000000


	//----- nvinfo : EIATTR_CBANK_PARAM_SIZE
	.align		4
.L_439:
        /*04a8*/ 	.byte	0x03, 0x19
        /*04aa*/ 	.short	0x0038


	//----- nvinfo : EIATTR_PARAM_CBANK
	.align		4
        /*04ac*/ 	.byte	0x04, 0x0a
        /*04ae*/ 	.short	(.L_441 - .L_440)
	.align		4
.L_440:
        /*04b0*/ 	.word	index@(.nv.constant0._Z34attention_fwd_kernel_rope_fused_v3ILi64ELi4EEvPKfS1_S1_Pfiiiiif)
        /*04b4*/ 	.short	0x0380
        /*04b6*/ 	.short	0x0038


	//----- nvinfo : EIATTR_SW_WAR
	.align		4
.L_441:
        /*04b8*/ 	.byte	0x04, 0x36
        /*04ba*/ 	.short	(.L_443 - .L_442)
.L_442:
        /*04bc*/ 	.word	0x00000008
.L_443:


//--------------------- .nv.info._Z34attention_fwd_kernel_rope_fused_v2ILi64EEvPKfS1_S1_Pfiiiiif --------------------------
	.section	.nv.info._Z34attention_fwd_kernel_rope_fused_v2ILi64EEvPKfS1_S1_Pfiiiiif,"",@"SHT_CUDA_INFO"
	.sectionflags	@""
	.align	4


	//----- nvinfo : EIATTR_CUDA_API_VERSION
	.align		4
        /*0000*/ 	.byte	0x04, 0x37
        /*0002*/ 	.short	(.L_445 - .L_444)
.L_444:
        /*0004*/ 	.word	0x00000082


	//----- nvinfo : EIATTR_KPARAM_INFO
	.align		4
.L_445:
        /*0008*/ 	.byte	0x04, 0x17
        /*000a*/ 	.short	(.L_447 - .L_446)
.L_446:
        /*000c*/ 	.word	0x00000000
        /*0010*/ 	.short	0x0009
        /*0012*/ 	.short	0x0034
        /*0014*/ 	.byte	0x00, 0xf0, 0x11, 0x00


	//----- nvinfo : EIATTR_KPARAM_INFO
	.align		4
.L_447:
        /*0018*/ 	.byte	0x04, 0x17
        /*001a*/ 	.short	(.L_449 - .L_448)
.L_448:
        /*001c*/ 	.word	0x00000000
        /*0020*/ 	.short	0x0008
        /*0022*/ 	.short	0x0030
        /*0024*/ 	.byte	0x00, 0xf0, 0x11, 0x00


	//----- nvinfo : EIATTR_KPARAM_INFO
	.align		4
.L_449:
        /*0028*/ 	.byte	0x04, 0x17
        /*002a*/ 	.short	(.L_451 - .L_450)
.L_450:
        /*002c*/ 	.word	0x00000000
        /*0030*/ 	.short	0x0007
        /*0032*/ 	.short	0x002c
        /*0034*/ 	.byte	0x00, 0xf0, 0x11, 0x00


	//----- nvinfo : EIATTR_KPARAM_INFO
	.align		4
.L_451:
        /*0038*/ 	.byte	0x04, 0x17
        /*003a*/ 	.short	(.L_453 - .L_452)
.L_452:
        /*003c*/ 	.word	0x00000000
        /*0040*/ 	.short	0x0006
        /*0042*/ 	.short	0x0028
        /*0044*/ 	.byte	0x00, 0xf0, 0x11, 0x00


	//----- nvinfo : EIATTR_KPARAM_INFO
	.align		4
.L_453:
        /*0048*/ 	.byte	0x04, 0x17
        /*004a*/ 	.short	(.L_455 - .L_454)
.L_454:
        /*004c*/ 	.word	0x00000000
        /*0050*/ 	.short	0x0005
        /*0052*/ 	.short	0x0024
        /*0054*/ 	.byte	0x00, 0xf0, 0x11, 0x00


	//----- nvinfo : EIATTR_KPARAM_INFO
	.align		4
.L_455:
        /*0058*/ 	.byte	0x04, 0x17
        /*005a*/ 	.short	(.L_457 - .L_456)
.L_456:
        /*005c*/ 	.word	0x00000000
        /*0060*/ 	.short	0x0004
        /*0062*/ 	.short	0x0020
        /*0064*/ 	.byte	0x00, 0xf0, 0x11, 0x00


	//----- nvinfo : EIATTR_KPARAM_INFO
	.align		4
.L_457:
        /*0068*/ 	.byte	0x04, 0x17
        /*006a*/ 	.short	(.L_459 - .L_458)
.L_458:
        /*006c*/ 	.word	0x00000000
        /*0070*/ 	.short	0x0003
        /*0072*/ 	.short	0x0018
        /*0074*/ 	.byte	0x00, 0xf5, 0x21, 0x00


	//----- nvinfo : EIATTR_KPARAM_INFO
	.align		4
.L_459:
        /*0078*/ 	.byte	0x04, 0x17
        /*007a*/ 	.short	(.L_461 - .L_460)
.L_460:
        /*007c*/ 	.word	0x00000000
        /*0080*/ 	.short	0x0002
        /*0082*/ 	.short	0x0010
        /*0084*/ 	.byte	0x00, 0xf5, 0x21, 0x00


	//----- nvinfo : EIATTR_KPARAM_INFO
	.align		4
.L_461:
        /*0088*/ 	.byte	0x04, 0x17
        /*008a*/ 	.short	(.L_463 - .L_462)
.L_462:
        /*008c*/ 	.word	0x00000000
        /*0090*/ 	.short	0x0001
        /*0092*/ 	.short	0x0008
        /*0094*/ 	.byte	0x00, 0xf5, 0x21, 0x00


	//----- nvinfo : EIATTR_KPARAM_INFO
	.align		4
.L_463:
        /*0098*/ 	.byte	0x04, 0x17
        /*009a*/ 	.short	(.L_465 - .L_464)
.L_464:
        /*009c*/ 	.word	0x00000000
        /*00a0*/ 	.short	0x0000
        /*00a2*/ 	.short	0x0000
        /*00a4*/ 	.byte	0x00, 0xf5, 0x21, 0x00


	//----- nvinfo : EIATTR_SPARSE_MMA_MASK
	.align		4
.L_465:
        /*00a8*/ 	.byte	0x03, 0x50
        /*00aa*/ 	.short	0x0000


	//----- nvinfo : EIATTR_MAXREG_COUNT
	.align		4
        /*00ac*/ 	.byte	0x03, 0x1b
        /*00ae*/ 	.short	0x00ff


	//----- nvinfo : EIATTR_NUM_BARRIERS
	.align		4
        /*00b0*/ 	.byte	0x02, 0x4c
        /*00b2*/ 	.byte	0x01
	.zero		1


	//----- nvinfo : EIATTR_MERCURY_ISA_VERSION
	.align		4
        /*00b4*/ 	.byte	0x03, 0x5f
        /*00b6*/ 	.short	0x0101


	//----- nvinfo : EIATTR_COOP_GROUP_MASK_REGIDS
	.align		4
        /*00b8*/ 	.byte	0x04, 0x29
        /*00ba*/ 	.short	(.L_467 - .L_466)


	//   ....[0]....
.L_466:
        /*00bc*/ 	.word	0xffffffff


	//   ....[1]....
        /*00c0*/ 	.word	0xffffffff


	//   ....[2]....
        /*00c4*/ 	.word	0xffffffff


	//   ....[3]....
        /*00c8*/ 	.word	0xffffffff


	//   ....[4]....
        /*00cc*/ 	.word	0xffffffff


	//   ....[5]....
        /*00d0*/ 	.word	0xffffffff


	//   ....[6]....
        /*00d4*/ 	.word	0xffffffff


	//   ....[7]....
        /*00d8*/ 	.word	0xffffffff


	//   ....[8]....
        /*00dc*/ 	.word	0xffffffff


	//   ....[9]....
        /*00e0*/ 	.word	0xffffffff


	//   ....[10]....
        /*00e4*/ 	.word	0xffffffff


	//   ....[11]....
        /*00e8*/ 	.word	0xffffffff


	//   ....[12]....
        /*00ec*/ 	.word	0xffffffff


	//   ....[13]....
        /*00f0*/ 	.word	0xffffffff


	//   ....[14]....
        /*00f4*/ 	.word	0xffffffff


	//   ....[15]....
        /*00f8*/ 	.word	0xffffffff


	//   ....[16]....
        /*00fc*/ 	.word	0xffffffff


	//   ....[17]....
        /*0100*/ 	.word	0xffffffff


	//   ....[18]....
        /*0104*/ 	.word	0xffffffff


	//   ....[19]....
        /*0108*/ 	.word	0xffffffff


	//   ....[20]....
        /*010c*/ 	.word	0x0500000f


	//   ....[21]....
        /*0110*/ 	.word	0x0500000f


	//   ....[22]....
        /*0114*/ 	.word	0x0500000f


	//   ....[23]....
        /*0118*/ 	.word	0x0500000f


	//   ....[24]....
        /*011c*/ 	.word	0x0500000f


	//   ....[25]....
        /*0120*/ 	.word	0x0500000f


	//   ....[26]....
        /*0124*/ 	.word	0x0500000f


	//   ....[27]....
        /*0128*/ 	.word	0x0500000f


	//   ....[28]....
        /*012c*/ 	.word	0x0500000f


	//   ....[29]....
        /*0130*/ 	.word	0x0500000f


	//----- nvinfo : EIATTR_COOP_GROUP_INSTR_OFFSETS
	.align		4
.L_467:
        /*0134*/ 	.byte	0x04, 0x28
        /*0136*/ 	.short	(.L_469 - .L_468)


	//   ....[0]....
.L_468:
        /*0138*/ 	.word	0x00001cb0


	//   ....[1]....
        /*013c*/ 	.word	0x00001d30


	//   ....[2]....
        /*0140*/ 	.word	0x00001d70


	//   ....[3]....
        /*0144*/ 	.word	0x00001da0


	//   ....[4]....
        /*0148*/ 	.word	0x00001dc0


	//   ....[5]....
        /*014c*/ 	.word	0x00001e60


	//   ....[6]....
        /*0150*/ 	.word	0x00001e80


	//   ....[7]....
        /*0154*/ 	.word	0x00001ea0


	//   ....[8]....
        /*0158*/ 	.word	0x00001ec0


	//   ....[9]....
        /*015c*/ 	.word	0x00001ee0


	//   ....[10]....
        /*0160*/ 	.word	0x00002110


	//   ....[11]....
        /*0164*/ 	.word	0x00002150


	//   ....[12]....
        /*0168*/ 	.word	0x00002170


	//   ....[13]....
        /*016c*/ 	.word	0x00002190


	//   ....[14]....
        /*0170*/ 	.word	0x000021c0


	//   ....[15]....
        /*0174*/ 	.word	0x000022d0


	//   ....[16]....
        /*0178*/ 	.word	0x000022f0


	//   ....[17]....
        /*017c*/ 	.word	0x00002310


	//   ....[18]....
        /*0180*/ 	.word	0x00002330


	//   ....[19]....
        /*0184*/ 	.word	0x00002350


	//   ....[20]....
        /*0188*/ 	.word	0x000032d0


	//   ....[21]....
        /*018c*/ 	.word	0x00003340


	//   ....[22]....
        /*0190*/ 	.word	0x000033b0


	//   ....[23]....
        /*0194*/ 	.word	0x00003420


	//   ....[24]....
        /*0198*/ 	.word	0x00003490


	//   ....[25]....
        /*019c*/ 	.word	0x00003520


	//   ....[26]....
        /*01a0*/ 	.word	0x00003590


	//   ....[27]....
        /*01a4*/ 	.word	0x00003600


	//   ....[28]....
        /*01a8*/ 	.word	0x00003670


	//   ....[29]....
        /*01ac*/ 	.word	0x000036e0


	//----- nvinfo : EIATTR_VRC_CTA_INIT_COUNT
	.align		4
.L_469:
        /*01b0*/ 	.byte	0x02, 0x4a
	.zero		1
	.zero		1


	//----- nvinfo : EIATTR_EXIT_INSTR_OFFSETS
	.align		4
        /*01b4*/ 	.byte	0x04, 0x1c
        /*01b6*/ 	.short	(.L_471 - .L_470)


	//   ....[0]....
.L_470:
        /*01b8*/ 	.word	0x00000050


	//   ....[1]....
        /*01bc*/ 	.word	0x000030c0


	//   ....[2]....
        /*01c0*/ 	.word	0x00003270


	//----- nvinfo : EIATTR_CRS_STACK_SIZE
	.align		4
.L_471:
        /*01c4*/ 	.byte	0x04, 0x1e
        /*01c6*/ 	.short	(.L_473 - .L_472)
.L_472:
        /*01c8*/ 	.word	0x00000000


	//----- nvinfo : EIATTR_CBANK_PARAM_SIZE
	.align		4
.L_473:
        /*01cc*/ 	.byte	0x03, 0x19
        /*01ce*/ 	.short	0x0038


	//----- nvinfo : EIATTR_PARAM_CBANK
	.align		4
        /*01d0*/ 	.byte	0x04, 0x0a
        /*01d2*/ 	.short	(.L_475 - .L_474)
	.align		4
.L_474:
        /*01d4*/ 	.word	index@(.nv.constant0._Z34attention_fwd_kernel_rope_fused_v2ILi64EEvPKfS1_S1_Pfiiiiif)
        /*01d8*/ 	.short	0x0380
        /*01da*/ 	.short	0x0038


	//----- nvinfo : EIATTR_SW_WAR
	.align		4
.L_475:
        /*01dc*/ 	.byte	0x04, 0x36
        /*01de*/ 	.short	(.L_477 - .L_476)
.L_476:
        /*01e0*/ 	.word	0x00000008
.L_477:


//--------------------- .nv.callgraph             --------------------------
	.section	.nv.callgraph,"",@"SHT_CUDA_CALLGRAPH"
	.align	4
	.sectionentsize	8
	.align		4
        /*0000*/ 	.word	0x00000000
	.align		4
        /*0004*/ 	.word	0xffffffff
	.align		4
        /*0008*/ 	.word	0x00000000
	.align		4
        /*000c*/ 	.word	0xfffffffe
	.align		4
        /*0010*/ 	.word	0x00000000
	.align		4
        /*0014*/ 	.word	0xfffffffd
	.align		4
        /*0018*/ 	.word	0x00000000
	.align		4
        /*001c*/ 	.word	0xfffffffc


//--------------------- .text._Z28attention_fwd_kernel_no_ropeILi64EEvPKfS1_S1_Pfiiiiif --------------------------
	.section	.text._Z28attention_fwd_kernel_no_ropeILi64EEvPKfS1_S1_Pfiiiiif,"ax",@progbits
	.align	128
        .global         _Z28attention_fwd_kernel_no_ropeILi64EEvPKfS1_S1_Pfiiiiif
        .type           _Z28attention_fwd_kernel_no_ropeILi64EEvPKfS1_S1_Pfiiiiif,@function
        .size           _Z28attention_fwd_kernel_no_ropeILi64EEvPKfS1_S1_Pfiiiiif,(.L_x_1124 - _Z28attention_fwd_kernel_no_ropeILi64EEvPKfS1_S1_Pfiiiiif)
        .other          _Z28attention_fwd_kernel_no_ropeILi64EEvPKfS1_S1_Pfiiiiif,@"STO_CUDA_ENTRY STV_DEFAULT"
_Z28attention_fwd_kernel_no_ropeILi64EEvPKfS1_S1_Pfiiiiif:
.text._Z28attention_fwd_kernel_no_ropeILi64EEvPKfS1_S1_Pfiiiiif:
[----:B------:R-:W-:Y:S08]  /*0000*/  LDC R1, c[0x0][0x37c] ;  /* 0x0000df00ff017b82 */ /* 0x000ff00000000800 */
[----:B------:R-:W0:Y:S01]  /*0010*/  S2UR UR7, SR_CTAID.X ;  /* 0x00000000000779c3 */ /* 0x000e220000002500 */
[----:B------:R-:W0:Y:S02]  /*0020*/  LDCU UR4, c[0x0][0x3a8] ;  /* 0x00007500ff0477ac */ /* 0x000e240008000800 */
[----:B0-----:R-:W-:-:S06]  /*0030*/  UISETP.GE.AND UP0, UPT, UR7, UR4, UPT ;  /* 0x000000040700728c */ /* 0x001fcc000bf06270 */
[----:B------:R-:W-:-:S13]  /*0040*/  PLOP3.LUT P0, PT, PT, PT, UP0, 0x80, 0x8 ;  /* 0x000000000008781c */ /* 0x000fda0003f0f008 */
[----:B------:R-:W-:Y:S05]  /*0050*/  @P0 EXIT ;  /* 0x000000000000094d */ /* 0x000fea0003800000 */
[----:B------:R-:W0:Y:S01]  /*0060*/  LDCU UR5, c[0x0][0x3b0] ;  /* 0x00007600ff0577ac */ /* 0x000e220008000800 */
[----:B------:R-:W1:Y:S01]  /*0070*/  S2UR UR8, SR_CTAID.Y ;  /* 0x00000000000879c3 */ /* 0x000e620000002600 */
[----:B------:R-:W2:Y:S01]  /*0080*/  S2R R32, SR_TID.X ;  /* 0x0000000000207919 */ /* 0x000ea20000002100 */
[----:B------:R-:W3:Y:S01]  /*0090*/  LDCU UR6, c[0x0][0x3ac] ;  /* 0x00007580ff0677ac */ /* 0x000ee20008000800 */
[----:B------:R-:W4:Y:S01]  /*00a0*/  LDCU.64 UR20, c[0x0][0x358] ;  /* 0x00006b00ff1477ac */ /* 0x000f220008000a00 */
[----:B0-----:R-:W-:-:S04]  /*00b0*/  MOV R7, UR5 ;  /* 0x0000000500077c02 */ /* 0x001fc80008000f00 */
[----:B------:R-:W-:Y:S01]  /*00c0*/  R2UR UR5, R7 ;  /* 0x00000000070572ca */ /* 0x000fe200000e0000 */
[----:B---3--:R-:W-:Y:S02]  /*00d0*/  UISETP.GE.AND UP0, UPT, UR6, 0x1, UPT ;  /* 0x000000010600788c */ /* 0x008fe4000bf06270 */
[----:B-1----:R-:W-:-:S10]  /*00e0*/  UIMAD UR7, UR8, UR4, UR7 ;  /* 0x00000004080772a4 */ /* 0x002fd4000f8e0207 */
[----:B------:R-:W-:Y:S02]  /*00f0*/  UIMAD UR4, UR5, UR6, URZ ;  /* 0x00000006050472a4 */ /* 0x000fe4000f8e02ff */
[----:B------:R-:W-:Y:S02]  /*0100*/  UIMAD UR7, UR7, UR5, URZ ;  /* 0x00000005070772a4 */ /* 0x000fe4000f8e02ff */
[----:B------:R-:W-:-:S03]  /*0110*/  UIMAD UR8, UR4, UR8, URZ ;  /* 0x00000008040872a4 */ /* 0x000fc6000f8e02ff */
[----:B------:R-:W-:Y:S01]  /*0120*/  UMOV UR4, URZ ;  /* 0x000000ff00047c82 */ /* 0x000fe20008000000 */
[----:B--2-4-:R-:W-:Y:S08]  /*0130*/  BRA.U !UP0, `(.L_x_0) ;  /* 0x0000002d08a47547 */ /* 0x014ff0000b800000 */
[----:B------:R-:W0:Y:S01]  /*0140*/  S2UR UR9, SR_CgaCtaId ;  /* 0x00000000000979c3 */ /* 0x000e220000008800 */
[----:B------:R-:W1:Y:S01]  /*0150*/  LDCU.128 UR16, c[0x0][0x380] ;  /* 0x00007000ff1077ac */ /* 0x000e620008000c00 */
[C---:B------:R-:W-:Y:S02]  /*0160*/  R2UR UR10, R7.reuse ;  /* 0x00000000070a72ca */ /* 0x040fe400000e0000 */
[C---:B------:R-:W-:Y:S01]  /*0170*/  SHF.L.U32 R31, R32.reuse, 0x2, RZ ;  /* 0x00000002201f7819 */ /* 0x040fe200000006ff */
[----:B------:R-:W2:Y:S01]  /*0180*/  LDCU UR6, c[0x0][0x3b4] ;  /* 0x00007680ff0677ac */ /* 0x000ea20008000800 */
[C---:B------:R-:W-:Y:S02]  /*0190*/  IADD3 R30, PT, PT, R7.reuse, -0x1, RZ ;  /* 0xffffffff071e7810 */ /* 0x040fe40007ffe0ff */
[C---:B------:R-:W-:Y:S01]  /*01a0*/  LOP3.LUT R29, R7.reuse, 0xf, RZ, 0xc0, !PT ;  /* 0x0000000f071d7812 */ /* 0x040fe200078ec0ff */
[----:B------:R-:W-:Y:S01]  /*01b0*/  UMOV UR5, 0x400 ;  /* 0x0000040000057882 */ /* 0x000fe20000000000 */
[----:B------:R-:W-:Y:S01]  /*01c0*/  LOP3.LUT R3, R7, 0x7ffffff0, RZ, 0xc0, !PT ;  /* 0x7ffffff007037812 */ /* 0x000fe200078ec0ff */
[----:B------:R-:W3:Y:S01]  /*01d0*/  LDCU UR25, c[0x0][0x360] ;  /* 0x00006c00ff1977ac */ /* 0x000ee20008000800 */
[----:B------:R-:W-:-:S02]  /*01e0*/  LOP3.LUT R0, R32, 0x1f, RZ, 0xc0, !PT ;  /* 0x0000001f20007812 */ /* 0x000fc400078ec0ff */
[----:B------:R-:W-:Y:S01]  /*01f0*/  LOP3.LUT R31, R31, 0x7c, RZ, 0xc0, !PT ;  /* 0x0000007c1f1f7812 */ /* 0x000fe200078ec0ff */
[----:B------:R-:W-:Y:S01]  /*0200*/  ULOP3.LUT UR23, UR10, 0x3, URZ, 0xc0, !UPT ;  /* 0x000000030a177892 */ /* 0x000fe2000f8ec0ff */
[----:B------:R-:W-:Y:S01]  /*0210*/  UMOV UR11, 0xff800000 ;  /* 0xff800000000b7882 */ /* 0x000fe20000000000 */
[----:B------:R-:W-:Y:S01]  /*0220*/  UMOV UR4, URZ ;  /* 0x000000ff00047c82 */ /* 0x000fe20008000000 */
[----:B-1----:R-:W-:Y:S02]  /*0230*/  UIADD3 UR15, UP0, UPT, UR16, 0x20, URZ ;  /* 0x00000020100f7890 */ /* 0x002fe4000ff1e0ff */
[----:B------:R-:W-:Y:S01]  /*0240*/  UIADD3 UR13, UP1, UPT, UR18, 0x20, URZ ;  /* 0x00000020120d7890 */ /* 0x000fe2000ff3e0ff */
[----:B--2---:R-:W-:Y:S01]  /*0250*/  FMUL R28, RZ, UR6 ;  /* 0x00000006ff1c7c20 */ /* 0x004fe20008400000 */
[----:B0-----:R-:W-:Y:S02]  /*0260*/  ULEA UR9, UR9, UR5, 0x18 ;  /* 0x0000000509097291 */ /* 0x001fe4000f8ec0ff */
[----:B------:R-:W-:-:S02]  /*0270*/  UIADD3.X UR16, UPT, UPT, URZ, UR17, URZ, UP0, !UPT ;  /* 0x00000011ff107290 */ /* 0x000fc400087fe4ff */
[----:B------:R-:W-:Y:S02]  /*0280*/  UIADD3 UR5, UPT, UPT, UR9, 0x100, URZ ;  /* 0x0000010009057890 */ /* 0x000fe4000fffe0ff */
[----:B------:R-:W-:Y:S02]  /*0290*/  UIADD3.X UR14, UPT, UPT, URZ, UR19, URZ, UP1, !UPT ;  /* 0x00000013ff0e7290 */ /* 0x000fe40008ffe4ff */
[----:B------:R-:W-:Y:S02]  /*02a0*/  ULOP3.LUT UR10, UR10, 0x7, URZ, 0xc0, !UPT ;  /* 0x000000070a0a7892 */ /* 0x000fe4000f8ec0ff */
[----:B------:R-:W-:Y:S01]  /*02b0*/  LEA.HI R2, R32, UR5, RZ, 0x1d ;  /* 0x0000000520027c11 */ /* 0x000fe2000f8fe8ff */
[----:B------:R-:W-:Y:S01]  /*02c0*/  UMOV UR5, URZ ;  /* 0x000000ff00057c82 */ /* 0x000fe20008000000 */
[----:B---3--:R-:W-:-:S08]  /*02d0*/  UMOV UR6, URZ ;  /* 0x000000ff00067c82 */ /* 0x008fd00008000000 */
.L_x_37:
[----:B0-----:R-:W0:Y:S01]  /*02e0*/  LDCU UR12, c[0x0][0x3ac] ;  /* 0x00007580ff0c77ac */ /* 0x001e220008000800 */
[----:B------:R-:W-:Y:S01]  /*02f0*/  BSSY.RECONVERGENT B0, `(.L_x_1) ;  /* 0x0000172000007945 */ /* 0x000fe20003800200 */
[----:B------:R-:W-:-:S04]  /*0300*/  UIADD3 UR17, UPT, UPT, UR6, 0x40, URZ ;  /* 0x0000004006117890 */ /* 0x000fc8000fffe0ff */
[----:B0-----:R-:W-:-:S04]  /*0310*/  UISETP.LT.AND UP0, UPT, UR17, UR12, UPT ;  /* 0x0000000c1100728c */ /* 0x001fc8000bf01270 */
[----:B------:R-:W-:-:S04]  /*0320*/  USEL UR12, UR17, UR12, UP0 ;  /* 0x0000000c110c7287 */ /* 0x000fc80008000000 */
[----:B------:R-:W-:Y:S02]  /*0330*/  UIADD3 UR27, UPT, UPT, UR12, -UR6, URZ ;  /* 0x800000060c1b7290 */ /* 0x000fe4000fffe0ff */
[----:B------:R-:W-:Y:S02]  /*0340*/  ULOP3.LUT UR26, UR12, 0x7, URZ, 0xc0, !UPT ;  /* 0x000000070c1a7892 */ /* 0x000fe4000f8ec0ff */
[----:B------:R-:W-:Y:S02]  /*0350*/  ULOP3.LUT UR18, UR12, 0xf, URZ, 0xc0, !UPT ;  /* 0x0000000f0c127892 */ /* 0x000fe4000f8ec0ff */
[----:B------:R-:W-:-:S13]  /*0360*/  ISETP.GE.AND P1, PT, R32, UR27, PT ;  /* 0x0000001b20007c0c */ /* 0x000fda000bf26270 */
[----:B-1234-:R-:W-:Y:S05]  /*0370*/  @P1 BRA `(.L_x_2) ;  /* 0x0000001400a41947 */ /* 0x01efea0003800000 */
[----:B------:R-:W-:-:S09]  /*0380*/  UISETP.NE.AND UP0, UPT, UR23, URZ, UPT ;  /* 0x000000ff1700728c */ /* 0x000fd2000bf05270 */
[----:B------:R-:W-:Y:S05]  /*0390*/  BRA.U UP0, `(.L_x_3) ;  /* 0x0000000900dc7547 */ /* 0x000fea000b800000 */
[----:B------:R-:W0:Y:S02]  /*03a0*/  LDCU UR12, c[0x0][0x3b0] ;  /* 0x00007600ff0c77ac */ /* 0x000e240008000800 */
[----:B0-----:R-:W-:-:S09]  /*03b0*/  UISETP.GT.AND UP0, UPT, UR12, URZ, UPT ;  /* 0x000000ff0c00728c */ /* 0x001fd2000bf04270 */
[----:B------:R-:W-:Y:S05]  /*03c0*/  BRA.U UP0, `(.L_x_4) ;  /* 0x0000000100287547 */ /* 0x000fea000b800000 */
[----:B------:R-:W0:Y:S01]  /*03d0*/  S2R R6, SR_CgaCtaId ;  /* 0x0000000000067919 */ /* 0x000e220000008800 */
[----:B------:R-:W-:Y:S02]  /*03e0*/  MOV R5, 0x400 ;  /* 0x0000040000057802 */ /* 0x000fe40000000f00 */
[----:B------:R-:W-:Y:S02]  /*03f0*/  MOV R4, R32 ;  /* 0x0000002000047202 */ /* 0x000fe40000000f00 */
[----:B0-----:R-:W-:-:S07]  /*0400*/  LEA R7, R6, R5, 0x18 ;  /* 0x0000000506077211 */ /* 0x001fce00078ec0ff */
.L_x_5:
[C---:B------:R-:W-:Y:S02]  /*0410*/  LEA R5, R4.reuse, R7, 0x2 ;  /* 0x0000000704057211 */ /* 0x040fe400078e10ff */
[----:B------:R-:W-:-:S03]  /*0420*/  IADD3 R4, PT, PT, R4, UR25, RZ ;  /* 0x0000001904047c10 */ /* 0x000fc6000fffe0ff */
[----:B------:R0:W-:Y:S01]  /*0430*/  STS [R5], R28 ;  /* 0x0000001c05007388 */ /* 0x0001e20000000800 */
[----:B------:R-:W-:-:S13]  /*0440*/  ISETP.GE.AND P0, PT, R4, UR27, PT ;  /* 0x0000001b04007c0c */ /* 0x000fda000bf06270 */
[----:B0-----:R-:W-:Y:S05]  /*0450*/  @!P0 BRA `(.L_x_5) ;  /* 0xfffffffc00ec8947 */ /* 0x001fea000383ffff */
[----:B------:R-:W-:Y:S05]  /*0460*/  BRA `(.L_x_2) ;  /* 0x0000001400687947 */ /* 0x000fea0003800000 */
.L_x_4:
[----:B------:R-:W-:-:S07]  /*0470*/  IMAD.MOV.U32 R33, RZ, RZ, R32 ;  /* 0x000000ffff217224 */ /* 0x000fce00078e0020 */
.L_x_10:
[----:B------:R-:W0:Y:S01]  /*0480*/  LDCU UR12, c[0x0][0x3b0] ;  /* 0x00007600ff0c77ac */ /* 0x000e220008000800 */
[C---:B------:R-:W-:Y:S01]  /*0490*/  ISETP.GE.U32.AND P0, PT, R30.reuse, 0x1c, PT ;  /* 0x0000001c1e00780c */ /* 0x040fe20003f06070 */
[----:B------:R-:W-:Y:S01]  /*04a0*/  HFMA2 R34, -RZ, RZ, 0, 0 ;  /* 0x00000000ff227431 */ /* 0x000fe200000001ff */
[----:B------:R-:W-:Y:S02]  /*04b0*/  IADD3 R20, PT, PT, R33, UR6, RZ ;  /* 0x0000000621147c10 */ /* 0x000fe4000fffe0ff */
[----:B------:R-:W-:Y:S02]  /*04c0*/  LEA.HI R22, R30, 0x1, RZ, 0x1e ;  /* 0x000000011e167811 */ /* 0x000fe400078ff0ff */
[----:B------:R-:W-:Y:S02]  /*04d0*/  MOV R21, RZ ;  /* 0x000000ff00157202 */ /* 0x000fe40000000f00 */
[----:B0-----:R-:W-:-:S05]  /*04e0*/  MOV R5, UR12 ;  /* 0x0000000c00057c02 */ /* 0x001fca0008000f00 */
[----:B------:R-:W-:Y:S01]  /*04f0*/  IMAD R20, R20, R5, UR8 ;  /* 0x0000000814147e24 */ /* 0x000fe2000f8e0205 */
[----:B------:R-:W-:Y:S06]  /*0500*/  @!P0 BRA `(.L_x_6) ;  /* 0x0000000400188947 */ /* 0x000fec0003800000 */
[----:B------:R-:W-:Y:S01]  /*0510*/  MOV R34, RZ ;  /* 0x000000ff00227202 */ /* 0x000fe20000000f00 */
[----:B------:R-:W-:Y:S01]  /*0520*/  IMAD.MOV.U32 R23, RZ, RZ, RZ ;  /* 0x000000ffff177224 */ /* 0x000fe200078e00ff */
[----:B------:R-:W-:-:S07]  /*0530*/  MOV R21, RZ ;  /* 0x000000ff00157202 */ /* 0x000fce0000000f00 */
.L_x_7:
[----:B------:R-:W0:Y:S01]  /*0540*/  LDC.64 R26, c[0x0][0x380] ;  /* 0x0000e000ff1a7b82 */ /* 0x000e220000000a00 */
[----:B------:R-:W-:Y:S02]  /*0550*/  IADD3 R5, PT, PT, R21, UR7, RZ ;  /* 0x0000000715057c10 */ /* 0x000fe4000fffe0ff */
[----:B------:R-:W-:-:S05]  /*0560*/  IADD3 R7, PT, PT, R20, R21, RZ ;  /* 0x0000001514077210 */ /* 0x000fca0007ffe0ff */
[----:B------:R-:W1:Y:S01]  /*0570*/  LDC.64 R24, c[0x0][0x388] ;  /* 0x0000e200ff187b82 */ /* 0x000e620000000a00 */
[----:B0-----:R-:W-:-:S05]  /*0580*/  IMAD.WIDE R26, R5, 0x4, R26 ;  /* 0x00000004051a7825 */ /* 0x001fca00078e021a */
[----:B------:R-:W2:Y:S01]  /*0590*/  LDG.E.128.CONSTANT R12, desc[UR20][R26.64] ;  /* 0x000000141a0c7981 */ /* 0x000ea2000c1e9d00 */
[----:B-1----:R-:W-:-:S03]  /*05a0*/  IMAD.WIDE R24, R7, 0x4, R24 ;  /* 0x0000000407187825 */ /* 0x002fc600078e0218 */
[----:B------:R-:W3:Y:S04]  /*05b0*/  LDG.E.128.CONSTANT R4, desc[UR20][R26.64+0x10] ;  /* 0x000010141a047981 */ /* 0x000ee8000c1e9d00 */
[----:B------:R-:W2:Y:S04]  /*05c0*/  LDG.E.128.CONSTANT R16, desc[UR20][R24.64] ;  /* 0x0000001418107981 */ /* 0x000ea8000c1e9d00 */
[----:B------:R-:W3:Y:S01]  /*05d0*/  LDG.E.128.CONSTANT R8, desc[UR20][R24.64+0x10] ;  /* 0x0000101418087981 */ /* 0x000ee2000c1e9d00 */
[----:B--2---:R-:W-:Y:S01]  /*05e0*/  FMUL R13, R13, R17 ;  /* 0x000000110d0d7220 */ /* 0x004fe20000400000 */
[----:B---3--:R-:W-:-:S03]  /*05f0*/  FMUL R5, R5, R9 ;  /* 0x0000000905057220 */ /* 0x008fc60000400000 */
[----:B------:R-:W-:Y:S01]  /*0600*/  FFMA R13, R12, R16, R13 ;  /* 0x000000100c0d7223 */ /* 0x000fe2000000000d */
[----:B------:R-:W-:-:S03]  /*0610*/  FFMA R5, R4, R8, R5 ;  /* 0x0000000804057223 */ /* 0x000fc60000000005 */
[----:B------:R-:W-:Y:S01]  /*0620*/  FFMA R14, R14, R18, R13 ;  /* 0x000000120e0e7223 */ /* 0x000fe2000000000d */
[----:B------:R-:W-:-:S03]  /*0630*/  FFMA R6, R6, R10, R5 ;  /* 0x0000000a06067223 */ /* 0x000fc60000000005 */
[----:B------:R-:W-:Y:S02]  /*0640*/  FFMA R15, R15, R19, R14 ;  /* 0x000000130f0f7223 */ /* 0x000fe4000000000e */
[----:B------:R-:W2:Y:S01]  /*0650*/  LDG.E.128.CONSTANT R16, desc[UR20][R24.64+0x20] ;  /* 0x0000201418107981 */ /* 0x000ea2000c1e9d00 */
[----:B------:R-:W-:Y:S01]  /*0660*/  FFMA R7, R7, R11, R6 ;  /* 0x0000000b07077223 */ /* 0x000fe20000000006 */
[----:B------:R-:W-:Y:S02]  /*0670*/  FADD R34, R15, R34 ;  /* 0x000000220f227221 */ /* 0x000fe40000000000 */
[----:B------:R-:W2:Y:S02]  /*0680*/  LDG.E.128.CONSTANT R12, desc[UR20][R26.64+0x20] ;  /* 0x000020141a0c7981 */ /* 0x000ea4000c1e9d00 */
[----:B------:R-:W-:Y:S02]  /*0690*/  FADD R34, R34, R7 ;  /* 0x0000000722227221 */ /* 0x000fe40000000000 */
[----:B------:R-:W3:Y:S04]  /*06a0*/  LDG.E.128.CONSTANT R4, desc[UR20][R26.64+0x30] ;  /* 0x000030141a047981 */ /* 0x000ee8000c1e9d00 */
[----:B------:R-:W3:Y:S01]  /*06b0*/  LDG.E.128.CONSTANT R8, desc[UR20][R24.64+0x30] ;  /* 0x0000301418087981 */ /* 0x000ee2000c1e9d00 */
[----:B--2---:R-:W-:-:S04]  /*06c0*/  FMUL R13, R13, R17 ;  /* 0x000000110d0d7220 */ /* 0x004fc80000400000 */
[----:B------:R-:W-:Y:S01]  /*06d0*/  FFMA R13, R12, R16, R13 ;  /* 0x000000100c0d7223 */ /* 0x000fe2000000000d */
[----:B---3--:R-:W-:-:S03]  /*06e0*/  FMUL R5, R5, R9 ;  /* 0x0000000905057220 */ /* 0x008fc60000400000 */
[----:B------:R-:W-:Y:S01]  /*06f0*/  FFMA R14, R14, R18, R13 ;  /* 0x000000120e0e7223 */ /* 0x000fe2000000000d */
[----:B------:R-:W-:-:S03]  /*0700*/  FFMA R5, R4, R8, R5 ;  /* 0x0000000804057223 */ /* 0x000fc60000000005 */
[----:B------:R-:W-:Y:S02]  /*0710*/  FFMA R15, R15, R19, R14 ;  /* 0x000000130f0f7223 */ /* 0x000fe4000000000e */
[----:B------:R-:W2:Y:S01]  /*0720*/  LDG.E.128.CONSTANT R16, desc[UR20][R26.64+0x40] ;  /* 0x000040141a107981 */ /* 0x000ea2000c1e9d00 */
[----:B------:R-:W-:Y:S01]  /*0730*/  FFMA R6, R6, R10, R5 ;  /* 0x0000000a06067223 */ /* 0x000fe20000000005 */
[----:B------:R-:W-:Y:S02]  /*0740*/  FADD R34, R34, R15 ;  /* 0x0000000f22227221 */ /* 0x000fe40000000000 */
[----:B------:R-:W2:Y:S01]  /*0750*/  LDG.E.128.CONSTANT R12, desc[UR20][R24.64+0x40] ;  /* 0x00004014180c7981 */ /* 0x000ea2000c1e9d00 */
[----:B------:R-:W-:-:S03]  /*0760*/  FFMA R7, R7, R11, R6 ;  /* 0x0000000b07077223 */ /* 0x000fc60000000006 */
[----:B------:R-:W3:Y:S01]  /*0770*/  LDG.E.128.CONSTANT R8, desc[UR20][R26.64+0x50] ;  /* 0x000050141a087981 */ /* 0x000ee2000c1e9d00 */
[----:B------:R-:W-:-:S03]  /*0780*/  FADD R34, R34, R7 ;  /* 0x0000000722227221 */ /* 0x000fc60000000000 */
        /* <DEDUP_REMOVED lines=15> */
[----:B------:R-:W-:Y:S02]  /*0880*/  IADD3 R23, PT, PT, R23, 0x8, RZ ;  /* 0x0000000817177810 */ /* 0x000fe40007ffe0ff */
[----:B------:R-:W-:Y:S01]  /*0890*/  IADD3 R21, PT, PT, R21, 0x20, RZ ;  /* 0x0000002015157810 */ /* 0x000fe20007ffe0ff */
[----:B--2---:R-:W-:Y:S01]  /*08a0*/  FMUL R13, R13, R17 ;  /* 0x000000110d0d7220 */ /* 0x004fe20000400000 */
[----:B---3--:R-:W-:-:S04]  /*08b0*/  FMUL R5, R5, R9 ;  /* 0x0000000905057220 */ /* 0x008fc80000400000 */
[----:B------:R-:W-:Y:S01]  /*08c0*/  FFMA R5, R4, R8, R5 ;  /* 0x0000000804057223 */ /* 0x000fe20000000005 */
[----:B------:R-:W-:Y:S01]  /*08d0*/  LOP3.LUT R4, R22, 0x7ffffff8, RZ, 0xc0, !PT ;  /* 0x7ffffff816047812 */ /* 0x000fe200078ec0ff */
[----:B------:R-:W-:-:S03]  /*08e0*/  FFMA R13, R12, R16, R13 ;  /* 0x000000100c0d7223 */ /* 0x000fc6000000000d */
[----:B------:R-:W-:Y:S01]  /*08f0*/  ISETP.NE.AND P0, PT, R23, R4, PT ;  /* 0x000000041700720c */ /* 0x000fe20003f05270 */
[----:B------:R-:W-:Y:S01]  /*0900*/  FFMA R14, R14, R18, R13 ;  /* 0x000000120e0e7223 */ /* 0x000fe2000000000d */
[----:B------:R-:W-:-:S03]  /*0910*/  FFMA R6, R6, R10, R5 ;  /* 0x0000000a06067223 */ /* 0x000fc60000000005 */
[----:B------:R-:W-:Y:S01]  /*0920*/  FFMA R15, R15, R19, R14 ;  /* 0x000000130f0f7223 */ /* 0x000fe2000000000e */
[----:B------:R-:W-:-:S03]  /*0930*/  FFMA R7, R7, R11, R6 ;  /* 0x0000000b07077223 */ /* 0x000fc60000000006 */
[----:B------:R-:W-:-:S04]  /*0940*/  FADD R34, R34, R15 ;  /* 0x0000000f22227221 */ /* 0x000fc80000000000 */
[----:B------:R-:W-:Y:S01]  /*0950*/  FADD R34, R34, R7 ;  /* 0x0000000722227221 */ /* 0x000fe20000000000 */
[----:B------:R-:W-:Y:S06]  /*0960*/  @P0 BRA `(.L_x_7) ;  /* 0xfffffff800f40947 */ /* 0x000fec000383ffff */
.L_x_6:
[----:B------:R-:W-:-:S04]  /*0970*/  LOP3.LUT R4, R22, 0x7, RZ, 0xc0, !PT ;  /* 0x0000000716047812 */ /* 0x000fc800078ec0ff */
[----:B------:R-:W-:-:S13]  /*0980*/  ISETP.NE.AND P0, PT, R4, RZ, PT ;  /* 0x000000ff0400720c */ /* 0x000fda0003f05270 */
[----:B------:R-:W-:Y:S05]  /*0990*/  @!P0 BRA `(.L_x_8) ;  /* 0x0000000400308947 */ /* 0x000fea0003800000 */
[----:B------:R-:W-:Y:S02]  /*09a0*/  IADD3 R4, PT, PT, R4, -0x1, RZ ;  /* 0xffffffff04047810 */ /* 0x000fe40007ffe0ff */
[----:B------:R-:W-:Y:S02]  /*09b0*/  LOP3.LUT P2, RZ, R22, 0x3, RZ, 0xc0, !PT ;  /* 0x0000000316ff7812 */ /* 0x000fe4000784c0ff */
[----:B------:R-:W-:-:S13]  /*09c0*/  ISETP.GE.U32.AND P0, PT, R4, 0x3, PT ;  /* 0x000000030400780c */ /* 0x000fda0003f06070 */
[----:B------:R-:W-:Y:S05]  /*09d0*/  @!P0 BRA `(.L_x_9) ;  /* 0x00000000008c8947 */ /* 0x000fea0003800000 */
[----:B------:R-:W0:Y:S01]  /*09e0*/  LDC.64 R26, c[0x0][0x380] ;  /* 0x0000e000ff1a7b82 */ /* 0x000e220000000a00 */
[----:B------:R-:W-:Y:S01]  /*09f0*/  IADD3 R5, PT, PT, R21, UR7, RZ ;  /* 0x0000000715057c10 */ /* 0x000fe2000fffe0ff */
[----:B------:R-:W-:-:S06]  /*0a00*/  IMAD.IADD R7, R20, 0x1, R21 ;  /* 0x0000000114077824 */ /* 0x000fcc00078e0215 */
[----:B------:R-:W1:Y:S01]  /*0a10*/  LDC.64 R24, c[0x0][0x388] ;  /* 0x0000e200ff187b82 */ /* 0x000e620000000a00 */
[----:B0-----:R-:W-:-:S05]  /*0a20*/  IMAD.WIDE R26, R5, 0x4, R26 ;  /* 0x00000004051a7825 */ /* 0x001fca00078e021a */
[----:B------:R-:W2:Y:S01]  /*0a30*/  LDG.E.128.CONSTANT R12, desc[UR20][R26.64] ;  /* 0x000000141a0c7981 */ /* 0x000ea2000c1e9d00 */
[----:B-1----:R-:W-:-:S03]  /*0a40*/  IMAD.WIDE R24, R7, 0x4, R24 ;  /* 0x0000000407187825 */ /* 0x002fc600078e0218 */
[----:B------:R-:W3:Y:S04]  /*0a50*/  LDG.E.128.CONSTANT R4, desc[UR20][R26.64+0x10] ;  /* 0x000010141a047981 */ /* 0x000ee8000c1e9d00 */
[----:B------:R-:W2:Y:S04]  /*0a60*/  LDG.E.128.CONSTANT R16, desc[UR20][R24.64] ;  /* 0x0000001418107981 */ /* 0x000ea8000c1e9d00 */
[----:B------:R-:W3:Y:S01]  /*0a70*/  LDG.E.128.CONSTANT R8, desc[UR20][R24.64+0x10] ;  /* 0x0000101418087981 */ /* 0x000ee2000c1e9d00 */
[----:B--2---:R-:W-:-:S04]  /*0a80*/  FMUL R13, R13, R17 ;  /* 0x000000110d0d7220 */ /* 0x004fc80000400000 */
[----:B------:R-:W-:Y:S01]  /*0a90*/  FFMA R13, R12, R16, R13 ;  /* 0x000000100c0d7223 */ /* 0x000fe2000000000d */
[----:B---3--:R-:W-:-:S03]  /*0aa0*/  FMUL R5, R5, R9 ;  /* 0x0000000905057220 */ /* 0x008fc60000400000 */
[----:B------:R-:W-:Y:S01]  /*0ab0*/  FFMA R14, R14, R18, R13 ;  /* 0x000000120e0e7223 */ /* 0x000fe2000000000d */
[----:B------:R-:W-:-:S03]  /*0ac0*/  FFMA R5, R4, R8, R5 ;  /* 0x0000000804057223 */ /* 0x000fc60000000005 */
[----:B------:R-:W-:Y:S01]  /*0ad0*/  FFMA R23, R15, R19, R14 ;  /* 0x000000130f177223 */ /* 0x000fe2000000000e */
[----:B------:R-:W-:Y:S01]  /*0ae0*/  FFMA R6, R6, R10, R5 ;  /* 0x0000000a06067223 */ /* 0x000fe20000000005 */
[----:B------:R-:W2:Y:S04]  /*0af0*/  LDG.E.128.CONSTANT R16, desc[UR20][R26.64+0x20] ;  /* 0x000020141a107981 */ /* 0x000ea8000c1e9d00 */
[----:B------:R-:W2:Y:S01]  /*0b00*/  LDG.E.128.CONSTANT R12, desc[UR20][R24.64+0x20] ;  /* 0x00002014180c7981 */ /* 0x000ea2000c1e9d00 */
[----:B------:R-:W-:-:S03]  /*0b10*/  FFMA R22, R7, R11, R6 ;  /* 0x0000000b07167223 */ /* 0x000fc60000000006 */
[----:B------:R-:W3:Y:S04]  /*0b20*/  LDG.E.128.CONSTANT R4, desc[UR20][R26.64+0x30] ;  /* 0x000030141a047981 */ /* 0x000ee8000c1e9d00 */
[----:B------:R-:W3:Y:S01]  /*0b30*/  LDG.E.128.CONSTANT R8, desc[UR20][R24.64+0x30] ;  /* 0x0000301418087981 */ /* 0x000ee2000c1e9d00 */
[----:B------:R-:W-:-:S04]  /*0b40*/  FADD R23, R34, R23 ;  /* 0x0000001722177221 */ /* 0x000fc80000000000 */
[----:B------:R-:W-:Y:S01]  /*0b50*/  FADD R22, R23, R22 ;  /* 0x0000001617167221 */ /* 0x000fe20000000000 */
[----:B------:R-:W-:Y:S01]  /*0b60*/  IADD3 R21, PT, PT, R21, 0x10, RZ ;  /* 0x0000001015157810 */ /* 0x000fe20007ffe0ff */
[----:B--2---:R-:W-:-:S04]  /*0b70*/  FMUL R13, R17, R13 ;  /* 0x0000000d110d7220 */ /* 0x004fc80000400000 */
[----:B------:R-:W-:Y:S01]  /*0b80*/  FFMA R13, R16, R12, R13 ;  /* 0x0000000c100d7223 */ /* 0x000fe2000000000d */
[----:B---3--:R-:W-:-:S03]  /*0b90*/  FMUL R5, R5, R9 ;  /* 0x0000000905057220 */ /* 0x008fc60000400000 */
[----:B------:R-:W-:Y:S01]  /*0ba0*/  FFMA R14, R18, R14, R13 ;  /* 0x0000000e120e7223 */ /* 0x000fe2000000000d */
[----:B------:R-:W-:-:S03]  /*0bb0*/  FFMA R5, R4, R8, R5 ;  /* 0x0000000804057223 */ /* 0x000fc60000000005 */
[----:B------:R-:W-:Y:S01]  /*0bc0*/  FFMA R15, R19, R15, R14 ;  /* 0x0000000f130f7223 */ /* 0x000fe2000000000e */
[----:B------:R-:W-:-:S03]  /*0bd0*/  FFMA R6, R6, R10, R5 ;  /* 0x0000000a06067223 */ /* 0x000fc60000000005 */
[----:B------:R-:W-:Y:S01]  /*0be0*/  FADD R15, R22, R15 ;  /* 0x0000000f160f7221 */ /* 0x000fe20000000000 */
[----:B------:R-:W-:-:S04]  /*0bf0*/  FFMA R6, R7, R11, R6 ;  /* 0x0000000b07067223 */ /* 0x000fc80000000006 */
[----:B------:R-:W-:-:S07]  /*0c00*/  FADD R34, R15, R6 ;  /* 0x000000060f227221 */ /* 0x000fce0000000000 */
.L_x_9:
[----:B------:R-:W-:Y:S05]  /*0c10*/  @!P2 BRA `(.L_x_8) ;  /* 0x000000000090a947 */ /* 0x000fea0003800000 */
[----:B------:R-:W0:Y:S01]  /*0c20*/  LDC.64 R24, c[0x0][0x380] ;  /* 0x0000e000ff187b82 */ /* 0x000e220000000a00 */
[----:B------:R-:W-:-:S07]  /*0c30*/  LOP3.LUT P2, RZ, R30, 0xc, RZ, 0xc0, !PT ;  /* 0x0000000c1eff7812 */ /* 0x000fce000784c0ff */
[----:B------:R-:W1:Y:S06]  /*0c40*/  LDC.64 R22, c[0x0][0x388] ;  /* 0x0000e200ff167b82 */ /* 0x000e6c0000000a00 */
[----:B------:R-:W-:Y:S02]  /*0c50*/  @P2 IADD3 R5, PT, PT, R21, UR7, RZ ;  /* 0x0000000715052c10 */ /* 0x000fe4000fffe0ff */
[----:B------:R-:W-:-:S03]  /*0c60*/  @P2 IADD3 R7, PT, PT, R20, R21, RZ ;  /* 0x0000001514072210 */ /* 0x000fc60007ffe0ff */
[----:B0-----:R-:W-:-:S05]  /*0c70*/  @P2 IMAD.WIDE R24, R5, 0x4, R24 ;  /* 0x0000000405182825 */ /* 0x001fca00078e0218 */
[----:B------:R-:W2:Y:S01]  /*0c80*/  @P2 LDG.E.128.CONSTANT R12, desc[UR20][R24.64+0x10] ;  /* 0x00001014180c2981 */ /* 0x000ea2000c1e9d00 */
[----:B-1----:R-:W-:-:S03]  /*0c90*/  @P2 IMAD.WIDE R22, R7, 0x4, R22 ;  /* 0x0000000407162825 */ /* 0x002fc600078e0216 */
[----:B------:R-:W3:Y:S04]  /*0ca0*/  @P2 LDG.E.128.CONSTANT R4, desc[UR20][R24.64] ;  /* 0x0000001418042981 */ /* 0x000ee8000c1e9d00 */
[----:B------:R-:W3:Y:S04]  /*0cb0*/  @P2 LDG.E.128.CONSTANT R8, desc[UR20][R22.64] ;  /* 0x0000001416082981 */ /* 0x000ee8000c1e9d00 */
[----:B------:R-:W2:Y:S01]  /*0cc0*/  @P2 LDG.E.128.CONSTANT R16, desc[UR20][R22.64+0x10] ;  /* 0x0000101416102981 */ /* 0x000ea2000c1e9d00 */
[----:B------:R-:W-:Y:S02]  /*0cd0*/  LOP3.LUT P0, RZ, R30, 0x4, RZ, 0xc0, !PT ;  /* 0x000000041eff7812 */ /* 0x000fe4000780c0ff */
[----:B------:R-:W-:Y:S01]  /*0ce0*/  @P2 IADD3 R21, PT, PT, R21, 0x8, RZ ;  /* 0x0000000815152810 */ /* 0x000fe20007ffe0ff */
[----:B---3--:R-:W-:-:S04]  /*0cf0*/  @P2 FMUL R5, R5, R9 ;  /* 0x0000000905052220 */ /* 0x008fc80000400000 */
[----:B------:R-:W-:Y:S02]  /*0d00*/  @P2 FFMA R5, R4, R8, R5 ;  /* 0x0000000804052223 */ /* 0x000fe40000000005 */
[----:B------:R-:W0:Y:S02]  /*0d10*/  LDC.64 R8, c[0x0][0x380] ;  /* 0x0000e000ff087b82 */ /* 0x000e240000000a00 */
[----:B------:R-:W-:-:S06]  /*0d20*/  @P2 FFMA R6, R6, R10, R5 ;  /* 0x0000000a06062223 */ /* 0x000fcc0000000005 */
[----:B------:R-:W1:Y:S01]  /*0d30*/  LDC.64 R4, c[0x0][0x388] ;  /* 0x0000e200ff047b82 */ /* 0x000e620000000a00 */
[----:B--2---:R-:W-:Y:S01]  /*0d40*/  @P2 FMUL R13, R13, R17 ;  /* 0x000000110d0d2220 */ /* 0x004fe20000400000 */
[----:B------:R-:W-:Y:S02]  /*0d50*/  @!P0 IADD3 R17, PT, PT, R20, R21, RZ ;  /* 0x0000001514118210 */ /* 0x000fe40007ffe0ff */
[----:B------:R-:W-:-:S05]  /*0d60*/  @!P0 IADD3 R21, PT, PT, R21, UR7, RZ ;  /* 0x0000000715158c10 */ /* 0x000fca000fffe0ff */
[----:B0-----:R-:W-:-:S05]  /*0d70*/  @!P0 IMAD.WIDE R8, R21, 0x4, R8 ;  /* 0x0000000415088825 */ /* 0x001fca00078e0208 */
[----:B------:R-:W2:Y:S01]  /*0d80*/  @!P0 LDG.E.128.CONSTANT R20, desc[UR20][R8.64] ;  /* 0x0000001408148981 */ /* 0x000ea2000c1e9d00 */
[----:B-1----:R-:W-:-:S05]  /*0d90*/  @!P0 IMAD.WIDE R4, R17, 0x4, R4 ;  /* 0x0000000411048825 */ /* 0x002fca00078e0204 */
[----:B------:R-:W2:Y:S01]  /*0da0*/  @!P0 LDG.E.128.CONSTANT R24, desc[UR20][R4.64] ;  /* 0x0000001404188981 */ /* 0x000ea2000c1e9d00 */
[----:B------:R-:W-:Y:S01]  /*0db0*/  @P2 FFMA R13, R12, R16, R13 ;  /* 0x000000100c0d2223 */ /* 0x000fe2000000000d */
[----:B------:R-:W-:-:S03]  /*0dc0*/  @P2 FFMA R7, R7, R11, R6 ;  /* 0x0000000b07072223 */ /* 0x000fc60000000006 */
[----:B------:R-:W-:Y:S01]  /*0dd0*/  @P2 FFMA R14, R14, R18, R13 ;  /* 0x000000120e0e2223 */ /* 0x000fe2000000000d */
[----:B------:R-:W-:-:S03]  /*0de0*/  @P2 FADD R7, R34, R7 ;  /* 0x0000000722072221 */ /* 0x000fc60000000000 */
[----:B------:R-:W-:-:S04]  /*0df0*/  @P2 FFMA R14, R15, R19, R14 ;  /* 0x000000130f0e2223 */ /* 0x000fc8000000000e */
[----:B------:R-:W-:Y:S01]  /*0e00*/  @P2 FADD R34, R7, R14 ;  /* 0x0000000e07222221 */ /* 0x000fe20000000000 */
[----:B--2---:R-:W-:-:S04]  /*0e10*/  @!P0 FMUL R21, R21, R25 ;  /* 0x0000001915158220 */ /* 0x004fc80000400000 */
[----:B------:R-:W-:-:S04]  /*0e20*/  @!P0 FFMA R21, R20, R24, R21 ;  /* 0x0000001814158223 */ /* 0x000fc80000000015 */
[----:B------:R-:W-:-:S04]  /*0e30*/  @!P0 FFMA R22, R22, R26, R21 ;  /* 0x0000001a16168223 */ /* 0x000fc80000000015 */
[----:B------:R-:W-:-:S04]  /*0e40*/  @!P0 FFMA R23, R23, R27, R22 ;  /* 0x0000001b17178223 */ /* 0x000fc80000000016 */
[----:B------:R-:W-:-:S07]  /*0e50*/  @!P0 FADD R34, R34, R23 ;  /* 0x0000001722228221 */ /* 0x000fce0000000000 */
.L_x_8:
[----:B------:R-:W0:Y:S01]  /*0e60*/  S2UR UR19, SR_CgaCtaId ;  /* 0x00000000001379c3 */ /* 0x000e220000008800 */
[----:B------:R-:W1:Y:S01]  /*0e70*/  LDCU UR22, c[0x0][0x3b4] ;  /* 0x00007680ff1677ac */ /* 0x000e620008000800 */
[----:B------:R-:W-:Y:S01]  /*0e80*/  UMOV UR12, 0x400 ;  /* 0x00000400000c7882 */ /* 0x000fe20000000000 */
[----:B-1----:R-:W-:Y:S01]  /*0e90*/  FMUL R34, R34, UR22 ;  /* 0x0000001622227c20 */ /* 0x002fe20008400000 */
[----:B0-----:R-:W-:-:S06]  /*0ea0*/  ULEA UR12, UR19, UR12, 0x18 ;  /* 0x0000000c130c7291 */ /* 0x001fcc000f8ec0ff */
[C---:B------:R-:W-:Y:S01]  /*0eb0*/  LEA R5, R33.reuse, UR12, 0x2 ;  /* 0x0000000c21057c11 */ /* 0x040fe2000f8e10ff */
[----:B------:R-:W-:-:S04]  /*0ec0*/  VIADD R33, R33, UR25 ;  /* 0x0000001921217c36 */ /* 0x000fc80008000000 */
[----:B------:R0:W-:Y:S01]  /*0ed0*/  STS [R5], R34 ;  /* 0x0000002205007388 */ /* 0x0001e20000000800 */
[----:B------:R-:W-:-:S13]  /*0ee0*/  ISETP.GE.AND P0, PT, R33, UR27, PT ;  /* 0x0000001b21007c0c */ /* 0x000fda000bf06270 */
[----:B0-----:R-:W-:Y:S05]  /*0ef0*/  @!P0 BRA `(.L_x_10) ;  /* 0xfffffff400608947 */ /* 0x001fea000383ffff */
[----:B------:R-:W-:Y:S05]  /*0f00*/  BRA `(.L_x_2) ;  /* 0x0000000800c07947 */ /* 0x000fea0003800000 */
.L_x_3:
[----:B------:R-:W0:Y:S02]  /*0f10*/  LDCU UR12, c[0x0][0x3b0] ;  /* 0x00007600ff0c77ac */ /* 0x000e240008000800 */
[----:B0-----:R-:W-:-:S09]  /*0f20*/  UISETP.GT.AND UP0, UPT, UR12, URZ, UPT ;  /* 0x000000ff0c00728c */ /* 0x001fd2000bf04270 */
[----:B------:R-:W-:Y:S05]  /*0f30*/  BRA.U UP0, `(.L_x_11) ;  /* 0x0000000100287547 */ /* 0x000fea000b800000 */
[----:B------:R-:W0:Y:S01]  /*0f40*/  S2R R6, SR_CgaCtaId ;  /* 0x0000000000067919 */ /* 0x000e220000008800 */
[----:B------:R-:W-:Y:S02]  /*0f50*/  MOV R5, 0x400 ;  /* 0x0000040000057802 */ /* 0x000fe40000000f00 */
[----:B------:R-:W-:Y:S02]  /*0f60*/  MOV R4, R32 ;  /* 0x0000002000047202 */ /* 0x000fe40000000f00 */
[----:B0-----:R-:W-:-:S07]  /*0f70*/  LEA R7, R6, R5, 0x18 ;  /* 0x0000000506077211 */ /* 0x001fce00078ec0ff */
.L_x_12:
[C---:B------:R-:W-:Y:S02]  /*0f80*/  LEA R5, R4.reuse, R7, 0x2 ;  /* 0x0000000704057211 */ /* 0x040fe400078e10ff */
[----:B------:R-:W-:-:S03]  /*0f90*/  IADD3 R4, PT, PT, R4, UR25, RZ ;  /* 0x0000001904047c10 */ /* 0x000fc6000fffe0ff */
[----:B------:R0:W-:Y:S01]  /*0fa0*/  STS [R5], R28 ;  /* 0x0000001c05007388 */ /* 0x0001e20000000800 */
[----:B------:R-:W-:-:S13]  /*0fb0*/  ISETP.GE.AND P0, PT, R4, UR27, PT ;  /* 0x0000001b04007c0c */ /* 0x000fda000bf06270 */
[----:B0-----:R-:W-:Y:S05]  /*0fc0*/  @!P0 BRA `(.L_x_12) ;  /* 0xfffffffc00ec8947 */ /* 0x001fea000383ffff */
[----:B------:R-:W-:Y:S05]  /*0fd0*/  BRA `(.L_x_2) ;  /* 0x00000008008c7947 */ /* 0x000fea0003800000 */
.L_x_11:
[----:B------:R-:W-:-:S07]  /*0fe0*/  MOV R12, R32 ;  /* 0x00000020000c7202 */ /* 0x000fce0000000f00 */
.L_x_17:
[----:B------:R-:W0:Y:S01]  /*0ff0*/  LDCU UR12, c[0x0][0x3b0] ;  /* 0x00007600ff0c77ac */ /* 0x000e220008000800 */
[----:B------:R-:W-:Y:S01]  /*1000*/  ISETP.GE.U32.AND P0, PT, R30, 0xf, PT ;  /* 0x0000000f1e00780c */ /* 0x000fe20003f06070 */
[----:B------:R-:W-:Y:S01]  /*1010*/  HFMA2 R15, -RZ, RZ, 0, 0 ;  /* 0x00000000ff0f7431 */ /* 0x000fe200000001ff */
[----:B------:R-:W-:Y:S01]  /*1020*/  IADD3 R14, PT, PT, R12, UR6, RZ ;  /* 0x000000060c0e7c10 */ /* 0x000fe2000fffe0ff */
[----:B------:R-:W-:Y:S01]  /*1030*/  IMAD.MOV.U32 R13, RZ, RZ, RZ ;  /* 0x000000ffff0d7224 */ /* 0x000fe200078e00ff */
[----:B0-----:R-:W-:-:S05]  /*1040*/  MOV R5, UR12 ;  /* 0x0000000c00057c02 */ /* 0x001fca0008000f00 */
[----:B------:R-:W-:-:S04]  /*1050*/  IMAD R14, R14, R5, UR8 ;  /* 0x000000080e0e7e24 */ /* 0x000fc8000f8e0205 */
[----:B------:R-:W-:Y:S05]  /*1060*/  @!P0 BRA `(.L_x_13) ;  /* 0x0000000400008947 */ /* 0x000fea0003800000 */
[----:B------:R-:W-:Y:S02]  /*1070*/  IADD3 R8, PT, PT, -R3, RZ, RZ ;  /* 0x000000ff03087210 */ /* 0x000fe40007ffe1ff */
[----:B------:R-:W-:Y:S02]  /*1080*/  MOV R13, RZ ;  /* 0x000000ff000d7202 */ /* 0x000fe40000000f00 */
[----:B------:R-:W-:Y:S02]  /*1090*/  MOV R9, R14 ;  /* 0x0000000e00097202 */ /* 0x000fe40000000f00 */
[----:B------:R-:W-:-:S07]  /*10a0*/  MOV R11, UR7 ;  /* 0x00000007000b7c02 */ /* 0x000fce0008000f00 */
.L_x_14:
[----:B------:R-:W-:Y:S01]  /*10b0*/  MOV R6, UR15 ;  /* 0x0000000f00067c02 */ /* 0x000fe20008000f00 */
[----:B------:R-:W-:Y:S01]  /*10c0*/  IMAD.U32 R7, RZ, RZ, UR16 ;  /* 0x00000010ff077e24 */ /* 0x000fe2000f8e00ff */
[----:B------:R-:W-:Y:S02]  /*10d0*/  MOV R4, UR13 ;  /* 0x0000000d00047c02 */ /* 0x000fe40008000f00 */
[----:B------:R-:W-:Y:S01]  /*10e0*/  MOV R5, UR14 ;  /* 0x0000000e00057c02 */ /* 0x000fe20008000f00 */
[----:B------:R-:W-:-:S04]  /*10f0*/  IMAD.WIDE R6, R11, 0x4, R6 ;  /* 0x000000040b067825 */ /* 0x000fc800078e0206 */
[----:B------:R-:W-:Y:S01]  /*1100*/  IMAD.WIDE R4, R9, 0x4, R4 ;  /* 0x0000000409047825 */ /* 0x000fe200078e0204 */
[----:B------:R-:W2:Y:S04]  /*1110*/  LDG.E.CONSTANT R10, desc[UR20][R6.64+-0x20] ;  /* 0xffffe014060a7981 */ /* 0x000ea8000c1e9900 */
[----:B------:R-:W2:Y:S04]  /*1120*/  LDG.E.CONSTANT R17, desc[UR20][R4.64+-0x20] ;  /* 0xffffe01404117981 */ /* 0x000ea8000c1e9900 */
[----:B------:R-:W3:Y:S04]  /*1130*/  LDG.E.CONSTANT R18, desc[UR20][R6.64+-0x1c] ;  /* 0xffffe41406127981 */ /* 0x000ee8000c1e9900 */
[----:B------:R-:W3:Y:S04]  /*1140*/  LDG.E.CONSTANT R19, desc[UR20][R4.64+-0x1c] ;  /* 0xffffe41404137981 */ /* 0x000ee8000c1e9900 */
[----:B------:R-:W4:Y:S04]  /*1150*/  LDG.E.CONSTANT R16, desc[UR20][R6.64+-0x18] ;  /* 0xffffe81406107981 */ /* 0x000f28000c1e9900 */
[----:B------:R-:W4:Y:S04]  /*1160*/  LDG.E.CONSTANT R15, desc[UR20][R4.64+-0x18] ;  /* 0xffffe814040f7981 */ /* 0x000f28000c1e9900 */
[----:B------:R-:W5:Y:S04]  /*1170*/  LDG.E.CONSTANT R20, desc[UR20][R6.64+-0xc] ;  /* 0xfffff41406147981 */ /* 0x000f68000c1e9900 */
[----:B------:R-:W5:Y:S01]  /*1180*/  LDG.E.CONSTANT R23, desc[UR20][R4.64+0x1c] ;  /* 0x00001c1404177981 */ /* 0x000f62000c1e9900 */
[----:B--2---:R-:W-:-:S03]  /*1190*/  FFMA R17, R10, R17, R13 ;  /* 0x000000110a117223 */ /* 0x004fc6000000000d */
[----:B------:R-:W2:Y:S04]  /*11a0*/  LDG.E.CONSTANT R10, desc[UR20][R6.64+-0x14] ;  /* 0xffffec14060a7981 */ /* 0x000ea8000c1e9900 */
[----:B------:R-:W2:Y:S01]  /*11b0*/  LDG.E.CONSTANT R13, desc[UR20][R4.64+-0x14] ;  /* 0xffffec14040d7981 */ /* 0x000ea2000c1e9900 */
[----:B---3--:R-:W-:-:S03]  /*11c0*/  FFMA R19, R18, R19, R17 ;  /* 0x0000001312137223 */ /* 0x008fc60000000011 */
[----:B------:R-:W3:Y:S04]  /*11d0*/  LDG.E.CONSTANT R17, desc[UR20][R6.64+-0x10] ;  /* 0xfffff01406117981 */ /* 0x000ee8000c1e9900 */
[----:B------:R-:W3:Y:S01]  /*11e0*/  LDG.E.CONSTANT R18, desc[UR20][R4.64+-0x10] ;  /* 0xfffff01404127981 */ /* 0x000ee2000c1e9900 */
[----:B----4-:R-:W-:-:S03]  /*11f0*/  FFMA R21, R16, R15, R19 ;  /* 0x0000000f10157223 */ /* 0x010fc60000000013 */
[----:B------:R-:W5:Y:S04]  /*1200*/  LDG.E.CONSTANT R19, desc[UR20][R4.64+-0xc] ;  /* 0xfffff41404137981 */ /* 0x000f68000c1e9900 */
[----:B------:R-:W4:Y:S04]  /*1210*/  LDG.E.CONSTANT R15, desc[UR20][R6.64+-0x8] ;  /* 0xfffff814060f7981 */ /* 0x000f28000c1e9900 */
[----:B------:R-:W4:Y:S01]  /*1220*/  LDG.E.CONSTANT R16, desc[UR20][R4.64+-0x8] ;  /* 0xfffff81404107981 */ /* 0x000f22000c1e9900 */
[----:B--2---:R-:W-:-:S03]  /*1230*/  FFMA R10, R10, R13, R21 ;  /* 0x0000000d0a0a7223 */ /* 0x004fc60000000015 */
[----:B------:R-:W2:Y:S01]  /*1240*/  LDG.E.CONSTANT R13, desc[UR20][R4.64+-0x4] ;  /* 0xfffffc14040d7981 */ /* 0x000ea2000c1e9900 */
[----:B---3--:R-:W-:-:S03]  /*1250*/  FFMA R17, R17, R18, R10 ;  /* 0x0000001211117223 */ /* 0x008fc6000000000a */
[----:B------:R-:W2:Y:S01]  /*1260*/  LDG.E.CONSTANT R10, desc[UR20][R6.64+-0x4] ;  /* 0xfffffc14060a7981 */ /* 0x000ea2000c1e9900 */
[----:B-----5:R-:W-:-:S03]  /*1270*/  FFMA R20, R20, R19, R17 ;  /* 0x0000001314147223 */ /* 0x020fc60000000011 */
[----:B------:R-:W3:Y:S04]  /*1280*/  LDG.E.CONSTANT R17, desc[UR20][R6.64] ;  /* 0x0000001406117981 */ /* 0x000ee8000c1e9900 */
[----:B------:R-:W3:Y:S01]  /*1290*/  LDG.E.CONSTANT R18, desc[UR20][R4.64] ;  /* 0x0000001404127981 */ /* 0x000ee2000c1e9900 */
[----:B----4-:R-:W-:-:S03]  /*12a0*/  FFMA R21, R15, R16, R20 ;  /* 0x000000100f157223 */ /* 0x010fc60000000014 */
        /* <DEDUP_REMOVED lines=8> */
[----:B------:R-:W2:Y:S04]  /*1330*/  LDG.E.CONSTANT R10, desc[UR20][R4.64+0xc] ;  /* 0x00000c14040a7981 */ /* 0x000ea8000c1e9900 */
[----:B------:R-:W3:Y:S01]  /*1340*/  LDG.E.CONSTANT R18, desc[UR20][R6.64+0x10] ;  /* 0x0000101406127981 */ /* 0x000ee2000c1e9900 */
[----:B----4-:R-:W-:-:S03]  /*1350*/  FFMA R20, R20, R19, R17 ;  /* 0x0000001314147223 */ /* 0x010fc60000000011 */
[----:B------:R-:W3:Y:S04]  /*1360*/  LDG.E.CONSTANT R17, desc[UR20][R4.64+0x10] ;  /* 0x0000101404117981 */ /* 0x000ee8000c1e9900 */
[----:B------:R-:W4:Y:S01]  /*1370*/  LDG.E.CONSTANT R19, desc[UR20][R6.64+0x1c] ;  /* 0x00001c1406137981 */ /* 0x000f22000c1e9900 */
[----:B-----5:R-:W-:-:S03]  /*1380*/  FFMA R22, R15, R16, R20 ;  /* 0x000000100f167223 */ /* 0x020fc60000000014 */
[----:B------:R-:W5:Y:S04]  /*1390*/  LDG.E.CONSTANT R20, desc[UR20][R6.64+0x14] ;  /* 0x0000141406147981 */ /* 0x000f68000c1e9900 */
[----:B------:R-:W4:Y:S04]  /*13a0*/  LDG.E.CONSTANT R15, desc[UR20][R6.64+0x18] ;  /* 0x00001814060f7981 */ /* 0x000f28000c1e9900 */
[----:B------:R-:W4:Y:S01]  /*13b0*/  LDG.E.CONSTANT R16, desc[UR20][R4.64+0x18] ;  /* 0x0000181404107981 */ /* 0x000f22000c1e9900 */
[----:B------:R-:W-:-:S04]  /*13c0*/  IADD3 R8, PT, PT, R8, 0x10, RZ ;  /* 0x0000001008087810 */ /* 0x000fc80007ffe0ff */
[----:B------:R-:W-:Y:S02]  /*13d0*/  ISETP.NE.AND P0, PT, R8, RZ, PT ;  /* 0x000000ff0800720c */ /* 0x000fe40003f05270 */
[----:B------:R-:W-:Y:S02]  /*13e0*/  IADD3 R11, PT, PT, R11, 0x10, RZ ;  /* 0x000000100b0b7810 */ /* 0x000fe40007ffe0ff */
[----:B------:R-:W-:Y:S01]  /*13f0*/  IADD3 R9, PT, PT, R9, 0x10, RZ ;  /* 0x0000001009097810 */ /* 0x000fe20007ffe0ff */
[----:B--2---:R-:W-:-:S04]  /*1400*/  FFMA R13, R13, R10, R22 ;  /* 0x0000000a0d0d7223 */ /* 0x004fc80000000016 */
[----:B---3--:R-:W-:-:S04]  /*1410*/  FFMA R13, R18, R17, R13 ;  /* 0x00000011120d7223 */ /* 0x008fc8000000000d */
[----:B-----5:R-:W-:-:S04]  /*1420*/  FFMA R20, R20, R21, R13 ;  /* 0x0000001514147223 */ /* 0x020fc8000000000d */
[----:B----4-:R-:W-:-:S04]  /*1430*/  FFMA R16, R15, R16, R20 ;  /* 0x000000100f107223 */ /* 0x010fc80000000014 */
[----:B------:R-:W-:Y:S01]  /*1440*/  FFMA R13, R19, R23, R16 ;  /* 0x00000017130d7223 */ /* 0x000fe20000000010 */
[----:B------:R-:W-:Y:S06]  /*1450*/  @P0 BRA `(.L_x_14) ;  /* 0xfffffffc00140947 */ /* 0x000fec000383ffff */
[----:B------:R-:W-:-:S07]  /*1460*/  MOV R15, R3 ;  /* 0x00000003000f7202 */ /* 0x000fce0000000f00 */
.L_x_13:
[----:B------:R-:W-:-:S13]  /*1470*/  ISETP.NE.AND P0, PT, R29, RZ, PT ;  /* 0x000000ff1d00720c */ /* 0x000fda0003f05270 */
[----:B------:R-:W-:Y:S05]  /*1480*/  @!P0 BRA `(.L_x_15) ;  /* 0x0000000400388947 */ /* 0x000fea0003800000 */
[----:B------:R-:W-:Y:S01]  /*1490*/  VIADD R4, R29, 0xffffffff ;  /* 0xffffffff1d047836 */ /* 0x000fe20000000000 */
[----:B------:R-:W-:-:S04]  /*14a0*/  UISETP.NE.AND UP0, UPT, UR10, URZ, UPT ;  /* 0x000000ff0a00728c */ /* 0x000fc8000bf05270 */
[----:B------:R-:W-:-:S13]  /*14b0*/  ISETP.GE.U32.AND P0, PT, R4, 0x7, PT ;  /* 0x000000070400780c */ /* 0x000fda0003f06070 */
[----:B------:R-:W-:Y:S05]  /*14c0*/  @!P0 BRA `(.L_x_16) ;  /* 0x00000000007c8947 */ /* 0x000fea0003800000 */
[----:B------:R-:W0:Y:S01]  /*14d0*/  LDC.64 R4, c[0x0][0x380] ;  /* 0x0000e000ff047b82 */ /* 0x000e220000000a00 */
[----:B------:R-:W-:Y:S02]  /*14e0*/  IADD3 R9, PT, PT, R15, UR7, RZ ;  /* 0x000000070f097c10 */ /* 0x000fe4000fffe0ff */
[----:B------:R-:W-:-:S05]  /*14f0*/  IADD3 R11, PT, PT, R14, R15, RZ ;  /* 0x0000000f0e0b7210 */ /* 0x000fca0007ffe0ff */
[----:B------:R-:W1:Y:S01]  /*1500*/  LDC.64 R6, c[0x0][0x388] ;  /* 0x0000e200ff067b82 */ /* 0x000e620000000a00 */
[----:B0-----:R-:W-:-:S05]  /*1510*/  IMAD.WIDE R4, R9, 0x4, R4 ;  /* 0x0000000409047825 */ /* 0x001fca00078e0204 */
[----:B------:R-:W2:Y:S01]  /*1520*/  LDG.E.CONSTANT R16, desc[UR20][R4.64] ;  /* 0x0000001404107981 */ /* 0x000ea2000c1e9900 */
[----:B-1----:R-:W-:-:S03]  /*1530*/  IMAD.WIDE R6, R11, 0x4, R6 ;  /* 0x000000040b067825 */ /* 0x002fc600078e0206 */
[----:B------:R-:W3:Y:S04]  /*1540*/  LDG.E.CONSTANT R18, desc[UR20][R4.64+0x4] ;  /* 0x0000041404127981 */ /* 0x000ee8000c1e9900 */
[----:B------:R-:W2:Y:S04]  /*1550*/  LDG.E.CONSTANT R17, desc[UR20][R6.64] ;  /* 0x0000001406117981 */ /* 0x000ea8000c1e9900 */
[----:B------:R-:W3:Y:S04]  /*1560*/  LDG.E.CONSTANT R19, desc[UR20][R6.64+0x4] ;  /* 0x0000041406137981 */ /* 0x000ee8000c1e9900 */
[----:B------:R-:W4:Y:S04]  /*1570*/  LDG.E.CONSTANT R11, desc[UR20][R4.64+0x8] ;  /* 0x00000814040b7981 */ /* 0x000f28000c1e9900 */
[----:B------:R-:W4:Y:S04]  /*1580*/  LDG.E.CONSTANT R8, desc[UR20][R6.64+0x8] ;  /* 0x0000081406087981 */ /* 0x000f28000c1e9900 */
[----:B------:R-:W5:Y:S04]  /*1590*/  LDG.E.CONSTANT R9, desc[UR20][R4.64+0xc] ;  /* 0x00000c1404097981 */ /* 0x000f68000c1e9900 */
[----:B------:R-:W5:Y:S04]  /*15a0*/  LDG.E.CONSTANT R10, desc[UR20][R6.64+0xc] ;  /* 0x00000c14060a7981 */ /* 0x000f68000c1e9900 */
[----:B------:R-:W5:Y:S04]  /*15b0*/  LDG.E.CONSTANT R22, desc[UR20][R6.64+0x18] ;  /* 0x0000181406167981 */ /* 0x000f68000c1e9900 */
[----:B------:R-:W5:Y:S04]  /*15c0*/  LDG.E.CONSTANT R20, desc[UR20][R4.64+0x1c] ;  /* 0x00001c1404147981 */ /* 0x000f68000c1e9900 */
[----:B------:R-:W5:Y:S01]  /*15d0*/  LDG.E.CONSTANT R21, desc[UR20][R6.64+0x1c] ;  /* 0x00001c1406157981 */ /* 0x000f62000c1e9900 */
[----:B--2---:R-:W-:-:S03]  /*15e0*/  FFMA R17, R16, R17, R13 ;  /* 0x0000001110117223 */ /* 0x004fc6000000000d */
[----:B------:R-:W2:Y:S04]  /*15f0*/  LDG.E.CONSTANT R13, desc[UR20][R4.64+0x10] ;  /* 0x00001014040d7981 */ /* 0x000ea8000c1e9900 */
[----:B------:R-:W2:Y:S01]  /*1600*/  LDG.E.CONSTANT R16, desc[UR20][R6.64+0x10] ;  /* 0x0000101406107981 */ /* 0x000ea2000c1e9900 */
[----:B---3--:R-:W-:-:S03]  /*1610*/  FFMA R24, R18, R19, R17 ;  /* 0x0000001312187223 */ /* 0x008fc60000000011 */
[----:B------:R-:W3:Y:S04]  /*1620*/  LDG.E.CONSTANT R18, desc[UR20][R4.64+0x14] ;  /* 0x0000141404127981 */ /* 0x000ee8000c1e9900 */
[----:B------:R-:W3:Y:S04]  /*1630*/  LDG.E.CONSTANT R19, desc[UR20][R6.64+0x14] ;  /* 0x0000141406137981 */ /* 0x000ee8000c1e9900 */
[----:B------:R-:W3:Y:S01]  /*1640*/  LDG.E.CONSTANT R17, desc[UR20][R4.64+0x18] ;  /* 0x0000181404117981 */ /* 0x000ee2000c1e9900 */
[----:B----4-:R-:W-:-:S04]  /*1650*/  FFMA R8, R11, R8, R24 ;  /* 0x000000080b087223 */ /* 0x010fc80000000018 */
[----:B-----5:R-:W-:Y:S01]  /*1660*/  FFMA R8, R9, R10, R8 ;  /* 0x0000000a09087223 */ /* 0x020fe20000000008 */
[----:B------:R-:W-:-:S03]  /*1670*/  IADD3 R15, PT, PT, R15, 0x8, RZ ;  /* 0x000000080f0f7810 */ /* 0x000fc60007ffe0ff */
[----:B--2---:R-:W-:-:S04]  /*1680*/  FFMA R13, R13, R16, R8 ;  /* 0x000000100d0d7223 */ /* 0x004fc80000000008 */
[----:B---3--:R-:W-:-:S04]  /*1690*/  FFMA R18, R18, R19, R13 ;  /* 0x0000001312127223 */ /* 0x008fc8000000000d */
[----:B------:R-:W-:-:S04]  /*16a0*/  FFMA R17, R17, R22, R18 ;  /* 0x0000001611117223 */ /* 0x000fc80000000012 */
[----:B------:R-:W-:-:S07]  /*16b0*/  FFMA R13, R20, R21, R17 ;  /* 0x00000015140d7223 */ /* 0x000fce0000000011 */
.L_x_16:
[----:B------:R-:W-:Y:S05]  /*16c0*/  BRA.U !UP0, `(.L_x_15) ;  /* 0x0000000108a87547 */ /* 0x000fea000b800000 */
[----:B------:R-:W-:Y:S01]  /*16d0*/  UIADD3 UR12, UPT, UPT, UR10, -0x1, URZ ;  /* 0xffffffff0a0c7890 */ /* 0x000fe2000fffe0ff */
[----:B------:R-:W0:Y:S03]  /*16e0*/  LDC.64 R4, c[0x0][0x380] ;  /* 0x0000e000ff047b82 */ /* 0x000e260000000a00 */
[----:B------:R-:W-:-:S05]  /*16f0*/  UISETP.GE.U32.AND UP0, UPT, UR12, 0x3, UPT ;  /* 0x000000030c00788c */ /* 0x000fca000bf06070 */
[----:B------:R-:W1:Y:S01]  /*1700*/  LDC.64 R6, c[0x0][0x388] ;  /* 0x0000e200ff067b82 */ /* 0x000e620000000a00 */
[----:B------:R-:W-:Y:S02]  /*1710*/  PLOP3.LUT P2, PT, PT, PT, UP0, 0x80, 0x8 ;  /* 0x000000000008781c */ /* 0x000fe40003f4f008 */
[----:B------:R-:W-:-:S11]  /*1720*/  PLOP3.LUT P0, PT, PT, PT, UP0, 0x80, 0x8 ;  /* 0x000000000008781c */ /* 0x000fd60003f0f008 */
[C---:B------:R-:W-:Y:S02]  /*1730*/  @P2 R2UR UR12, R15.reuse ;  /* 0x000000000f0c22ca */ /* 0x040fe400000e0000 */
[----:B------:R-:W-:Y:S02]  /*1740*/  @P0 IADD3 R9, PT, PT, R15, UR7, RZ ;  /* 0x000000070f090c10 */ /* 0x000fe4000fffe0ff */
[----:B------:R-:W-:-:S03]  /*1750*/  @P0 IADD3 R11, PT, PT, R14, R15, RZ ;  /* 0x0000000f0e0b0210 */ /* 0x000fc60007ffe0ff */
[----:B0-----:R-:W-:-:S04]  /*1760*/  @P0 IMAD.WIDE R8, R9, 0x4, R4 ;  /* 0x0000000409080825 */ /* 0x001fc800078e0204 */
[----:B-1----:R-:W-:Y:S01]  /*1770*/  @P0 IMAD.WIDE R10, R11, 0x4, R6 ;  /* 0x000000040b0a0825 */ /* 0x002fe200078e0206 */
[----:B------:R-:W2:Y:S01]  /*1780*/  @P0 LDG.E.CONSTANT R18, desc[UR20][R8.64] ;  /* 0x0000001408120981 */ /* 0x000ea2000c1e9900 */
[----:B------:R-:W-:-:S03]  /*1790*/  @UP0 UIADD3 UR12, UPT, UPT, UR12, 0x4, URZ ;  /* 0x000000040c0c0890 */ /* 0x000fc6000fffe0ff */
[----:B------:R-:W2:Y:S03]  /*17a0*/  @P0 LDG.E.CONSTANT R17, desc[UR20][R10.64] ;  /* 0x000000140a110981 */ /* 0x000ea6000c1e9900 */
[----:B------:R-:W-:Y:S01]  /*17b0*/  @P0 MOV R15, UR12 ;  /* 0x0000000c000f0c02 */ /* 0x000fe20008000f00 */
[----:B------:R-:W3:Y:S04]  /*17c0*/  @P0 LDG.E.CONSTANT R19, desc[UR20][R8.64+0x4] ;  /* 0x0000041408130981 */ /* 0x000ee8000c1e9900 */
[----:B------:R-:W3:Y:S01]  /*17d0*/  @P0 LDG.E.CONSTANT R16, desc[UR20][R10.64+0x4] ;  /* 0x000004140a100981 */ /* 0x000ee2000c1e9900 */
[----:B------:R-:W-:Y:S01]  /*17e0*/  IADD3 R25, PT, PT, R15, UR7, RZ ;  /* 0x000000070f197c10 */ /* 0x000fe2000fffe0ff */
[----:B------:R-:W-:-:S02]  /*17f0*/  IMAD.IADD R21, R14, 0x1, R15 ;  /* 0x000000010e157824 */ /* 0x000fc400078e020f */
[----:B------:R-:W4:Y:S04]  /*1800*/  @P0 LDG.E.CONSTANT R14, desc[UR20][R8.64+0x8] ;  /* 0x00000814080e0981 */ /* 0x000f28000c1e9900 */
[----:B------:R-:W4:Y:S01]  /*1810*/  @P0 LDG.E.CONSTANT R23, desc[UR20][R10.64+0x8] ;  /* 0x000008140a170981 */ /* 0x000f22000c1e9900 */
[----:B------:R-:W-:-:S03]  /*1820*/  IMAD.WIDE R4, R25, 0x4, R4 ;  /* 0x0000000419047825 */ /* 0x000fc600078e0204 */
[----:B------:R-:W5:Y:S01]  /*1830*/  @P0 LDG.E.CONSTANT R15, desc[UR20][R8.64+0xc] ;  /* 0x00000c14080f0981 */ /* 0x000f62000c1e9900 */
[----:B------:R-:W-:-:S03]  /*1840*/  IMAD.WIDE R6, R21, 0x4, R6 ;  /* 0x0000000415067825 */ /* 0x000fc600078e0206 */
[----:B------:R-:W5:Y:S04]  /*1850*/  @P0 LDG.E.CONSTANT R20, desc[UR20][R10.64+0xc] ;  /* 0x00000c140a140981 */ /* 0x000f68000c1e9900 */
[----:B------:R-:W5:Y:S04]  /*1860*/  LDG.E.CONSTANT R22, desc[UR20][R4.64] ;  /* 0x0000001404167981 */ /* 0x000f68000c1e9900 */
[----:B------:R-:W5:Y:S01]  /*1870*/  LDG.E.CONSTANT R21, desc[UR20][R6.64] ;  /* 0x0000001406157981 */ /* 0x000f62000c1e9900 */
[----:B------:R-:W-:Y:S01]  /*1880*/  UISETP.NE.AND UP0, UPT, UR23, 0x1, UPT ;  /* 0x000000011700788c */ /* 0x000fe2000bf05270 */
[----:B--2---:R-:W-:-:S04]  /*1890*/  @P0 FFMA R18, R18, R17, R13 ;  /* 0x0000001112120223 */ /* 0x004fc8000000000d */
[----:B---3--:R-:W-:-:S04]  /*18a0*/  @P0 FFMA R19, R19, R16, R18 ;  /* 0x0000001013130223 */ /* 0x008fc80000000012 */
[----:B----4-:R-:W-:-:S04]  /*18b0*/  @P0 FFMA R14, R14, R23, R19 ;  /* 0x000000170e0e0223 */ /* 0x010fc80000000013 */
[----:B-----5:R-:W-:-:S04]  /*18c0*/  @P0 FFMA R13, R15, R20, R14 ;  /* 0x000000140f0d0223 */ /* 0x020fc8000000000e */
[----:B------:R-:W-:Y:S01]  /*18d0*/  FFMA R13, R22, R21, R13 ;  /* 0x00000015160d7223 */ /* 0x000fe2000000000d */
[----:B------:R-:W-:Y:S06]  /*18e0*/  BRA.U !UP0, `(.L_x_15) ;  /* 0x0000000108207547 */ /* 0x000fec000b800000 */
[----:B------:R-:W-:Y:S01]  /*18f0*/  UISETP.NE.AND UP0, UPT, UR23, 0x2, UPT ;  /* 0x000000021700788c */ /* 0x000fe2000bf05270 */
[----:B------:R-:W2:Y:S04]  /*1900*/  LDG.E.CONSTANT R8, desc[UR20][R4.64+0x4] ;  /* 0x0000041404087981 */ /* 0x000ea8000c1e9900 */
[----:B------:R-:W2:Y:S01]  /*1910*/  LDG.E.CONSTANT R9, desc[UR20][R6.64+0x4] ;  /* 0x0000041406097981 */ /* 0x000ea2000c1e9900 */
[----:B------:R-:W-:-:S13]  /*1920*/  PLOP3.LUT P0, PT, PT, PT, UP0, 0x80, 0x8 ;  /* 0x000000000008781c */ /* 0x000fda0003f0f008 */
[----:B------:R-:W3:Y:S04]  /*1930*/  @P0 LDG.E.CONSTANT R10, desc[UR20][R4.64+0x8] ;  /* 0x00000814040a0981 */ /* 0x000ee8000c1e9900 */
[----:B------:R-:W3:Y:S01]  /*1940*/  @P0 LDG.E.CONSTANT R11, desc[UR20][R6.64+0x8] ;  /* 0x00000814060b0981 */ /* 0x000ee2000c1e9900 */
[----:B--2---:R-:W-:-:S04]  /*1950*/  FFMA R13, R8, R9, R13 ;  /* 0x00000009080d7223 */ /* 0x004fc8000000000d */
[----:B---3--:R-:W-:-:S07]  /*1960*/  @P0 FFMA R13, R10, R11, R13 ;  /* 0x0000000b0a0d0223 */ /* 0x008fce000000000d */
.L_x_15:
[----:B------:R-:W0:Y:S01]  /*1970*/  S2UR UR19, SR_CgaCtaId ;  /* 0x00000000001379c3 */ /* 0x000e220000008800 */
[----:B------:R-:W1:Y:S01]  /*1980*/  LDCU UR22, c[0x0][0x3b4] ;  /* 0x00007680ff1677ac */ /* 0x000e620008000800 */
[----:B------:R-:W-:Y:S01]  /*1990*/  UMOV UR12, 0x400 ;  /* 0x00000400000c7882 */ /* 0x000fe20000000000 */
[----:B-1----:R-:W-:Y:S01]  /*19a0*/  FMUL R13, R13, UR22 ;  /* 0x000000160d0d7c20 */ /* 0x002fe20008400000 */
[----:B0-----:R-:W-:-:S06]  /*19b0*/  ULEA UR12, UR19, UR12, 0x18 ;  /* 0x0000000c130c7291 */ /* 0x001fcc000f8ec0ff */
[C---:B------:R-:W-:Y:S02]  /*19c0*/  LEA R4, R12.reuse, UR12, 0x2 ;  /* 0x0000000c0c047c11 */ /* 0x040fe4000f8e10ff */
[----:B------:R-:W-:-:S03]  /*19d0*/  IADD3 R12, PT, PT, R12, UR25, RZ ;  /* 0x000000190c0c7c10 */ /* 0x000fc6000fffe0ff */
[----:B------:R0:W-:Y:S01]  /*19e0*/  STS [R4], R13 ;  /* 0x0000000d04007388 */ /* 0x0001e20000000800 */
[----:B------:R-:W-:-:S13]  /*19f0*/  ISETP.GE.AND P0, PT, R12, UR27, PT ;  /* 0x0000001b0c007c0c */ /* 0x000fda000bf06270 */
[----:B0-----:R-:W-:Y:S05]  /*1a00*/  @!P0 BRA `(.L_x_17) ;  /* 0xfffffff400788947 */ /* 0x001fea000383ffff */
.L_x_2:
[----:B------:R-:W-:Y:S05]  /*1a10*/  BSYNC.RECONVERGENT B0 ;  /* 0x0000000000007941 */ /* 0x000fea0003800200 */
.L_x_1:
[----:B------:R-:W-:Y:S01]  /*1a20*/  BAR.SYNC.DEFER_BLOCKING 0x0 ;  /* 0x0000000000007b1d */ /* 0x000fe20000010000 */
[----:B------:R-:W-:-:S05]  /*1a30*/  MOV R4, 0xff800000 ;  /* 0xff80000000047802 */ /* 0x000fca0000000f00 */
[----:B------:R-:W-:Y:S04]  /*1a40*/  BSSY.RECONVERGENT B0, `(.L_x_18) ;  /* 0x000000d000007945 */ /* 0x000fe80003800200 */
[----:B------:R-:W-:Y:S05]  /*1a50*/  @P1 BRA `(.L_x_19) ;  /* 0x00000000002c1947 */ /* 0x000fea0003800000 */
[----:B------:R-:W0:Y:S01]  /*1a60*/  S2R R7, SR_CgaCtaId ;  /* 0x0000000000077919 */ /* 0x000e220000008800 */
[----:B------:R-:W-:Y:S02]  /*1a70*/  MOV R6, 0x400 ;  /* 0x0000040000067802 */ /* 0x000fe40000000f00 */
[----:B------:R-:W-:Y:S02]  /*1a80*/  MOV R4, 0xff800000 ;  /* 0xff80000000047802 */ /* 0x000fe40000000f00 */
[----:B------:R-:W-:Y:S02]  /*1a90*/  MOV R5, R32 ;  /* 0x0000002000057202 */ /* 0x000fe40000000f00 */
[----:B0-----:R-:W-:-:S07]  /*1aa0*/  LEA R8, R7, R6, 0x18 ;  /* 0x0000000607087211 */ /* 0x001fce00078ec0ff */
.L_x_20:
[C---:B------:R-:W-:Y:S01]  /*1ab0*/  LEA R6, R5.reuse, R8, 0x2 ;  /* 0x0000000805067211 */ /* 0x040fe200078e10ff */
[----:B------:R-:W-:-:S04]  /*1ac0*/  VIADD R5, R5, UR25 ;  /* 0x0000001905057c36 */ /* 0x000fc80008000000 */
[----:B------:R-:W0:Y:S01]  /*1ad0*/  LDS R7, [R6] ;  /* 0x0000000006077984 */ /* 0x000e220000000800 */
[----:B------:R-:W-:Y:S02]  /*1ae0*/  ISETP.GE.AND P0, PT, R5, UR27, PT ;  /* 0x0000001b05007c0c */ /* 0x000fe4000bf06270 */
[----:B0-----:R-:W-:-:S11]  /*1af0*/  FMNMX R4, R7, R4, !PT ;  /* 0x0000000407047209 */ /* 0x001fd60007800000 */
[----:B------:R-:W-:Y:S05]  /*1b00*/  @!P0 BRA `(.L_x_20) ;  /* 0xfffffffc00e88947 */ /* 0x000fea000383ffff */
.L_x_19:
[----:B------:R-:W-:Y:S05]  /*1b10*/  BSYNC.RECONVERGENT B0 ;  /* 0x0000000000007941 */ /* 0x000fea0003800200 */
.L_x_18:
[----:B------:R-:W0:Y:S01]  /*1b20*/  SHFL.BFLY PT, R5, R4, 0x10, 0x1f ;  /* 0x0e001f0004057f89 */ /* 0x000e2200000e0000 */
[----:B------:R-:W-:Y:S01]  /*1b30*/  ISETP.NE.AND P2, PT, R0, RZ, PT ;  /* 0x000000ff0000720c */ /* 0x000fe20003f45270 */
[----:B------:R-:W-:Y:S01]  /*1b40*/  UIADD3 UR12, UPT, UPT, UR25, 0x1f, URZ ;  /* 0x0000001f190c7890 */ /* 0x000fe2000fffe0ff */
[----:B------:R-:W-:-:S03]  /*1b50*/  ISETP.GT.U32.AND P0, PT, R32, 0x1f, PT ;  /* 0x0000001f2000780c */ /* 0x000fc60003f04070 */
[----:B------:R-:W-:Y:S01]  /*1b60*/  USHF.R.U32.HI UR22, URZ, 0x5, UR12 ;  /* 0x00000005ff167899 */ /* 0x000fe2000801160c */
[----:B0-----:R-:W-:-:S05]  /*1b70*/  FMNMX R5, R5, R4, !PT ;  /* 0x0000000405057209 */ /* 0x001fca0007800000 */
[----:B------:R-:W0:Y:S02]  /*1b80*/  SHFL.BFLY PT, R6, R5, 0x8, 0x1f ;  /* 0x0d001f0005067f89 */ /* 0x000e2400000e0000 */
[----:B0-----:R-:W-:-:S05]  /*1b90*/  FMNMX R6, R5, R6, !PT ;  /* 0x0000000605067209 */ /* 0x001fca0007800000 */
[----:B------:R-:W0:Y:S02]  /*1ba0*/  SHFL.BFLY PT, R7, R6, 0x4, 0x1f ;  /* 0x0c801f0006077f89 */ /* 0x000e2400000e0000 */
[----:B0-----:R-:W-:-:S05]  /*1bb0*/  FMNMX R7, R6, R7, !PT ;  /* 0x0000000706077209 */ /* 0x001fca0007800000 */
[----:B------:R-:W0:Y:S02]  /*1bc0*/  SHFL.BFLY PT, R8, R7, 0x2, 0x1f ;  /* 0x0c401f0007087f89 */ /* 0x000e2400000e0000 */
[----:B0-----:R-:W-:-:S05]  /*1bd0*/  FMNMX R8, R7, R8, !PT ;  /* 0x0000000807087209 */ /* 0x001fca0007800000 */
[----:B------:R-:W0:Y:S02]  /*1be0*/  SHFL.BFLY PT, R9, R8, 0x1, 0x1f ;  /* 0x0c201f0008097f89 */ /* 0x000e2400000e0000 */
[----:B0-----:R-:W-:-:S05]  /*1bf0*/  FMNMX R9, R8, R9, !PT ;  /* 0x0000000908097209 */ /* 0x001fca0007800000 */
[----:B------:R0:W-:Y:S01]  /*1c00*/  @!P2 STS [R2], R9 ;  /* 0x000000090200a388 */ /* 0x0001e20000000800 */
[----:B------:R-:W-:Y:S06]  /*1c10*/  BAR.SYNC.DEFER_BLOCKING 0x0 ;  /* 0x0000000000007b1d */ /* 0x000fec0000010000 */
[----:B------:R-:W-:Y:S05]  /*1c20*/  @P0 BRA `(.L_x_21) ;  /* 0x00000000004c0947 */ /* 0x000fea0003800000 */
[----:B------:R-:W-:Y:S01]  /*1c30*/  ISETP.GE.U32.AND P0, PT, R32, UR22, PT ;  /* 0x0000001620007c0c */ /* 0x000fe2000bf06070 */
[----:B------:R-:W-:Y:S01]  /*1c40*/  UMOV UR12, 0xffffffff ;  /* 0xffffffff000c7882 */ /* 0x000fe20000000000 */
[----:B------:R-:W-:-:S11]  /*1c50*/  MOV R4, 0xff800000 ;  /* 0xff80000000047802 */ /* 0x000fd60000000f00 */
[----:B------:R1:W2:Y:S01]  /*1c60*/  @!P0 LDS R4, [R31+UR9+0x100] ;  /* 0x000100091f048984 */ /* 0x0002a20008000800 */
[----:B------:R-:W-:Y:S05]  /*1c70*/  BRA.DIV UR12, `(.L_x_22) ;  /* 0x000000160c447947 */ /* 0x000fea000b800000 */
[----:B--2---:R-:W2:Y:S02]  /*1c80*/  SHFL.BFLY PT, R5, R4, 0x10, 0x1f ;  /* 0x0e001f0004057f89 */ /* 0x004ea400000e0000 */
[----:B--2---:R-:W-:-:S05]  /*1c90*/  FMNMX R5, R5, R4, !PT ;  /* 0x0000000405057209 */ /* 0x004fca0007800000 */
[----:B------:R-:W2:Y:S02]  /*1ca0*/  SHFL.BFLY PT, R6, R5, 0x8, 0x1f ;  /* 0x0d001f0005067f89 */ /* 0x000ea400000e0000 */
[----:B--2---:R-:W-:-:S05]  /*1cb0*/  FMNMX R6, R5, R6, !PT ;  /* 0x0000000605067209 */ /* 0x004fca0007800000 */
[----:B------:R-:W2:Y:S02]  /*1cc0*/  SHFL.BFLY PT, R7, R6, 0x4, 0x1f ;  /* 0x0c801f0006077f89 */ /* 0x000ea400000e0000 */
[----:B--2---:R-:W-:-:S05]  /*1cd0*/  FMNMX R7, R6, R7, !PT ;  /* 0x0000000706077209 */ /* 0x004fca0007800000 */
[----:B------:R-:W2:Y:S02]  /*1ce0*/  SHFL.BFLY PT, R8, R7, 0x2, 0x1f ;  /* 0x0c401f0007087f89 */ /* 0x000ea400000e0000 */
[----:B--2---:R-:W-:-:S05]  /*1cf0*/  FMNMX R8, R7, R8, !PT ;  /* 0x0000000807087209 */ /* 0x004fca0007800000 */
[----:B0-----:R0:W2:Y:S02]  /*1d00*/  SHFL.BFLY PT, R9, R8, 0x1, 0x1f ;  /* 0x0c201f0008097f89 */ /* 0x0010a400000e0000 */
.L_x_46:
[----:B------:R-:W3:Y:S01]  /*1d10*/  @!P2 S2R R5, SR_CgaCtaId ;  /* 0x000000000005a919 */ /* 0x000ee20000008800 */
[----:B------:R-:W-:Y:S02]  /*1d20*/  @!P2 MOV R4, 0x400 ;  /* 0x000004000004a802 */ /* 0x000fe40000000f00 */
[----:B--2---:R-:W-:Y:S02]  /*1d30*/  FMNMX R9, R8, R9, !PT ;  /* 0x0000000908097209 */ /* 0x004fe40007800000 */
[----:B---3--:R-:W-:-:S05]  /*1d40*/  @!P2 LEA R4, R5, R4, 0x18 ;  /* 0x000000040504a211 */ /* 0x008fca00078ec0ff */
[----:B------:R2:W-:Y:S02]  /*1d50*/  @!P2 STS [R4+0x100], R9 ;  /* 0x000100090400a388 */ /* 0x0005e40000000800 */
.L_x_21:
[----:B------:R-:W-:Y:S05]  /*1d60*/  WARPSYNC.ALL ;  /* 0x0000000000007948 */ /* 0x000fea0003800000 */
[----:B------:R-:W3:Y:S08]  /*1d70*/  S2UR UR19, SR_CgaCtaId ;  /* 0x00000000001379c3 */ /* 0x000ef00000008800 */
[----:B------:R-:W-:Y:S01]  /*1d80*/  BAR.SYNC.DEFER_BLOCKING 0x0 ;  /* 0x0000000000007b1d */ /* 0x000fe20000010000 */
[----:B------:R-:W-:Y:S01]  /*1d90*/  HFMA2 R7, -RZ, RZ, 0.96630859375, -0.0022525787353515625 ;  /* 0x3bbb989dff077431 */ /* 0x000fe200000001ff */
[----:B------:R-:W-:Y:S01]  /*1da0*/  MOV R5, 0x437c0000 ;  /* 0x437c000000057802 */ /* 0x000fe20000000f00 */
[----:B0-----:R-:W-:-:S03]  /*1db0*/  HFMA2 R8, -RZ, RZ, 0, 0 ;  /* 0x00000000ff087431 */ /* 0x001fc600000001ff */
[----:B------:R-:W-:Y:S01]  /*1dc0*/  UMOV UR12, 0x400 ;  /* 0x00000400000c7882 */ /* 0x000fe20000000000 */
[----:B------:R-:W-:Y:S01]  /*1dd0*/  BSSY.RECONVERGENT B0, `(.L_x_23) ;  /* 0x000001a000007945 */ /* 0x000fe20003800200 */
[----:B---3--:R-:W-:-:S09]  /*1de0*/  ULEA UR19, UR19, UR12, 0x18 ;  /* 0x0000000c13137291 */ /* 0x008fd2000f8ec0ff */
[----:B--2---:R-:W0:Y:S02]  /*1df0*/  LDS R4, [UR19+0x100] ;  /* 0x00010013ff047984 */ /* 0x004e240008000800 */
[----:B0-----:R-:W-:-:S04]  /*1e00*/  FMNMX R4, R4, UR11, !PT ;  /* 0x0000000b04047c09 */ /* 0x001fc8000f800000 */
[----:B------:R-:W-:-:S13]  /*1e10*/  R2UR UR12, R4 ;  /* 0x00000000040c72ca */ /* 0x000fda00000e0000 */
[----:B------:R-:W-:-:S05]  /*1e20*/  MOV R4, UR12 ;  /* 0x0000000c00047c02 */ /* 0x000fca0008000f00 */
[----:B------:R-:W-:Y:S01]  /*1e30*/  FADD R4, -R4, UR11 ;  /* 0x0000000b04047e21 */ /* 0x000fe20008000100 */
[----:B------:R-:W-:Y:S06]  /*1e40*/  @P1 BRA `(.L_x_24) ;  /* 0x0000000000481947 */ /* 0x000fec0003800000 */
[----:B------:R-:W-:Y:S01]  /*1e50*/  MOV R8, RZ ;  /* 0x000000ff00087202 */ /* 0x000fe20000000f00 */
[----:B------:R-:W-:-:S07]  /*1e60*/  IMAD.MOV.U32 R6, RZ, RZ, R32 ;  /* 0x000000ffff067224 */ /* 0x000fce00078e0020 */
.L_x_25:
[C---:B0-----:R-:W-:Y:S02]  /*1e70*/  LEA R9, R6.reuse, UR19, 0x2 ;  /* 0x0000001306097c11 */ /* 0x041fe4000f8e10ff */
[----:B------:R-:W-:-:S03]  /*1e80*/  IADD3 R6, PT, PT, R6, UR25, RZ ;  /* 0x0000001906067c10 */ /* 0x000fc6000fffe0ff */
[----:B------:R-:W0:Y:S01]  /*1e90*/  LDS R10, [R9] ;  /* 0x00000000090a7984 */ /* 0x000e220000000800 */
[----:B------:R-:W-:Y:S01]  /*1ea0*/  ISETP.GE.AND P0, PT, R6, UR27, PT ;  /* 0x0000001b06007c0c */ /* 0x000fe2000bf06270 */
[----:B0-----:R-:W-:-:S04]  /*1eb0*/  FADD R10, R10, -UR12 ;  /* 0x8000000c0a0a7e21 */ /* 0x001fc80008000000 */
[----:B------:R-:W-:-:S04]  /*1ec0*/  FFMA.SAT R12, R10, R7, 0.5 ;  /* 0x3f0000000a0c7423 */ /* 0x000fc80000002007 */
[----:B------:R-:W-:-:S04]  /*1ed0*/  FFMA.RM R12, R12, R5, 12582913 ;  /* 0x4b4000010c0c7423 */ /* 0x000fc80000004005 */
[C---:B------:R-:W-:Y:S01]  /*1ee0*/  FADD R11, R12.reuse, -12583039 ;  /* 0xcb40007f0c0b7421 */ /* 0x040fe20000000000 */
[----:B------:R-:W-:-:S03]  /*1ef0*/  SHF.L.U32 R12, R12, 0x17, RZ ;  /* 0x000000170c0c7819 */ /* 0x000fc600000006ff */
[----:B------:R-:W-:-:S04]  /*1f00*/  FFMA R11, R10, 1.4426950216293334961, -R11 ;  /* 0x3fb8aa3b0a0b7823 */ /* 0x000fc8000000080b */
[----:B------:R-:W-:-:S06]  /*1f10*/  FFMA R11, R10, 1.925963033500011079e-08, R11 ;  /* 0x32a570600a0b7823 */ /* 0x000fcc000000000b */
[----:B------:R-:W0:Y:S02]  /*1f20*/  MUFU.EX2 R11, R11 ;  /* 0x0000000b000b7308 */ /* 0x000e240000000800 */
[----:B0-----:R-:W-:-:S04]  /*1f30*/  FMUL R12, R12, R11 ;  /* 0x0000000b0c0c7220 */ /* 0x001fc80000400000 */
[----:B------:R-:W-:Y:S01]  /*1f40*/  FADD R8, R12, R8 ;  /* 0x000000080c087221 */ /* 0x000fe20000000000 */
[----:B------:R0:W-:Y:S01]  /*1f50*/  STS [R9], R12 ;  /* 0x0000000c09007388 */ /* 0x0001e20000000800 */
[----:B------:R-:W-:Y:S05]  /*1f60*/  @!P0 BRA `(.L_x_25) ;  /* 0xfffffffc00c08947 */ /* 0x000fea000383ffff */
.L_x_24:
[----:B------:R-:W-:Y:S05]  /*1f70*/  BSYNC.RECONVERGENT B0 ;  /* 0x0000000000007941 */ /* 0x000fea0003800200 */
.L_x_23:
[----:B0-----:R-:W0:Y:S01]  /*1f80*/  SHFL.BFLY PT, R9, R8, 0x10, 0x1f ;  /* 0x0e001f0008097f89 */ /* 0x001e2200000e0000 */
[----:B------:R-:W-:Y:S02]  /*1f90*/  ISETP.NE.AND P1, PT, R0, RZ, PT ;  /* 0x000000ff0000720c */ /* 0x000fe40003f25270 */
[----:B------:R-:W-:Y:S01]  /*1fa0*/  ISETP.GT.U32.AND P0, PT, R32, 0x1f, PT ;  /* 0x0000001f2000780c */ /* 0x000fe20003f04070 */
[----:B0-----:R-:W-:-:S05]  /*1fb0*/  FADD R9, R9, R8 ;  /* 0x0000000809097221 */ /* 0x001fca0000000000 */
[----:B------:R-:W0:Y:S02]  /*1fc0*/  SHFL.BFLY PT, R6, R9, 0x8, 0x1f ;  /* 0x0d001f0009067f89 */ /* 0x000e2400000e0000 */
[----:B0-----:R-:W-:-:S05]  /*1fd0*/  FADD R10, R9, R6 ;  /* 0x00000006090a7221 */ /* 0x001fca0000000000 */
[----:B------:R-:W0:Y:S02]  /*1fe0*/  SHFL.BFLY PT, R11, R10, 0x4, 0x1f ;  /* 0x0c801f000a0b7f89 */ /* 0x000e2400000e0000 */
[----:B0-----:R-:W-:-:S05]  /*1ff0*/  FADD R11, R10, R11 ;  /* 0x0000000b0a0b7221 */ /* 0x001fca0000000000 */
[----:B------:R-:W0:Y:S02]  /*2000*/  SHFL.BFLY PT, R6, R11, 0x2, 0x1f ;  /* 0x0c401f000b067f89 */ /* 0x000e2400000e0000 */
[----:B0-----:R-:W-:Y:S01]  /*2010*/  FADD R12, R11, R6 ;  /* 0x000000060b0c7221 */ /* 0x001fe20000000000 */
[----:B------:R-:W-:-:S04]  /*2020*/  FFMA.SAT R6, R4, R7, 0.5 ;  /* 0x3f00000004067423 */ /* 0x000fc80000002007 */
[----:B------:R-:W-:Y:S01]  /*2030*/  FFMA.RM R6, R6, R5, 12582913 ;  /* 0x4b40000106067423 */ /* 0x000fe20000004005 */
[----:B------:R-:W0:Y:S03]  /*2040*/  SHFL.BFLY PT, R13, R12, 0x1, 0x1f ;  /* 0x0c201f000c0d7f89 */ /* 0x000e2600000e0000 */
[C---:B------:R-:W-:Y:S01]  /*2050*/  FADD R5, R6.reuse, -12583039 ;  /* 0xcb40007f06057421 */ /* 0x040fe20000000000 */
[----:B------:R-:W-:-:S03]  /*2060*/  SHF.L.U32 R10, R6, 0x17, RZ ;  /* 0x00000017060a7819 */ /* 0x000fc600000006ff */
[----:B------:R-:W-:-:S04]  /*2070*/  FFMA R5, R4, 1.4426950216293334961, -R5 ;  /* 0x3fb8aa3b04057823 */ /* 0x000fc80000000805 */
[----:B------:R-:W-:-:S06]  /*2080*/  FFMA R5, R4, 1.925963033500011079e-08, R5 ;  /* 0x32a5706004057823 */ /* 0x000fcc0000000005 */
[----:B------:R-:W2:Y:S01]  /*2090*/  MUFU.EX2 R5, R5 ;  /* 0x0000000500057308 */ /* 0x000ea20000000800 */
[----:B0-----:R-:W-:-:S05]  /*20a0*/  FADD R13, R12, R13 ;  /* 0x0000000d0c0d7221 */ /* 0x001fca0000000000 */
[----:B------:R0:W-:Y:S01]  /*20b0*/  @!P1 STS [R2], R13 ;  /* 0x0000000d02009388 */ /* 0x0001e20000000800 */
[----:B--2---:R-:W-:Y:S01]  /*20c0*/  FMUL R10, R10, R5 ;  /* 0x000000050a0a7220 */ /* 0x004fe20000400000 */
[----:B------:R-:W-:Y:S06]  /*20d0*/  BAR.SYNC.DEFER_BLOCKING 0x0 ;  /* 0x0000000000007b1d */ /* 0x000fec0000010000 */
[----:B------:R-:W-:Y:S05]  /*20e0*/  @P0 BRA `(.L_x_26) ;  /* 0x0000000000400947 */ /* 0x000fea0003800000 */
[----:B------:R-:W-:Y:S01]  /*20f0*/  ISETP.GE.U32.AND P0, PT, R32, UR22, PT ;  /* 0x0000001620007c0c */ /* 0x000fe2000bf06070 */
[----:B------:R-:W-:Y:S01]  /*2100*/  UMOV UR11, 0xffffffff ;  /* 0xffffffff000b7882 */ /* 0x000fe20000000000 */
[----:B------:R-:W-:-:S11]  /*2110*/  MOV R4, RZ ;  /* 0x000000ff00047202 */ /* 0x000fd60000000f00 */
[----:B------:R2:W3:Y:S01]  /*2120*/  @!P0 LDS R4, [R31+UR9+0x100] ;  /* 0x000100091f048984 */ /* 0x0004e20008000800 */
[----:B------:R-:W-:Y:S05]  /*2130*/  BRA.DIV UR11, `(.L_x_27) ;  /* 0x000000120ba07947 */ /* 0x000fea000b800000 */
[----:B---3--:R-:W3:Y:S02]  /*2140*/  SHFL.BFLY PT, R5, R4, 0x10, 0x1f ;  /* 0x0e001f0004057f89 */ /* 0x008ee400000e0000 */
[----:B---3--:R-:W-:-:S05]  /*2150*/  FADD R5, R5, R4 ;  /* 0x0000000405057221 */ /* 0x008fca0000000000 */
[----:B------:R-:W3:Y:S02]  /*2160*/  SHFL.BFLY PT, R6, R5, 0x8, 0x1f ;  /* 0x0d001f0005067f89 */ /* 0x000ee400000e0000 */
[----:B---3--:R-:W-:-:S05]  /*2170*/  FADD R6, R5, R6 ;  /* 0x0000000605067221 */ /* 0x008fca0000000000 */
[----:B------:R-:W3:Y:S02]  /*2180*/  SHFL.BFLY PT, R7, R6, 0x4, 0x1f ;  /* 0x0c801f0006077f89 */ /* 0x000ee400000e0000 */
[----:B---3--:R-:W-:-:S05]  /*2190*/  FADD R7, R6, R7 ;  /* 0x0000000706077221 */ /* 0x008fca0000000000 */
[----:B------:R-:W3:Y:S02]  /*21a0*/  SHFL.BFLY PT, R8, R7, 0x2, 0x1f ;  /* 0x0c401f0007087f89 */ /* 0x000ee400000e0000 */
[----:B---3--:R-:W-:-:S05]  /*21b0*/  FADD R8, R7, R8 ;  /* 0x0000000807087221 */ /* 0x008fca0000000000 */
[----:B------:R3:W4:Y:S02]  /*21c0*/  SHFL.BFLY PT, R9, R8, 0x1, 0x1f ;  /* 0x0c201f0008097f89 */ /* 0x00072400000e0000 */
.L_x_52:
[----:B----4-:R-:W-:-:S05]  /*21d0*/  FADD R9, R8, R9 ;  /* 0x0000000908097221 */ /* 0x010fca0000000000 */
[----:B------:R4:W-:Y:S02]  /*21e0*/  @!P1 STS [UR19+0x100], R9 ;  /* 0x00010009ff009988 */ /* 0x0009e40008000813 */
.L_x_26:
[----:B------:R-:W5:Y:S02]  /*21f0*/  LDCU UR11, c[0x0][0x3b0] ;  /* 0x00007600ff0b77ac */ /* 0x000f640008000800 */
[----:B-----5:R-:W-:Y:S01]  /*2200*/  MOV R7, UR11 ;  /* 0x0000000b00077c02 */ /* 0x020fe20008000f00 */
[----:B------:R-:W-:Y:S05]  /*2210*/  WARPSYNC.ALL ;  /* 0x0000000000007948 */ /* 0x000fea0003800000 */
[----:B------:R-:W-:Y:S01]  /*2220*/  ISETP.GE.AND P0, PT, R32, R7, PT ;  /* 0x000000072000720c */ /* 0x000fe20003f06270 */
[----:B------:R-:W-:Y:S06]  /*2230*/  BAR.SYNC.DEFER_BLOCKING 0x0 ;  /* 0x0000000000007b1d */ /* 0x000fec0000010000 */
[----:B------:R-:W-:Y:S01]  /*2240*/  BSSY.RECONVERGENT B0, `(.L_x_28) ;  /* 0x00000d1000007945 */ /* 0x000fe20003800200 */
[----:B------:R-:W5:Y:S02]  /*2250*/  LDS R5, [UR19+0x100] ;  /* 0x00010013ff057984 */ /* 0x000f640008000800 */
[----:B-----5:R-:W-:-:S05]  /*2260*/  FFMA R5, R10, UR4, R5 ;  /* 0x000000040a057c23 */ /* 0x020fca0008000005 */
[----:B------:R-:W-:Y:S01]  /*2270*/  R2UR UR4, R5 ;  /* 0x00000000050472ca */ /* 0x000fe200000e0000 */
[----:B------:R-:W-:-:S14]  /*2280*/  @P0 BRA `(.L_x_29) ;  /* 0x0000000c00300947 */ /* 0x000fdc0003800000 */
[----:B------:R-:W5:Y:S01]  /*2290*/  LDCU UR11, c[0x0][0x3ac] ;  /* 0x00007580ff0b77ac */ /* 0x000f620008000800 */
[----:B------:R-:W-:Y:S01]  /*22a0*/  MOV R14, R32 ;  /* 0x00000020000e7202 */ /* 0x000fe20000000f00 */
[----:B------:R-:W-:-:S06]  /*22b0*/  UIADD3 UR24, UPT, UPT, UR26, -0x1, URZ ;  /* 0xffffffff1a187890 */ /* 0x000fcc000fffe0ff */
[----:B------:R-:W-:-:S04]  /*22c0*/  MOV R5, UR24 ;  /* 0x0000001800057c02 */ /* 0x000fc80008000f00 */
[----:B------:R-:W-:Y:S01]  /*22d0*/  ISETP.GE.U32.AND P1, PT, R5, 0x3, PT ;  /* 0x000000030500780c */ /* 0x000fe20003f26070 */
[----:B-----5:R-:W-:-:S04]  /*22e0*/  UISETP.LT.AND UP0, UPT, UR17, UR11, UPT ;  /* 0x0000000b1100728c */ /* 0x020fc8000bf01270 */
[----:B------:R-:W-:-:S04]  /*22f0*/  USEL UR11, UR17, UR11, UP0 ;  /* 0x0000000b110b7287 */ /* 0x000fc80008000000 */
[----:B------:R-:W-:Y:S02]  /*2300*/  UIMAD UR19, UR5, -0x40, UR11 ;  /* 0xffffffc0051378a4 */ /* 0x000fe4000f8e020b */
[----:B----4-:R-:W-:Y:S02]  /*2310*/  MOV R9, UR11 ;  /* 0x0000000b00097c02 */ /* 0x010fe40008000f00 */
[----:B------:R-:W-:Y:S02]  /*2320*/  UIADD3 UR22, UPT, UPT, UR19, -0x1, URZ ;  /* 0xffffffff13167890 */ /* 0x000fe4000fffe0ff */
[----:B---3--:R-:W-:Y:S02]  /*2330*/  MOV R8, UR19 ;  /* 0x0000001300087c02 */ /* 0x008fe40008000f00 */
[----:B------:R-:W-:Y:S02]  /*2340*/  LOP3.LUT R9, R9, 0x3, RZ, 0xc0, !PT ;  /* 0x0000000309097812 */ /* 0x000fe400078ec0ff */
[----:B------:R-:W-:Y:S01]  /*2350*/  IMAD.U32 R4, RZ, RZ, UR22 ;  /* 0x00000016ff047e24 */ /* 0x000fe2000f8e00ff */
[----:B------:R-:W-:-:S04]  /*2360*/  IADD3 R8, PT, PT, R8, -UR18, RZ ;  /* 0x8000001208087c10 */ /* 0x000fc8000fffe0ff */
[----:B------:R-:W-:-:S13]  /*2370*/  ISETP.GE.U32.AND P0, PT, R4, 0xf, PT ;  /* 0x0000000f0400780c */ /* 0x000fda0003f06070 */
.L_x_36:
[----:B---3--:R-:W3:Y:S01]  /*2380*/  LDC.64 R18, c[0x0][0x398] ;  /* 0x0000e600ff127b82 */ /* 0x008ee20000000a00 */
[----:B------:R-:W-:Y:S01]  /*2390*/  UISETP.NE.AND UP0, UPT, UR6, URZ, UPT ;  /* 0x000000ff0600728c */ /* 0x000fe2000bf05270 */
[----:B------:R-:W-:Y:S01]  /*23a0*/  IADD3 R5, PT, PT, R14, UR7, RZ ;  /* 0x000000070e057c10 */ /* 0x000fe2000fffe0ff */
[----:B------:R-:W-:Y:S01]  /*23b0*/  HFMA2 R15, -RZ, RZ, 0, 0 ;  /* 0x00000000ff0f7431 */ /* 0x000fe200000001ff */
[----:B------:R-:W-:-:S03]  /*23c0*/  UISETP.GE.AND UP1, UPT, UR27, 0x1, UPT ;  /* 0x000000011b00788c */ /* 0x000fc6000bf26270 */
[----:B---3--:R-:W-:-:S03]  /*23d0*/  IMAD.WIDE R18, R5, 0x4, R18 ;  /* 0x0000000405127825 */ /* 0x008fc600078e0212 */
[----:B------:R-:W-:Y:S05]  /*23e0*/  BRA.U !UP0, `(.L_x_30) ;  /* 0x0000000108047547 */ /* 0x000fea000b800000 */
[----:B------:R3:W5:Y:S02]  /*23f0*/  LDG.E R15, desc[UR20][R18.64] ;  /* 0x00000014120f7981 */ /* 0x000764000c1e1900 */
.L_x_30:
[----:B------:R-:W-:Y:S01]  /*2400*/  IMAD.MOV.U32 R17, RZ, RZ, RZ ;  /* 0x000000ffff117224 */ /* 0x000fe200078e00ff */
[----:B------:R-:W-:Y:S06]  /*2410*/  BRA.U !UP1, `(.L_x_31) ;  /* 0x0000000909b07547 */ /* 0x000fec000b800000 */
[----:B------:R-:W-:Y:S01]  /*2420*/  HFMA2 R11, -RZ, RZ, 0, 0 ;  /* 0x00000000ff0b7431 */ /* 0x000fe200000001ff */
[----:B------:R-:W-:Y:S01]  /*2430*/  MOV R17, RZ ;  /* 0x000000ff00117202 */ /* 0x000fe20000000f00 */
[----:B------:R-:W-:Y:S06]  /*2440*/  @!P0 BRA `(.L_x_32) ;  /* 0x00000004000c8947 */ /* 0x000fec0003800000 */
[----:B------:R-:W4:Y:S01]  /*2450*/  S2R R4, SR_CgaCtaId ;  /* 0x0000000000047919 */ /* 0x000f220000008800 */
[----:B------:R-:W-:Y:S02]  /*2460*/  MOV R11, 0x400 ;  /* 0x00000400000b7802 */ /* 0x000fe40000000f00 */
[----:B------:R-:W-:Y:S02]  /*2470*/  MOV R17, RZ ;  /* 0x000000ff00117202 */ /* 0x000fe40000000f00 */
[----:B0-----:R-:W-:Y:S02]  /*2480*/  MOV R13, RZ ;  /* 0x000000ff000d7202 */ /* 0x001fe40000000f00 */
[----:B----4-:R-:W-:-:S07]  /*2490*/  LEA R11, R4, R11, 0x18 ;  /* 0x0000000b040b7211 */ /* 0x010fce00078ec0ff */
.L_x_33:
[----:B------:R-:W0:Y:S01]  /*24a0*/  LDC R12, c[0x0][0x3b0] ;  /* 0x0000ec00ff0c7b82 */ /* 0x000e220000000800 */
[----:B------:R-:W-:Y:S02]  /*24b0*/  IADD3 R4, PT, PT, R14, UR8, RZ ;  /* 0x000000080e047c10 */ /* 0x000fe4000fffe0ff */
[----:B------:R-:W-:-:S05]  /*24c0*/  IADD3 R5, PT, PT, R13, UR6, RZ ;  /* 0x000000060d057c10 */ /* 0x000fca000fffe0ff */
[----:B------:R-:W4:Y:S01]  /*24d0*/  LDC.64 R36, c[0x0][0x390] ;  /* 0x0000e400ff247b82 */ /* 0x000f220000000a00 */
[----:B0-----:R-:W-:-:S04]  /*24e0*/  IMAD R5, R5, R12, R4 ;  /* 0x0000000c05057224 */ /* 0x001fc800078e0204 */
[----:B----4-:R-:W-:-:S05]  /*24f0*/  IMAD.WIDE R36, R5, 0x4, R36 ;  /* 0x0000000405247825 */ /* 0x010fca00078e0224 */
[----:B------:R0:W4:Y:S01]  /*2500*/  LDG.E.CONSTANT R21, desc[UR20][R36.64] ;  /* 0x0000001424157981 */ /* 0x000122000c1e9900 */
[----:B------:R-:W-:-:S05]  /*2510*/  IMAD R16, R13, 0x4, R11 ;  /* 0x000000040d107824 */ /* 0x000fca00078e020b */
[----:B------:R-:W4:Y:S01]  /*2520*/  LDS.128 R4, [R16] ;  /* 0x0000000010047984 */ /* 0x000f220000000c00 */
[----:B0-----:R-:W-:-:S05]  /*2530*/  IMAD.WIDE R36, R12, 0x4, R36 ;  /* 0x000000040c247825 */ /* 0x001fca00078e0224 */
[----:B------:R-:W2:Y:S01]  /*2540*/  LDG.E.CONSTANT R20, desc[UR20][R36.64] ;  /* 0x0000001424147981 */ /* 0x000ea2000c1e9900 */
[----:B------:R-:W-:-:S04]  /*2550*/  IMAD.WIDE R34, R12, 0x4, R36 ;  /* 0x000000040c227825 */ /* 0x000fc800078e0224 */
[----:B------:R-:W-:-:S05]  /*2560*/  IMAD.WIDE R26, R12, 0x4, R34 ;  /* 0x000000040c1a7825 */ /* 0x000fca00078e0222 */
[----:B------:R-:W3:Y:S01]  /*2570*/  LDG.E.CONSTANT R24, desc[UR20][R26.64] ;  /* 0x000000141a187981 */ /* 0x000ee2000c1e9900 */
[----:B------:R-:W-:-:S04]  /*2580*/  IMAD.WIDE R22, R12, 0x4, R26 ;  /* 0x000000040c167825 */ /* 0x000fc800078e021a */
[----:B----4-:R-:W-:Y:S02]  /*2590*/  FFMA R4, R4, R21, R17 ;  /* 0x0000001504047223 */ /* 0x010fe40000000011 */
[----:B------:R0:W4:Y:S04]  /*25a0*/  LDG.E.CONSTANT R21, desc[UR20][R34.64] ;  /* 0x0000001422157981 */ /* 0x000128000c1e9900 */
[----:B------:R-:W3:Y:S01]  /*25b0*/  LDG.E.CONSTANT R17, desc[UR20][R22.64] ;  /* 0x0000001416117981 */ /* 0x000ee2000c1e9900 */
[----:B--2---:R-:W-:Y:S01]  /*25c0*/  FFMA R5, R5, R20, R4 ;  /* 0x0000001405057223 */ /* 0x004fe20000000004 */
[----:B------:R-:W-:-:S05]  /*25d0*/  IMAD.WIDE R36, R12, 0x4, R22 ;  /* 0x000000040c247825 */ /* 0x000fca00078e0216 */
[----:B------:R-:W2:Y:S01]  /*25e0*/  LDG.E.CONSTANT R20, desc[UR20][R36.64] ;  /* 0x0000001424147981 */ /* 0x000ea2000c1e9900 */
[----:B0-----:R-:W-:-:S04]  /*25f0*/  IMAD.WIDE R34, R12, 0x4, R36 ;  /* 0x000000040c227825 */ /* 0x001fc800078e0224 */
[----:B------:R-:W-:-:S05]  /*2600*/  IMAD.WIDE R26, R12, 0x4, R34 ;  /* 0x000000040c1a7825 */ /* 0x000fca00078e0222 */
[----:B------:R-:W2:Y:S01]  /*2610*/  LDG.E.CONSTANT R22, desc[UR20][R26.64] ;  /* 0x000000141a167981 */ /* 0x000ea2000c1e9900 */
[----:B----4-:R-:W-:-:S04]  /*2620*/  FFMA R6, R6, R21, R5 ;  /* 0x0000001506067223 */ /* 0x010fc80000000005 */
[----:B---3--:R-:W-:Y:S02]  /*2630*/  FFMA R21, R7, R24, R6 ;  /* 0x0000001807157223 */ /* 0x008fe40000000006 */
[----:B------:R-:W0:Y:S02]  /*2640*/  LDS.128 R4, [R16+0x10] ;  /* 0x0000100010047984 */ /* 0x000e240000000c00 */
[----:B0-----:R-:W-:Y:S02]  /*2650*/  FFMA R4, R4, R17, R21 ;  /* 0x0000001104047223 */ /* 0x001fe40000000015 */
[----:B------:R0:W3:Y:S01]  /*2660*/  LDG.E.CONSTANT R21, desc[UR20][R34.64] ;  /* 0x0000001422157981 */ /* 0x0000e2000c1e9900 */
[----:B------:R-:W-:-:S05]  /*2670*/  IMAD.WIDE R24, R12, 0x4, R26 ;  /* 0x000000040c187825 */ /* 0x000fca00078e021a */
[----:B------:R-:W4:Y:S01]  /*2680*/  LDG.E.CONSTANT R17, desc[UR20][R24.64] ;  /* 0x0000001418117981 */ /* 0x000f22000c1e9900 */
[----:B--2---:R-:W-:Y:S01]  /*2690*/  FFMA R5, R5, R20, R4 ;  /* 0x0000001405057223 */ /* 0x004fe20000000004 */
[----:B------:R-:W-:-:S04]  /*26a0*/  IMAD.WIDE R36, R12, 0x4, R24 ;  /* 0x000000040c247825 */ /* 0x000fc800078e0218 */
[----:B0-----:R-:W-:-:S05]  /*26b0*/  IMAD.WIDE R34, R12, 0x4, R36 ;  /* 0x000000040c227825 */ /* 0x001fca00078e0224 */
[----:B------:R-:W2:Y:S01]  /*26c0*/  LDG.E.CONSTANT R23, desc[UR20][R34.64] ;  /* 0x0000001422177981 */ /* 0x000ea2000c1e9900 */
[----:B------:R-:W-:-:S05]  /*26d0*/  IMAD.WIDE R26, R12, 0x4, R34 ;  /* 0x000000040c1a7825 */ /* 0x000fca00078e0222 */
[----:B------:R-:W2:Y:S01]  /*26e0*/  LDG.E.CONSTANT R24, desc[UR20][R26.64] ;  /* 0x000000141a187981 */ /* 0x000ea2000c1e9900 */
[----:B---3--:R-:W-:-:S04]  /*26f0*/  FFMA R6, R6, R21, R5 ;  /* 0x0000001506067223 */ /* 0x008fc80000000005 */
[----:B------:R-:W-:Y:S02]  /*2700*/  FFMA R21, R7, R22, R6 ;  /* 0x0000001607157223 */ /* 0x000fe40000000006 */
[----:B------:R-:W3:Y:S04]  /*2710*/  LDG.E.CONSTANT R22, desc[UR20][R36.64] ;  /* 0x0000001424167981 */ /* 0x000ee8000c1e9900 */
[----:B------:R-:W4:Y:S02]  /*2720*/  LDS.128 R4, [R16+0x20] ;  /* 0x0000200010047984 */ /* 0x000f240000000c00 */
[----:B----4-:R-:W-:Y:S01]  /*2730*/  FFMA R4, R4, R17, R21 ;  /* 0x0000001104047223 */ /* 0x010fe20000000015 */
[----:B------:R-:W-:-:S05]  /*2740*/  IMAD.WIDE R20, R12, 0x4, R26 ;  /* 0x000000040c147825 */ /* 0x000fca00078e021a */
[----:B------:R-:W4:Y:S01]  /*2750*/  LDG.E.CONSTANT R17, desc[UR20][R20.64] ;  /* 0x0000001414117981 */ /* 0x000f22000c1e9900 */
[----:B---3--:R-:W-:-:S04]  /*2760*/  FFMA R5, R5, R22, R4 ;  /* 0x0000001605057223 */ /* 0x008fc80000000004 */
[----:B--2---:R-:W-:-:S04]  /*2770*/  FFMA R6, R6, R23, R5 ;  /* 0x0000001706067223 */ /* 0x004fc80000000005 */
[----:B------:R-:W-:Y:S02]  /*2780*/  FFMA R25, R7, R24, R6 ;  /* 0x0000001807197223 */ /* 0x000fe40000000006 */
[----:B------:R-:W4:Y:S01]  /*2790*/  LDS.128 R4, [R16+0x30] ;  /* 0x0000300010047984 */ /* 0x000f220000000c00 */
[----:B------:R-:W-:-:S04]  /*27a0*/  IMAD.WIDE R22, R12, 0x4, R20 ;  /* 0x000000040c167825 */ /* 0x000fc800078e0214 */
[----:B----4-:R-:W-:Y:S01]  /*27b0*/  FFMA R4, R4, R17, R25 ;  /* 0x0000001104047223 */ /* 0x010fe20000000019 */
[C---:B------:R-:W-:Y:S02]  /*27c0*/  IMAD.WIDE R24, R12.reuse, 0x4, R22 ;  /* 0x000000040c187825 */ /* 0x040fe400078e0216 */
[----:B------:R-:W2:Y:S02]  /*27d0*/  LDG.E.CONSTANT R22, desc[UR20][R22.64] ;  /* 0x0000001416167981 */ /* 0x000ea4000c1e9900 */
[----:B------:R-:W-:Y:S02]  /*27e0*/  IMAD.WIDE R26, R12, 0x4, R24 ;  /* 0x000000040c1a7825 */ /* 0x000fe400078e0218 */
[----:B------:R-:W3:Y:S04]  /*27f0*/  LDG.E.CONSTANT R24, desc[UR20][R24.64] ;  /* 0x0000001418187981 */ /* 0x000ee8000c1e9900 */
[----:B------:R-:W4:Y:S01]  /*2800*/  LDG.E.CONSTANT R26, desc[UR20][R26.64] ;  /* 0x000000141a1a7981 */ /* 0x000f22000c1e9900 */
[----:B------:R-:W-:-:S04]  /*2810*/  IADD3 R13, PT, PT, R13, 0x10, RZ ;  /* 0x000000100d0d7810 */ /* 0x000fc80007ffe0ff */
[----:B------:R-:W-:Y:S01]  /*2820*/  ISETP.NE.AND P2, PT, R13, R8, PT ;  /* 0x000000080d00720c */ /* 0x000fe20003f45270 */
[----:B--2---:R-:W-:-:S04]  /*2830*/  FFMA R5, R5, R22, R4 ;  /* 0x0000001605057223 */ /* 0x004fc80000000004 */
[----:B---3--:R-:W-:-:S04]  /*2840*/  FFMA R6, R6, R24, R5 ;  /* 0x0000001806067223 */ /* 0x008fc80000000005 */
[----:B----4-:R-:W-:-:S04]  /*2850*/  FFMA R17, R7, R26, R6 ;  /* 0x0000001a07117223 */ /* 0x010fc80000000006 */
[----:B------:R-:W-:Y:S05]  /*2860*/  @P2 BRA `(.L_x_33) ;  /* 0xfffffffc000c2947 */ /* 0x000fea000383ffff */
[----:B------:R-:W-:-:S07]  /*2870*/  MOV R11, R8 ;  /* 0x00000008000b7202 */ /* 0x000fce0000000f00 */
.L_x_32:
[----:B------:R-:W-:-:S09]  /*2880*/  UISETP.NE.AND UP0, UPT, UR18, URZ, UPT ;  /* 0x000000ff1200728c */ /* 0x000fd2000bf05270 */
[----:B------:R-:W-:Y:S05]  /*2890*/  BRA.U !UP0, `(.L_x_31) ;  /* 0x0000000508907547 */ /* 0x000fea000b800000 */
[----:B------:R-:W-:Y:S02]  /*28a0*/  UIADD3 UR11, UPT, UPT, UR18, -0x1, URZ ;  /* 0xffffffff120b7890 */ /* 0x000fe4000fffe0ff */
[----:B------:R-:W-:Y:S02]  /*28b0*/  UISETP.NE.AND UP1, UPT, UR26, URZ, UPT ;  /* 0x000000ff1a00728c */ /* 0x000fe4000bf25270 */
[----:B------:R-:W-:-:S09]  /*28c0*/  UISETP.GE.U32.AND UP0, UPT, UR11, 0x7, UPT ;  /* 0x000000070b00788c */ /* 0x000fd2000bf06070 */
[----:B------:R-:W-:Y:S05]  /*28d0*/  BRA.U !UP0, `(.L_x_34) ;  /* 0x0000000108a87547 */ /* 0x000fea000b800000 */
[----:B------:R-:W4:Y:S01]  /*28e0*/  LDC R21, c[0x0][0x3b0] ;  /* 0x0000ec00ff157b82 */ /* 0x000f220000000800 */
[----:B------:R-:W-:Y:S02]  /*28f0*/  IADD3 R5, PT, PT, R14, UR8, RZ ;  /* 0x000000080e057c10 */ /* 0x000fe4000fffe0ff */
[----:B------:R-:W-:-:S05]  /*2900*/  IADD3 R4, PT, PT, R11, UR6, RZ ;  /* 0x000000060b047c10 */ /* 0x000fca000fffe0ff */
[----:B------:R-:W0:Y:S01]  /*2910*/  LDC.64 R24, c[0x0][0x390] ;  /* 0x0000e400ff187b82 */ /* 0x000e220000000a00 */
[----:B----4-:R-:W-:-:S04]  /*2920*/  IMAD R5, R4, R21, R5 ;  /* 0x0000001504057224 */ /* 0x010fc800078e0205 */
[----:B0-----:R-:W-:-:S05]  /*2930*/  IMAD.WIDE R24, R5, 0x4, R24 ;  /* 0x0000000405187825 */ /* 0x001fca00078e0218 */
[----:B------:R0:W4:Y:S01]  /*2940*/  LDG.E.CONSTANT R12, desc[UR20][R24.64] ;  /* 0x00000014180c7981 */ /* 0x000122000c1e9900 */
[----:B------:R-:W-:-:S05]  /*2950*/  IMAD.WIDE R6, R21, 0x4, R24 ;  /* 0x0000000415067825 */ /* 0x000fca00078e0218 */
[----:B------:R-:W2:Y:S01]  /*2960*/  LDG.E.CONSTANT R23, desc[UR20][R6.64] ;  /* 0x0000001406177981 */ /* 0x000ea2000c1e9900 */
[----:B------:R-:W1:Y:S01]  /*2970*/  S2UR UR19, SR_CgaCtaId ;  /* 0x00000000001379c3 */ /* 0x000e620000008800 */
[----:B------:R-:W-:Y:S01]  /*2980*/  UMOV UR11, 0x400 ;  /* 0x00000400000b7882 */ /* 0x000fe20000000000 */
[----:B------:R-:W-:-:S05]  /*2990*/  IMAD.WIDE R4, R21, 0x4, R6 ;  /* 0x0000000415047825 */ /* 0x000fca00078e0206 */
[----:B------:R3:W3:Y:S01]  /*29a0*/  LDG.E.CONSTANT R16, desc[UR20][R4.64] ;  /* 0x0000001404107981 */ /* 0x0006e2000c1e9900 */
[----:B------:R-:W-:Y:S01]  /*29b0*/  IMAD.WIDE R34, R21, 0x4, R4 ;  /* 0x0000000415227825 */ /* 0x000fe200078e0204 */
[----:B-1----:R-:W-:-:S06]  /*29c0*/  ULEA UR11, UR19, UR11, 0x18 ;  /* 0x0000000b130b7291 */ /* 0x002fcc000f8ec0ff */
[----:B------:R-:W-:-:S05]  /*29d0*/  LEA R20, R11, UR11, 0x2 ;  /* 0x0000000b0b147c11 */ /* 0x000fca000f8e10ff */
[----:B------:R-:W4:Y:S04]  /*29e0*/  LDS R22, [R20] ;  /* 0x0000000014167984 */ /* 0x000f280000000800 */
[----:B0-----:R-:W2:Y:S04]  /*29f0*/  LDS R25, [R20+0x4] ;  /* 0x0000040014197984 */ /* 0x001ea80000000800 */
[----:B------:R-:W0:Y:S01]  /*2a00*/  LDS R24, [R20+0x8] ;  /* 0x0000080014187984 */ /* 0x000e220000000800 */
[----:B----4-:R-:W-:-:S03]  /*2a10*/  FFMA R22, R22, R12, R17 ;  /* 0x0000000c16167223 */ /* 0x010fc60000000011 */
[----:B------:R-:W4:Y:S01]  /*2a20*/  LDG.E.CONSTANT R17, desc[UR20][R34.64] ;  /* 0x0000001422117981 */ /* 0x000f22000c1e9900 */
[----:B------:R-:W-:-:S04]  /*2a30*/  IMAD.WIDE R12, R21, 0x4, R34 ;  /* 0x00000004150c7825 */ /* 0x000fc800078e0222 */
[----:B--2---:R-:W-:Y:S02]  /*2a40*/  FFMA R23, R25, R23, R22 ;  /* 0x0000001719177223 */ /* 0x004fe40000000016 */
[----:B------:R1:W2:Y:S01]  /*2a50*/  LDG.E.CONSTANT R22, desc[UR20][R12.64] ;  /* 0x000000140c167981 */ /* 0x0002a2000c1e9900 */
[----:B------:R-:W-:-:S05]  /*2a60*/  IMAD.WIDE R6, R21, 0x4, R12 ;  /* 0x0000000415067825 */ /* 0x000fca00078e020c */
[----:B------:R1:W2:Y:S01]  /*2a70*/  LDG.E.CONSTANT R25, desc[UR20][R6.64] ;  /* 0x0000001406197981 */ /* 0x0002a2000c1e9900 */
[----:B---3--:R-:W-:-:S04]  /*2a80*/  IMAD.WIDE R4, R21, 0x4, R6 ;  /* 0x0000000415047825 */ /* 0x008fc800078e0206 */
[----:B0-----:R-:W-:Y:S01]  /*2a90*/  FFMA R16, R24, R16, R23 ;  /* 0x0000001018107223 */ /* 0x001fe20000000017 */
[----:B-1----:R-:W-:Y:S01]  /*2aa0*/  LDS R13, [R20+0x14] ;  /* 0x00001400140d7984 */ /* 0x002fe20000000800 */
[----:B------:R-:W-:-:S03]  /*2ab0*/  IMAD.WIDE R26, R21, 0x4, R4 ;  /* 0x00000004151a7825 */ /* 0x000fc600078e0204 */
[----:B------:R-:W-:Y:S04]  /*2ac0*/  LDS R12, [R20+0x1c] ;  /* 0x00001c00140c7984 */ /* 0x000fe80000000800 */
[----:B------:R-:W3:Y:S04]  /*2ad0*/  LDG.E.CONSTANT R4, desc[UR20][R4.64] ;  /* 0x0000001404047981 */ /* 0x000ee8000c1e9900 */
[----:B------:R-:W3:Y:S01]  /*2ae0*/  LDG.E.CONSTANT R26, desc[UR20][R26.64] ;  /* 0x000000141a1a7981 */ /* 0x000ee2000c1e9900 */
[----:B------:R-:W-:-:S03]  /*2af0*/  IADD3 R11, PT, PT, R11, 0x8, RZ ;  /* 0x000000080b0b7810 */ /* 0x000fc60007ffe0ff */
[----:B------:R-:W4:Y:S04]  /*2b00*/  LDS R21, [R20+0xc] ;  /* 0x00000c0014157984 */ /* 0x000f280000000800 */
[----:B------:R-:W-:Y:S01]  /*2b10*/  LDS R6, [R20+0x18] ;  /* 0x0000180014067984 */ /* 0x000fe20000000800 */
[----:B----4-:R-:W-:-:S03]  /*2b20*/  FFMA R17, R21, R17, R16 ;  /* 0x0000001115117223 */ /* 0x010fc60000000010 */
[----:B------:R-:W2:Y:S02]  /*2b30*/  LDS R16, [R20+0x10] ;  /* 0x0000100014107984 */ /* 0x000ea40000000800 */
[----:B--2---:R-:W-:-:S04]  /*2b40*/  FFMA R16, R16, R22, R17 ;  /* 0x0000001610107223 */ /* 0x004fc80000000011 */
[----:B------:R-:W-:-:S04]  /*2b50*/  FFMA R13, R13, R25, R16 ;  /* 0x000000190d0d7223 */ /* 0x000fc80000000010 */
[----:B---3--:R-:W-:-:S04]  /*2b60*/  FFMA R13, R6, R4, R13 ;  /* 0x00000004060d7223 */ /* 0x008fc8000000000d */
[----:B------:R-:W-:-:S07]  /*2b70*/  FFMA R17, R12, R26, R13 ;  /* 0x0000001a0c117223 */ /* 0x000fce000000000d */
.L_x_34:
[----:B------:R-:W-:Y:S05]  /*2b80*/  BRA.U !UP1, `(.L_x_31) ;  /* 0x0000000109d47547 */ /* 0x000fea000b800000 */
[----:B------:R-:W-:Y:S01]  /*2b90*/  ISETP.NE.AND P2, PT, R9, RZ, PT ;  /* 0x000000ff0900720c */ /* 0x000fe20003f45270 */
[----:B------:R-:W-:-:S12]  /*2ba0*/  @!P1 BRA `(.L_x_35) ;  /* 0x0000000000689947 */ /* 0x000fd80003800000 */
[----:B------:R-:W4:Y:S01]  /*2bb0*/  LDC R5, c[0x0][0x3b0] ;  /* 0x0000ec00ff057b82 */ /* 0x000f220000000800 */
[----:B------:R-:W-:Y:S01]  /*2bc0*/  IADD3 R7, PT, PT, R14, UR8, RZ ;  /* 0x000000080e077c10 */ /* 0x000fe2000fffe0ff */
[----:B------:R-:W-:-:S06]  /*2bd0*/  VIADD R4, R11, UR6 ;  /* 0x000000060b047c36 */ /* 0x000fcc0008000000 */
[----:B------:R-:W0:Y:S01]  /*2be0*/  LDC.64 R20, c[0x0][0x390] ;  /* 0x0000e400ff147b82 */ /* 0x000e220000000a00 */
[----:B----4-:R-:W-:-:S04]  /*2bf0*/  IMAD R7, R4, R5, R7 ;  /* 0x0000000504077224 */ /* 0x010fc800078e0207 */
[----:B0-----:R-:W-:-:S05]  /*2c00*/  IMAD.WIDE R20, R7, 0x4, R20 ;  /* 0x0000000407147825 */ /* 0x001fca00078e0214 */
[----:B------:R0:W4:Y:S01]  /*2c10*/  LDG.E.CONSTANT R16, desc[UR20][R20.64] ;  /* 0x0000001414107981 */ /* 0x000122000c1e9900 */
[----:B------:R-:W-:-:S04]  /*2c20*/  IMAD.WIDE R12, R5, 0x4, R20 ;  /* 0x00000004050c7825 */ /* 0x000fc800078e0214 */
[C---:B------:R-:W-:Y:S02]  /*2c30*/  IMAD.WIDE R6, R5.reuse, 0x4, R12 ;  /* 0x0000000405067825 */ /* 0x040fe400078e020c */
[----:B------:R-:W2:Y:S02]  /*2c40*/  LDG.E.CONSTANT R12, desc[UR20][R12.64] ;  /* 0x000000140c0c7981 */ /* 0x000ea4000c1e9900 */
[----:B------:R-:W-:Y:S02]  /*2c50*/  IMAD.WIDE R4, R5, 0x4, R6 ;  /* 0x0000000405047825 */ /* 0x000fe400078e0206 */
[----:B------:R-:W3:Y:S04]  /*2c60*/  LDG.E.CONSTANT R6, desc[UR20][R6.64] ;  /* 0x0000001406067981 */ /* 0x000ee8000c1e9900 */
[----:B------:R-:W3:Y:S01]  /*2c70*/  LDG.E.CONSTANT R4, desc[UR20][R4.64] ;  /* 0x0000001404047981 */ /* 0x000ee2000c1e9900 */
[----:B------:R-:W1:Y:S01]  /*2c80*/  S2UR UR19, SR_CgaCtaId ;  /* 0x00000000001379c3 */ /* 0x000e620000008800 */
[----:B------:R-:W-:-:S02]  /*2c90*/  UMOV UR11, 0x400 ;  /* 0x00000400000b7882 */ /* 0x000fc40000000000 */
[----:B-1----:R-:W-:-:S06]  /*2ca0*/  ULEA UR11, UR19, UR11, 0x18 ;  /* 0x0000000b130b7291 */ /* 0x002fcc000f8ec0ff */
[C---:B------:R-:W-:Y:S02]  /*2cb0*/  LEA R22, R11.reuse, UR11, 0x2 ;  /* 0x0000000b0b167c11 */ /* 0x040fe4000f8e10ff */
[----:B------:R-:W-:-:S03]  /*2cc0*/  IADD3 R11, PT, PT, R11, 0x4, RZ ;  /* 0x000000040b0b7810 */ /* 0x000fc60007ffe0ff */
[----:B0-----:R-:W4:Y:S04]  /*2cd0*/  LDS R20, [R22] ;  /* 0x0000000016147984 */ /* 0x001f280000000800 */
[----:B------:R-:W2:Y:S01]  /*2ce0*/  LDS R24, [R22+0x4] ;  /* 0x0000040016187984 */ /* 0x000ea20000000800 */
[----:B----4-:R-:W-:-:S03]  /*2cf0*/  FFMA R17, R20, R16, R17 ;  /* 0x0000001014117223 */ /* 0x010fc60000000011 */
[----:B------:R-:W3:Y:S04]  /*2d00*/  LDS R16, [R22+0x8] ;  /* 0x0000080016107984 */ /* 0x000ee80000000800 */
[----:B------:R-:W0:Y:S01]  /*2d10*/  LDS R20, [R22+0xc] ;  /* 0x00000c0016147984 */ /* 0x000e220000000800 */
[----:B--2---:R-:W-:-:S04]  /*2d20*/  FFMA R17, R24, R12, R17 ;  /* 0x0000000c18117223 */ /* 0x004fc80000000011 */
[----:B---3--:R-:W-:-:S04]  /*2d30*/  FFMA R17, R16, R6, R17 ;  /* 0x0000000610117223 */ /* 0x008fc80000000011 */
[----:B0-----:R-:W-:-:S07]  /*2d40*/  FFMA R17, R20, R4, R17 ;  /* 0x0000000414117223 */ /* 0x001fce0000000011 */
.L_x_35:
[----:B------:R-:W-:Y:S05]  /*2d50*/  @!P2 BRA `(.L_x_31) ;  /* 0x000000000060a947 */ /* 0x000fea0003800000 */
[----:B------:R-:W4:Y:S01]  /*2d60*/  LDC R7, c[0x0][0x3b0] ;  /* 0x0000ec00ff077b82 */ /* 0x000f220000000800 */
[----:B0-----:R-:W-:Y:S02]  /*2d70*/  IADD3 R13, PT, PT, R14, UR8, RZ ;  /* 0x000000080e0d7c10 */ /* 0x001fe4000fffe0ff */
[----:B------:R-:W-:-:S05]  /*2d80*/  IADD3 R6, PT, PT, R11, UR6, RZ ;  /* 0x000000060b067c10 */ /* 0x000fca000fffe0ff */
[----:B------:R-:W0:Y:S01]  /*2d90*/  LDC.64 R4, c[0x0][0x390] ;  /* 0x0000e400ff047b82 */ /* 0x000e220000000a00 */
[----:B----4-:R-:W-:-:S04]  /*2da0*/  IMAD R13, R6, R7, R13 ;  /* 0x00000007060d7224 */ /* 0x010fc800078e020d */
[----:B0-----:R-:W-:-:S05]  /*2db0*/  IMAD.WIDE R4, R13, 0x4, R4 ;  /* 0x000000040d047825 */ /* 0x001fca00078e0204 */
[----:B------:R-:W4:Y:S01]  /*2dc0*/  LDG.E.CONSTANT R12, desc[UR20][R4.64] ;  /* 0x00000014040c7981 */ /* 0x000f22000c1e9900 */
[----:B------:R-:W0:Y:S01]  /*2dd0*/  S2UR UR19, SR_CgaCtaId ;  /* 0x00000000001379c3 */ /* 0x000e220000008800 */
[----:B------:R-:W-:Y:S01]  /*2de0*/  UMOV UR11, 0x400 ;  /* 0x00000400000b7882 */ /* 0x000fe20000000000 */
[----:B------:R-:W-:Y:S01]  /*2df0*/  ISETP.NE.AND P2, PT, R9, 0x1, PT ;  /* 0x000000010900780c */ /* 0x000fe20003f45270 */
[----:B0-----:R-:W-:-:S06]  /*2e00*/  ULEA UR11, UR19, UR11, 0x18 ;  /* 0x0000000b130b7291 */ /* 0x001fcc000f8ec0ff */
[----:B------:R-:W-:-:S05]  /*2e10*/  LEA R11, R11, UR11, 0x2 ;  /* 0x0000000b0b0b7c11 */ /* 0x000fca000f8e10ff */
[----:B------:R-:W4:Y:S02]  /*2e20*/  LDS R6, [R11] ;  /* 0x000000000b067984 */ /* 0x000f240000000800 */
[----:B----4-:R-:W-:Y:S01]  /*2e30*/  FFMA R17, R6, R12, R17 ;  /* 0x0000000c06117223 */ /* 0x010fe20000000011 */
[----:B------:R-:W-:Y:S06]  /*2e40*/  @!P2 BRA `(.L_x_31) ;  /* 0x000000000024a947 */ /* 0x000fec0003800000 */
[----:B------:R-:W-:Y:S01]  /*2e50*/  ISETP.NE.AND P2, PT, R9, 0x2, PT ;  /* 0x000000020900780c */ /* 0x000fe20003f45270 */
[C---:B------:R-:W-:Y:S01]  /*2e60*/  IMAD.WIDE R4, R7.reuse, 0x4, R4 ;  /* 0x0000000407047825 */ /* 0x040fe200078e0204 */
[----:B------:R-:W0:Y:S11]  /*2e70*/  LDS R12, [R11+0x4] ;  /* 0x000004000b0c7984 */ /* 0x000e360000000800 */
[----:B------:R-:W-:Y:S01]  /*2e80*/  @P2 IMAD.WIDE R6, R7, 0x4, R4 ;  /* 0x0000000407062825 */ /* 0x000fe200078e0204 */
[----:B------:R-:W4:Y:S04]  /*2e90*/  @P2 LDS R16, [R11+0x8] ;  /* 0x000008000b102984 */ /* 0x000f280000000800 */
[----:B------:R-:W0:Y:S04]  /*2ea0*/  LDG.E.CONSTANT R4, desc[UR20][R4.64] ;  /* 0x0000001404047981 */ /* 0x000e28000c1e9900 */
[----:B------:R-:W4:Y:S01]  /*2eb0*/  @P2 LDG.E.CONSTANT R6, desc[UR20][R6.64] ;  /* 0x0000001406062981 */ /* 0x000f22000c1e9900 */
[----:B0-----:R-:W-:-:S04]  /*2ec0*/  FFMA R17, R12, R4, R17 ;  /* 0x000000040c117223 */ /* 0x001fc80000000011 */
[----:B----4-:R-:W-:-:S07]  /*2ed0*/  @P2 FFMA R17, R16, R6, R17 ;  /* 0x0000000610112223 */ /* 0x010fce0000000011 */
.L_x_31:
[----:B------:R-:W4:Y:S01]  /*2ee0*/  LDCU UR11, c[0x0][0x3b0] ;  /* 0x00007600ff0b77ac */ /* 0x000f220008000800 */
[----:B-----5:R-:W-:Y:S01]  /*2ef0*/  FFMA R15, R10, R15, R17 ;  /* 0x0000000f0a0f7223 */ /* 0x020fe20000000011 */
[----:B------:R-:W-:-:S04]  /*2f00*/  IADD3 R14, PT, PT, R14, UR25, RZ ;  /* 0x000000190e0e7c10 */ /* 0x000fc8000fffe0ff */
[----:B------:R0:W-:Y:S01]  /*2f10*/  STG.E desc[UR20][R18.64], R15 ;  /* 0x0000000f12007986 */ /* 0x0001e2000c101914 */
[----:B----4-:R-:W-:-:S04]  /*2f20*/  MOV R7, UR11 ;  /* 0x0000000b00077c02 */ /* 0x010fc80008000f00 */
[----:B------:R-:W-:-:S13]  /*2f30*/  ISETP.GE.AND P2, PT, R14, R7, PT ;  /* 0x000000070e00720c */ /* 0x000fda0003f46270 */
[----:B0-----:R-:W-:Y:S05]  /*2f40*/  @!P2 BRA `(.L_x_36) ;  /* 0xfffffff4000ca947 */ /* 0x001fea000383ffff */
.L_x_29:
[----:B------:R-:W-:Y:S05]  /*2f50*/  BSYNC.RECONVERGENT B0 ;  /* 0x0000000000007941 */ /* 0x000fea0003800200 */
.L_x_28:
[----:B------:R-:W5:Y:S01]  /*2f60*/  LDCU UR6, c[0x0][0x3ac] ;  /* 0x00007580ff0677ac */ /* 0x000f620008000800 */
[----:B------:R-:W-:Y:S01]  /*2f70*/  UIADD3 UR5, UPT, UPT, UR5, 0x1, URZ ;  /* 0x0000000105057890 */ /* 0x000fe2000fffe0ff */
[----:B------:R-:W-:Y:S01]  /*2f80*/  UMOV UR11, UR12 ;  /* 0x0000000c000b7c82 */ /* 0x000fe20008000000 */
[----:B-----5:R-:W-:-:S03]  /*2f90*/  UISETP.GE.AND UP0, UPT, UR17, UR6, UPT ;  /* 0x000000061100728c */ /* 0x020fc6000bf06270 */
[----:B------:R-:W-:Y:S01]  /*2fa0*/  UMOV UR6, UR17 ;  /* 0x0000001100067c82 */ /* 0x000fe20008000000 */
[----:B------:R-:W-:Y:S06]  /*2fb0*/  BAR.SYNC.DEFER_BLOCKING 0x0 ;  /* 0x0000000000007b1d */ /* 0x000fec0000010000 */
[----:B------:R-:W-:Y:S05]  /*2fc0*/  BRA.U !UP0, `(.L_x_37) ;  /* 0xffffffd108c47547 */ /* 0x000fea000b83ffff */
.L_x_0:
[----:B------:R-:W-:-:S13]  /*2fd0*/  ISETP.GE.AND P0, PT, R32, R7, PT ;  /* 0x000000072000720c */ /* 0x000fda0003f06270 */
[----:B------:R-:W-:Y:S05]  /*2fe0*/  @P0 EXIT ;  /* 0x000000000000094d */ /* 0x000fea0003800000 */
[----:B------:R-:W0:Y:S01]  /*2ff0*/  LDC.64 R4, c[0x0][0x398] ;  /* 0x0000e600ff047b82 */ /* 0x000e220000000a00 */
[----:B------:R-:W0:Y:S01]  /*3000*/  LDCU UR5, c[0x0][0x360] ;  /* 0x00006c00ff0577ac */ /* 0x000e220008000800 */
[----:B------:R-:W0:Y:S02]  /*3010*/  LDCU UR6, c[0x0][0x3b0] ;  /* 0x00007600ff0677ac */ /* 0x000e240008000800 */
.L_x_40:
[----:B------:R-:W-:-:S05]  /*3020*/  IADD3 R7, PT, PT, R32, UR7, RZ ;  /* 0x0000000720077c10 */ /* 0x000fca000fffe0ff */
[----:B0-----:R-:W-:-:S05]  /*3030*/  IMAD.WIDE R6, R7, 0x4, R4 ;  /* 0x0000000407067825 */ /* 0x001fca00078e0204 */
[----:B------:R-:W5:Y:S01]  /*3040*/  LDG.E R0, desc[UR20][R6.64] ;  /* 0x0000001406007981 */ /* 0x000f62000c1e1900 */
[----:B------:R-:W0:Y:S01]  /*3050*/  MUFU.RCP R2, UR4 ;  /* 0x0000000400027d08 */ /* 0x000e220008001000 */
[----:B------:R-:W-:Y:S01]  /*3060*/  IMAD.U32 R3, RZ, RZ, UR4 ;  /* 0x00000004ff037e24 */ /* 0x000fe2000f8e00ff */
[----:B------:R-:W-:Y:S03]  /*3070*/  BSSY.RECONVERGENT B0, `(.L_x_38) ;  /* 0x000000c000007945 */ /* 0x000fe60003800200 */
[----:B0-----:R-:W-:-:S04]  /*3080*/  FFMA R3, R2, -R3, 1 ;  /* 0x3f80000002037423 */ /* 0x001fc80000000803 */
[----:B------:R-:W-:Y:S01]  /*3090*/  FFMA R3, R2, R3, R2 ;  /* 0x0000000302037223 */ /* 0x000fe20000000002 */
[----:B-----5:R-:W0:Y:S03]  /*30a0*/  FCHK P0, R0, UR4 ;  /* 0x0000000400007d02 */ /* 0x020e260008000000 */
[----:B------:R-:W-:-:S04]  /*30b0*/  FFMA R2, R0, R3, RZ ;  /* 0x0000000300027223 */ /* 0x000fc800000000ff */
[----:B---3--:R-:W-:-:S04]  /*30c0*/  FFMA R8, R2, -UR4, R0 ;  /* 0x8000000402087c23 */ /* 0x008fc80008000000 */
[----:B------:R-:W-:Y:S01]  /*30d0*/  FFMA R3, R3, R8, R2 ;  /* 0x0000000803037223 */ /* 0x000fe20000000002 */
[----:B0-----:R-:W-:Y:S06]  /*30e0*/  @!P0 BRA `(.L_x_39) ;  /* 0x0000000000108947 */ /* 0x001fec0003800000 */
[----:B------:R-:W-:Y:S02]  /*30f0*/  MOV R3, UR4 ;  /* 0x0000000400037c02 */ /* 0x000fe40008000f00 */
[----:B------:R-:W-:-:S07]  /*3100*/  MOV R2, 0x3120 ;  /* 0x0000312000027802 */ /* 0x000fce0000000f00 */
[----:B-12-4-:R-:W-:Y:S05]  /*3110*/  CALL.REL.NOINC `($__internal_0_$__cuda_sm3x_div_rn_noftz_f32_slowpath) ;  /* 0x0000000400347944 */ /* 0x016fea0003c00000 */
[----:B------:R-:W-:-:S07]  /*3120*/  MOV R3, R0 ;  /* 0x0000000000037202 */ /* 0x000fce0000000f00 */
.L_x_39:
[----:B------:R-:W-:Y:S05]  /*3130*/  BSYNC.RECONVERGENT B0 ;  /* 0x0000000000007941 */ /* 0x000fea0003800200 */
.L_x_38:
[----:B------:R0:W-:Y:S01]  /*3140*/  STG.E desc[UR20][R6.64], R3 ;  /* 0x0000000306007986 */ /* 0x0001e2000c101914 */
[----:B------:R-:W-:-:S04]  /*3150*/  IADD3 R32, PT, PT, R32, UR5, RZ ;  /* 0x0000000520207c10 */ /* 0x000fc8000fffe0ff */
[----:B------:R-:W-:-:S13]  /*3160*/  ISETP.GE.AND P0, PT, R32, UR6, PT ;  /* 0x0000000620007c0c */ /* 0x000fda000bf06270 */
[----:B0-----:R-:W-:Y:S05]  /*3170*/  @!P0 BRA `(.L_x_40) ;  /* 0xfffffffc00a88947 */ /* 0x001fea000383ffff */
[----:B------:R-:W-:Y:S05]  /*3180*/  EXIT ;  /* 0x000000000000794d */ /* 0x000fea0003800000 */
.L_x_22:
[----:B------:R-:W-:Y:S01]  /*3190*/  HFMA2 R12, -RZ, RZ, 0, 9.5367431640625e-07 ;  /* 0x00000010ff0c7431 */ /* 0x000fe200000001ff */
[----:B------:R-:W-:Y:S02]  /*31a0*/  MOV R13, 0x1f ;  /* 0x0000001f000d7802 */ /* 0x000fe40000000f00 */
[----:B------:R-:W-:-:S07]  /*31b0*/  MOV R11, 0xffffffff ;  /* 0xffffffff000b7802 */ /* 0x000fce0000000f00 */
[----:B012---:R-:W-:Y:S05]  /*31c0*/  WARPSYNC.COLLECTIVE R11, `(.L_x_41) ;  /* 0x000000000b087348 */ /* 0x007fea0003c00000 */
[----:B0-2---:R0:W2:Y:S02]  /*31d0*/  SHFL.BFLY P0, R9, R4, R12, R13 ;  /* 0x0c00000c04097389 */ /* 0x0050a4000000000d */
[----:B012---:R-:W-:Y:S05]  /*31e0*/  ENDCOLLECTIVE ;  /* 0x000000000000791b */ /* 0x007fea0003800000 */
.L_x_41:
[----:B------:R-:W-:Y:S02]  /*31f0*/  HFMA2 R12, -RZ, RZ, 0, 4.76837158203125e-07 ;  /* 0x00000008ff0c7431 */ /* 0x000fe400000001ff */
[----:B------:R-:W-:-:S05]  /*3200*/  IMAD.MOV.U32 R5, RZ, RZ, R9 ;  /* 0x000000ffff057224 */ /* 0x000fca00078e0009 */
[----:B------:R-:W-:-:S04]  /*3210*/  FMNMX R5, R5, R4, !PT ;  /* 0x0000000405057209 */ /* 0x000fc80007800000 */
[----:B------:R-:W-:-:S07]  /*3220*/  MOV R4, R5 ;  /* 0x0000000500047202 */ /* 0x000fce0000000f00 */
[----:B------:R-:W-:Y:S05]  /*3230*/  WARPSYNC.COLLECTIVE R11, `(.L_x_42) ;  /* 0x000000000b087348 */ /* 0x000fea0003c00000 */
[----:B------:R0:W1:Y:S02]  /*3240*/  SHFL.BFLY P0, R9, R4, R12, R13 ;  /* 0x0c00000c04097389 */ /* 0x000064000000000d */
[----:B01----:R-:W-:Y:S05]  /*3250*/  ENDCOLLECTIVE ;  /* 0x000000000000791b */ /* 0x003fea0003800000 */
.L_x_42:
[----:B------:R-:W-:Y:S01]  /*3260*/  HFMA2 R12, -RZ, RZ, 0, 2.384185791015625e-07 ;  /* 0x00000004ff0c7431 */ /* 0x000fe200000001ff */
[----:B------:R-:W-:-:S04]  /*3270*/  MOV R6, R9 ;  /* 0x0000000900067202 */ /* 0x000fc80000000f00 */
[----:B------:R-:W-:-:S04]  /*3280*/  FMNMX R6, R5, R6, !PT ;  /* 0x0000000605067209 */ /* 0x000fc80007800000 */
[----:B------:R-:W-:-:S07]  /*3290*/  MOV R4, R6 ;  /* 0x0000000600047202 */ /* 0x000fce0000000f00 */
[----:B------:R-:W-:Y:S05]  /*32a0*/  WARPSYNC.COLLECTIVE R11, `(.L_x_43) ;  /* 0x000000000b087348 */ /* 0x000fea0003c00000 */
[----:B------:R0:W1:Y:S02]  /*32b0*/  SHFL.BFLY P0, R9, R4, R12, R13 ;  /* 0x0c00000c04097389 */ /* 0x000064000000000d */
[----:B01----:R-:W-:Y:S05]  /*32c0*/  ENDCOLLECTIVE ;  /* 0x000000000000791b */ /* 0x003fea0003800000 */
.L_x_43:
[----:B------:R-:W-:Y:S01]  /*32d0*/  HFMA2 R12, -RZ, RZ, 0, 1.1920928955078125e-07 ;  /* 0x00000002ff0c7431 */ /* 0x000fe200000001ff */
[----:B------:R-:W-:-:S04]  /*32e0*/  MOV R7, R9 ;  /* 0x0000000900077202 */ /* 0x000fc80000000f00 */
[----:B------:R-:W-:-:S05]  /*32f0*/  FMNMX R7, R6, R7, !PT ;  /* 0x0000000706077209 */ /* 0x000fca0007800000 */
[----:B------:R-:W-:-:S07]  /*3300*/  IMAD.MOV.U32 R4, RZ, RZ, R7 ;  /* 0x000000ffff047224 */ /* 0x000fce00078e0007 */
[----:B------:R-:W-:Y:S05]  /*3310*/  WARPSYNC.COLLECTIVE R11, `(.L_x_44) ;  /* 0x000000000b087348 */ /* 0x000fea0003c00000 */
[----:B------:R0:W1:Y:S02]  /*3320*/  SHFL.BFLY P0, R9, R4, R12, R13 ;  /* 0x0c00000c04097389 */ /* 0x000064000000000d */
[----:B01----:R-:W-:Y:S05]  /*3330*/  ENDCOLLECTIVE ;  /* 0x000000000000791b */ /* 0x003fea0003800000 */
.L_x_44:
[----:B------:R-:W-:Y:S01]  /*3340*/  HFMA2 R12, -RZ, RZ, 0, 5.9604644775390625e-08 ;  /* 0x00000001ff0c7431 */ /* 0x000fe200000001ff */
[----:B------:R-:W-:-:S04]  /*3350*/  MOV R8, R9 ;  /* 0x0000000900087202 */ /* 0x000fc80000000f00 */
[----:B------:R-:W-:-:S04]  /*3360*/  FMNMX R8, R7, R8, !PT ;  /* 0x0000000807087209 */ /* 0x000fc80007800000 */
[----:B------:R-:W-:-:S07]  /*3370*/  MOV R4, R8 ;  /* 0x0000000800047202 */ /* 0x000fce0000000f00 */
[----:B------:R-:W-:Y:S05]  /*3380*/  WARPSYNC.COLLECTIVE R11, `(.L_x_45) ;  /* 0x000000000b087348 */ /* 0x000fea0003c00000 */
[----:B------:R0:W1:Y:S02]  /*3390*/  SHFL.BFLY P0, R9, R4, R12, R13 ;  /* 0x0c00000c04097389 */ /* 0x000064000000000d */
[----:B01----:R-:W-:Y:S05]  /*33a0*/  ENDCOLLECTIVE ;  /* 0x000000000000791b */ /* 0x003fea0003800000 */
.L_x_45:
[----:B------:R-:W-:Y:S05]  /*33b0*/  BRA `(.L_x_46) ;  /* 0xffffffe800547947 */ /* 0x000fea000383ffff */
.L_x_27:
[----:B0-----:R-:W-:Y:S01]  /*33c0*/  HFMA2 R13, -RZ, RZ, 0, 1.847743988037109375e-06 ;  /* 0x0000001fff0d7431 */ /* 0x001fe200000001ff */
[----:B------:R-:W-:Y:S01]  /*33d0*/  MOV R12, 0x10 ;  /* 0x00000010000c7802 */ /* 0x000fe20000000f00 */
[----:B------:R-:W-:-:S07]  /*33e0*/  IMAD.MOV.U32 R11, RZ, RZ, -0x1 ;  /* 0xffffffffff0b7424 */ /* 0x000fce00078e00ff */
[----:B-123--:R-:W-:Y:S05]  /*33f0*/  WARPSYNC.COLLECTIVE R11, `(.L_x_47) ;  /* 0x000000000b087348 */ /* 0x00efea0003c00000 */
[----:B---3--:R0:W3:Y:S02]  /*3400*/  SHFL.BFLY P0, R9, R4, R12, R13 ;  /* 0x0c00000c04097389 */ /* 0x0080e4000000000d */
[----:B0123--:R-:W-:Y:S05]  /*3410*/  ENDCOLLECTIVE ;  /* 0x000000000000791b */ /* 0x00ffea0003800000 */
.L_x_47:
[----:B------:R-:W-:Y:S01]  /*3420*/  HFMA2 R12, -RZ, RZ, 0, 4.76837158203125e-07 ;  /* 0x00000008ff0c7431 */ /* 0x000fe200000001ff */
[----:B------:R-:W-:-:S05]  /*3430*/  MOV R5, R9 ;  /* 0x0000000900057202 */ /* 0x000fca0000000f00 */
[----:B------:R-:W-:-:S05]  /*3440*/  FADD R5, R5, R4 ;  /* 0x0000000405057221 */ /* 0x000fca0000000000 */
[----:B------:R-:W-:-:S07]  /*3450*/  MOV R4, R5 ;  /* 0x0000000500047202 */ /* 0x000fce0000000f00 */
[----:B------:R-:W-:Y:S05]  /*3460*/  WARPSYNC.COLLECTIVE R11, `(.L_x_48) ;  /* 0x000000000b087348 */ /* 0x000fea0003c00000 */
[----:B------:R0:W1:Y:S02]  /*3470*/  SHFL.BFLY P0, R9, R4, R12, R13 ;  /* 0x0c00000c04097389 */ /* 0x000064000000000d */
[----:B01----:R-:W-:Y:S05]  /*3480*/  ENDCOLLECTIVE ;  /* 0x000000000000791b */ /* 0x003fea0003800000 */
.L_x_48:
[----:B------:R-:W-:Y:S01]  /*3490*/  HFMA2 R12, -RZ, RZ, 0, 2.384185791015625e-07 ;  /* 0x00000004ff0c7431 */ /* 0x000fe200000001ff */
[----:B------:R-:W-:-:S05]  /*34a0*/  MOV R6, R9 ;  /* 0x0000000900067202 */ /* 0x000fca0000000f00 */
[----:B------:R-:W-:-:S05]  /*34b0*/  FADD R6, R5, R6 ;  /* 0x0000000605067221 */ /* 0x000fca0000000000 */
[----:B------:R-:W-:-:S07]  /*34c0*/  MOV R4, R6 ;  /* 0x0000000600047202 */ /* 0x000fce0000000f00 */
[----:B------:R-:W-:Y:S05]  /*34d0*/  WARPSYNC.COLLECTIVE R11, `(.L_x_49) ;  /* 0x000000000b087348 */ /* 0x000fea0003c00000 */
[----:B------:R0:W1:Y:S02]  /*34e0*/  SHFL.BFLY P0, R9, R4, R12, R13 ;  /* 0x0c00000c04097389 */ /* 0x000064000000000d */
[----:B01----:R-:W-:Y:S05]  /*34f0*/  ENDCOLLECTIVE ;  /* 0x000000000000791b */ /* 0x003fea0003800000 */
.L_x_49:
[----:B------:R-:W-:Y:S02]  /*3500*/  HFMA2 R12, -RZ, RZ, 0, 1.1920928955078125e-07 ;  /* 0x00000002ff0c7431 */ /* 0x000fe400000001ff */
[----:B------:R-:W-:-:S04]  /*3510*/  IMAD.MOV.U32 R7, RZ, RZ, R9 ;  /* 0x000000ffff077224 */ /* 0x000fc800078e0009 */
[----:B------:R-:W-:-:S05]  /*3520*/  FADD R7, R6, R7 ;  /* 0x0000000706077221 */ /* 0x000fca0000000000 */
[----:B------:R-:W-:-:S07]  /*3530*/  MOV R4, R7 ;  /* 0x0000000700047202 */ /* 0x000fce0000000f00 */
[----:B------:R-:W-:Y:S05]  /*3540*/  WARPSYNC.COLLECTIVE R11, `(.L_x_50) ;  /* 0x000000000b087348 */ /* 0x000fea0003c00000 */
[----:B------:R0:W1:Y:S02]  /*3550*/  SHFL.BFLY P0, R9, R4, R12, R13 ;  /* 0x0c00000c04097389 */ /* 0x000064000000000d */
[----:B01----:R-:W-:Y:S05]  /*3560*/  ENDCOLLECTIVE ;  /* 0x000000000000791b */ /* 0x003fea0003800000 */
.L_x_50:
[----:B------:R-:W-:Y:S01]  /*3570*/  HFMA2 R12, -RZ, RZ, 0, 5.9604644775390625e-08 ;  /* 0x00000001ff0c7431 */ /* 0x000fe200000001ff */
[----:B------:R-:W-:-:S05]  /*3580*/  MOV R8, R9 ;  /* 0x0000000900087202 */ /* 0x000fca0000000f00 */
[----:B------:R-:W-:-:S05]  /*3590*/  FADD R8, R7, R8 ;  /* 0x0000000807087221 */ /* 0x000fca0000000000 */
[----:B------:R-:W-:-:S07]  /*35a0*/  MOV R4, R8 ;  /* 0x0000000800047202 */ /* 0x000fce0000000f00 */
[----:B------:R-:W-:Y:S05]  /*35b0*/  WARPSYNC.COLLECTIVE R11, `(.L_x_51) ;  /* 0x000000000b087348 */ /* 0x000fea0003c00000 */
[----:B------:R0:W1:Y:S02]  /*35c0*/  SHFL.BFLY P0, R9, R4, R12, R13 ;  /* 0x0c00000c04097389 */ /* 0x000064000000000d */
[----:B01----:R-:W-:Y:S05]  /*35d0*/  ENDCOLLECTIVE ;  /* 0x000000000000791b */ /* 0x003fea0003800000 */
.L_x_51:
[----:B------:R-:W-:Y:S05]  /*35e0*/  BRA `(.L_x_52) ;  /* 0xffffffe800f87947 */ /* 0x000fea000383ffff */
        .weak           $__internal_0_$__cuda_sm3x_div_rn_noftz_f32_slowpath
        .type           $__internal_0_$__cuda_sm3x_div_rn_noftz_f32_slowpath,@function
        .size           $__internal_0_$__cuda_sm3x_div_rn_noftz_f32_slowpath,(.L_x_1124 - $__internal_0_$__cuda_sm3x_div_rn_noftz_f32_slowpath)
$__internal_0_$__cuda_sm3x_div_rn_noftz_f32_slowpath:
[----:B------:R-:W-:Y:S01]  /*35f0*/  SHF.R.U32.HI R9, RZ, 0x17, R3 ;  /* 0x00000017ff097819 */ /* 0x000fe20000011603 */
[----:B------:R-:W-:Y:S01]  /*3600*/  BSSY.RECONVERGENT B1, `(.L_x_53) ;  /* 0x0000063000017945 */ /* 0x000fe20003800200 */
[----:B------:R-:W-:Y:S02]  /*3610*/  SHF.R.U32.HI R8, RZ, 0x17, R0 ;  /* 0x00000017ff087819 */ /* 0x000fe40000011600 */
[----:B------:R-:W-:Y:S02]  /*3620*/  LOP3.LUT R9, R9, 0xff, RZ, 0xc0, !PT ;  /* 0x000000ff09097812 */ /* 0x000fe400078ec0ff */
[----:B------:R-:W-:Y:S02]  /*3630*/  LOP3.LUT R14, R8, 0xff, RZ, 0xc0, !PT ;  /* 0x000000ff080e7812 */ /* 0x000fe400078ec0ff */
[----:B------:R-:W-:Y:S02]  /*3640*/  IADD3 R12, PT, PT, R9, -0x1, RZ ;  /* 0xffffffff090c7810 */ /* 0x000fe40007ffe0ff */
[----:B------:R-:W-:Y:S01]  /*3650*/  MOV R10, R0 ;  /* 0x00000000000a7202 */ /* 0x000fe20000000f00 */
[----:B------:R-:W-:Y:S01]  /*3660*/  VIADD R11, R14, 0xffffffff ;  /* 0xffffffff0e0b7836 */ /* 0x000fe20000000000 */
[----:B------:R-:W-:-:S04]  /*3670*/  ISETP.GT.U32.AND P0, PT, R12, 0xfd, PT ;  /* 0x000000fd0c00780c */ /* 0x000fc80003f04070 */
[----:B------:R-:W-:-:S13]  /*3680*/  ISETP.GT.U32.OR P0, PT, R11, 0xfd, P0 ;  /* 0x000000fd0b00780c */ /* 0x000fda0000704470 */
[----:B------:R-:W-:Y:S01]  /*3690*/  @!P0 MOV R8, RZ ;  /* 0x000000ff00088202 */ /* 0x000fe20000000f00 */
[----:B------:R-:W-:Y:S06]  /*36a0*/  @!P0 BRA `(.L_x_54) ;  /* 0x00000000005c8947 */ /* 0x000fec0003800000 */
[----:B------:R-:W-:Y:S02]  /*36b0*/  FSETP.GTU.FTZ.AND P1, PT, |R3|, +INF , PT ;  /* 0x7f8000000300780b */ /* 0x000fe40003f3c200 */
[----:B------:R-:W-:-:S04]  /*36c0*/  FSETP.GTU.FTZ.AND P0, PT, |R0|, +INF , PT ;  /* 0x7f8000000000780b */ /* 0x000fc80003f1c200 */
[----:B------:R-:W-:-:S13]  /*36d0*/  PLOP3.LUT P0, PT, P0, P1, PT, 0xf8, 0x8f ;  /* 0x00000000008f781c */ /* 0x000fda0000703f70 */
[----:B------:R-:W-:Y:S05]  /*36e0*/  @P0 BRA `(.L_x_55) ;  /* 0x00000004004c0947 */ /* 0x000fea0003800000 */
[----:B------:R-:W-:-:S13]  /*36f0*/  LOP3.LUT P0, RZ, R3, 0x7fffffff, R10, 0xc8, !PT ;  /* 0x7fffffff03ff7812 */ /* 0x000fda000780c80a */
[----:B------:R-:W-:Y:S05]  /*3700*/  @!P0 BRA `(.L_x_56) ;  /* 0x00000004003c8947 */ /* 0x000fea0003800000 */
[C---:B------:R-:W-:Y:S02]  /*3710*/  FSETP.NEU.FTZ.AND P2, PT, |R0|.reuse, +INF , PT ;  /* 0x7f8000000000780b */ /* 0x040fe40003f5d200 */
[----:B------:R-:W-:Y:S02]  /*3720*/  FSETP.NEU.FTZ.AND P1, PT, |R3|, +INF , PT ;  /* 0x7f8000000300780b */ /* 0x000fe40003f3d200 */
[----:B------:R-:W-:-:S11]  /*3730*/  FSETP.NEU.FTZ.AND P0, PT, |R0|, +INF , PT ;  /* 0x7f8000000000780b */ /* 0x000fd60003f1d200 */
[----:B------:R-:W-:Y:S05]  /*3740*/  @!P1 BRA !P2, `(.L_x_56) ;  /* 0x00000004002c9947 */ /* 0x000fea0005000000 */
[----:B------:R-:W-:-:S04]  /*3750*/  LOP3.LUT P2, RZ, R10, 0x7fffffff, RZ, 0xc0, !PT ;  /* 0x7fffffff0aff7812 */ /* 0x000fc8000784c0ff */
[----:B------:R-:W-:-:S13]  /*3760*/  PLOP3.LUT P1, PT, P1, P2, PT, 0x2f, 0xf2 ;  /* 0x0000000000f2781c */ /* 0x000fda0000f24577 */
[----:B------:R-:W-:Y:S05]  /*3770*/  @P1 BRA `(.L_x_57) ;  /* 0x0000000400181947 */ /* 0x000fea0003800000 */
[----:B------:R-:W-:-:S04]  /*3780*/  LOP3.LUT P1, RZ, R3, 0x7fffffff, RZ, 0xc0, !PT ;  /* 0x7fffffff03ff7812 */ /* 0x000fc8000782c0ff */
[----:B------:R-:W-:-:S13]  /*3790*/  PLOP3.LUT P0, PT, P0, P1, PT, 0x2f, 0xf2 ;  /* 0x0000000000f2781c */ /* 0x000fda0000702577 */
[----:B------:R-:W-:Y:S05]  /*37a0*/  @P0 BRA `(.L_x_58) ;  /* 0x0000000400000947 */ /* 0x000fea0003800000 */
[----:B------:R-:W-:Y:S02]  /*37b0*/  ISETP.GE.AND P0, PT, R11, RZ, PT ;  /* 0x000000ff0b00720c */ /* 0x000fe40003f06270 */
[----:B------:R-:W-:-:S11]  /*37c0*/  ISETP.GE.AND P1, PT, R12, RZ, PT ;  /* 0x000000ff0c00720c */ /* 0x000fd60003f26270 */
[----:B------:R-:W-:Y:S01]  /*37d0*/  @P0 MOV R8, RZ ;  /* 0x000000ff00080202 */ /* 0x000fe20000000f00 */
[----:B------:R-:W-:Y:S01]  /*37e0*/  @!P0 FFMA R10, R0, 1.84467440737095516160e+19, RZ ;  /* 0x5f800000000a8823 */ /* 0x000fe200000000ff */
[----:B------:R-:W-:Y:S01]  /*37f0*/  @!P0 MOV R8, 0xffffffc0 ;  /* 0xffffffc000088802 */ /* 0x000fe20000000f00 */
[----:B------:R-:W-:-:S03]  /*3800*/  @!P1 FFMA R3, R3, 1.84467440737095516160e+19, RZ ;  /* 0x5f80000003039823 */ /* 0x000fc600000000ff */
[----:B------:R-:W-:-:S07]  /*3810*/  @!P1 IADD3 R8, PT, PT, R8, 0x40, RZ ;  /* 0x0000004008089810 */ /* 0x000fce0007ffe0ff */
.L_x_54:
[----:B------:R-:W-:Y:S01]  /*3820*/  LEA R0, R9, 0xc0800000, 0x17 ;  /* 0xc080000009007811 */ /* 0x000fe200078eb8ff */
[----:B------:R-:W-:Y:S03]  /*3830*/  BSSY.RECONVERGENT B2, `(.L_x_59) ;  /* 0x0000036000027945 */ /* 0x000fe60003800200 */
[----:B------:R-:W-:Y:S02]  /*3840*/  IADD3 R11, PT, PT, -R0, R3, RZ ;  /* 0x00000003000b7210 */ /* 0x000fe40007ffe1ff */
[----:B------:R-:W-:Y:S02]  /*3850*/  IADD3 R3, PT, PT, R14, -0x7f, RZ ;  /* 0xffffff810e037810 */ /* 0x000fe40007ffe0ff */
[----:B------:R-:W0:Y:S01]  /*3860*/  MUFU.RCP R12, R11 ;  /* 0x0000000b000c7308 */ /* 0x000e220000001000 */
[----:B------:R-:W-:Y:S01]  /*3870*/  FADD.FTZ R13, -R11, -RZ ;  /* 0x800000ff0b0d7221 */ /* 0x000fe20000010100 */
[C---:B------:R-:W-:Y:S01]  /*3880*/  IADD3 R9, PT, PT, R3.reuse, 0x7f, -R9 ;  /* 0x0000007f03097810 */ /* 0x040fe20007ffe809 */
[----:B------:R-:W-:-:S04]  /*3890*/  IMAD R0, R3, -0x800000, R10 ;  /* 0xff80000003007824 */ /* 0x000fc800078e020a */
[----:B------:R-:W-:Y:S02]  /*38a0*/  IMAD.IADD R9, R9, 0x1, R8 ;  /* 0x0000000109097824 */ /* 0x000fe400078e0208 */
[----:B0-----:R-:W-:-:S04]  /*38b0*/  FFMA R15, R12, R13, 1 ;  /* 0x3f8000000c0f7423 */ /* 0x001fc8000000000d */
[----:B------:R-:W-:-:S04]  /*38c0*/  FFMA R17, R12, R15, R12 ;  /* 0x0000000f0c117223 */ /* 0x000fc8000000000c */
[----:B------:R-:W-:-:S04]  /*38d0*/  FFMA R10, R0, R17, RZ ;  /* 0x00000011000a7223 */ /* 0x000fc800000000ff */
[----:B------:R-:W-:-:S04]  /*38e0*/  FFMA R15, R13, R10, R0 ;  /* 0x0000000a0d0f7223 */ /* 0x000fc80000000000 */
[----:B------:R-:W-:-:S04]  /*38f0*/  FFMA R10, R17, R15, R10 ;  /* 0x0000000f110a7223 */ /* 0x000fc8000000000a */
[----:B------:R-:W-:-:S04]  /*3900*/  FFMA R13, R13, R10, R0 ;  /* 0x0000000a0d0d7223 */ /* 0x000fc80000000000 */
[----:B------:R-:W-:-:S05]  /*3910*/  FFMA R0, R17, R13, R10 ;  /* 0x0000000d11007223 */ /* 0x000fca000000000a */
[----:B------:R-:W-:-:S04]  /*3920*/  SHF.R.U32.HI R3, RZ, 0x17, R0 ;  /* 0x00000017ff037819 */ /* 0x000fc80000011600 */
[----:B------:R-:W-:-:S04]  /*3930*/  LOP3.LUT R3, R3, 0xff, RZ, 0xc0, !PT ;  /* 0x000000ff03037812 */ /* 0x000fc800078ec0ff */
[----:B------:R-:W-:-:S04]  /*3940*/  IADD3 R11, PT, PT, R3, R9, RZ ;  /* 0x00000009030b7210 */ /* 0x000fc80007ffe0ff */
[----:B------:R-:W-:-:S04]  /*3950*/  IADD3 R3, PT, PT, R11, -0x1, RZ ;  /* 0xffffffff0b037810 */ /* 0x000fc80007ffe0ff */
[----:B------:R-:W-:-:S13]  /*3960*/  ISETP.GE.U32.AND P0, PT, R3, 0xfe, PT ;  /* 0x000000fe0300780c */ /* 0x000fda0003f06070 */
[----:B------:R-:W-:Y:S05]  /*3970*/  @!P0 BRA `(.L_x_60) ;  /* 0x0000000000808947 */ /* 0x000fea0003800000 */
[----:B------:R-:W-:-:S13]  /*3980*/  ISETP.GT.AND P0, PT, R11, 0xfe, PT ;  /* 0x000000fe0b00780c */ /* 0x000fda0003f04270 */
[----:B------:R-:W-:Y:S05]  /*3990*/  @P0 BRA `(.L_x_61) ;  /* 0x00000000006c0947 */ /* 0x000fea0003800000 */
[----:B------:R-:W-:-:S13]  /*39a0*/  ISETP.GE.AND P0, PT, R11, 0x1, PT ;  /* 0x000000010b00780c */ /* 0x000fda0003f06270 */
[----:B------:R-:W-:Y:S05]  /*39b0*/  @P0 BRA `(.L_x_62) ;  /* 0x0000000000740947 */ /* 0x000fea0003800000 */
[----:B------:R-:W-:Y:S02]  /*39c0*/  ISETP.GE.AND P0, PT, R11, -0x18, PT ;  /* 0xffffffe80b00780c */ /* 0x000fe40003f06270 */
[----:B------:R-:W-:-:S11]  /*39d0*/  LOP3.LUT R0, R0, 0x80000000, RZ, 0xc0, !PT ;  /* 0x8000000000007812 */ /* 0x000fd600078ec0ff */
[----:B------:R-:W-:Y:S05]  /*39e0*/  @!P0 BRA `(.L_x_62) ;  /* 0x0000000000688947 */ /* 0x000fea0003800000 */
[CCC-:B------:R-:W-:Y:S01]  /*39f0*/  FFMA.RZ R3, R17.reuse, R13.reuse, R10.reuse ;  /* 0x0000000d11037223 */ /* 0x1c0fe2000000c00a */
[-CC-:B------:R-:W-:Y:S01]  /*3a00*/  FFMA.RM R8, R17, R13.reuse, R10.reuse ;  /* 0x0000000d11087223 */ /* 0x180fe2000000400a */
[C---:B------:R-:W-:Y:S02]  /*3a10*/  ISETP.NE.AND P2, PT, R11.reuse, RZ, PT ;  /* 0x000000ff0b00720c */ /* 0x040fe40003f45270 */
[----:B------:R-:W-:Y:S02]  /*3a20*/  ISETP.NE.AND P1, PT, R11, RZ, PT ;  /* 0x000000ff0b00720c */ /* 0x000fe40003f25270 */
[----:B------:R-:W-:Y:S01]  /*3a30*/  LOP3.LUT R9, R3, 0x7fffff, RZ, 0xc0, !PT ;  /* 0x007fffff03097812 */ /* 0x000fe200078ec0ff */
[----:B------:R-:W-:Y:S01]  /*3a40*/  FFMA.RP R3, R17, R13, R10 ;  /* 0x0000000d11037223 */ /* 0x000fe2000000800a */
[----:B------:R-:W-:Y:S02]  /*3a50*/  IADD3 R10, PT, PT, R11, 0x20, RZ ;  /* 0x000000200b0a7810 */ /* 0x000fe40007ffe0ff */
[----:B------:R-:W-:-:S02]  /*3a60*/  LOP3.LUT R9, R9, 0x800000, RZ, 0xfc, !PT ;  /* 0x0080000009097812 */ /* 0x000fc400078efcff */
[----:B------:R-:W-:Y:S02]  /*3a70*/  IADD3 R11, PT, PT, -R11, RZ, RZ ;  /* 0x000000ff0b0b7210 */ /* 0x000fe40007ffe1ff */
[----:B------:R-:W-:Y:S02]  /*3a80*/  SHF.L.U32 R10, R9, R10, RZ ;  /* 0x0000000a090a7219 */ /* 0x000fe400000006ff */
[----:B------:R-:W-:Y:S02]  /*3a90*/  FSETP.NEU.FTZ.AND P0, PT, R3, R8, PT ;  /* 0x000000080300720b */ /* 0x000fe40003f1d000 */
[----:B------:R-:W-:Y:S02]  /*3aa0*/  SEL R8, R11, RZ, P2 ;  /* 0x000000ff0b087207 */ /* 0x000fe40001000000 */
[----:B------:R-:W-:Y:S02]  /*3ab0*/  ISETP.NE.AND P1, PT, R10, RZ, P1 ;  /* 0x000000ff0a00720c */ /* 0x000fe40000f25270 */
[----:B------:R-:W-:-:S02]  /*3ac0*/  SHF.R.U32.HI R8, RZ, R8, R9 ;  /* 0x00000008ff087219 */ /* 0x000fc40000011609 */
[----:B------:R-:W-:Y:S02]  /*3ad0*/  PLOP3.LUT P0, PT, P0, P1, PT, 0xf8, 0x8f ;  /* 0x00000000008f781c */ /* 0x000fe40000703f70 */
[----:B------:R-:W-:Y:S02]  /*3ae0*/  SHF.R.U32.HI R10, RZ, 0x1, R8 ;  /* 0x00000001ff0a7819 */ /* 0x000fe40000011608 */
[----:B------:R-:W-:-:S04]  /*3af0*/  SEL R3, RZ, 0x1, !P0 ;  /* 0x00000001ff037807 */ /* 0x000fc80004000000 */
[----:B------:R-:W-:-:S04]  /*3b00*/  LOP3.LUT R3, R3, 0x1, R10, 0xf8, !PT ;  /* 0x0000000103037812 */ /* 0x000fc800078ef80a */
[----:B------:R-:W-:-:S04]  /*3b10*/  LOP3.LUT R3, R3, R8, RZ, 0xc0, !PT ;  /* 0x0000000803037212 */ /* 0x000fc800078ec0ff */
[----:B------:R-:W-:-:S04]  /*3b20*/  IADD3 R3, PT, PT, R10, R3, RZ ;  /* 0x000000030a037210 */ /* 0x000fc80007ffe0ff */
[----:B------:R-:W-:Y:S01]  /*3b30*/  LOP3.LUT R0, R3, R0, RZ, 0xfc, !PT ;  /* 0x0000000003007212 */ /* 0x000fe200078efcff */
[----:B------:R-:W-:Y:S06]  /*3b40*/  BRA `(.L_x_62) ;  /* 0x0000000000107947 */ /* 0x000fec0003800000 */
.L_x_61:
[----:B------:R-:W-:-:S04]  /*3b50*/  LOP3.LUT R0, R0, 0x80000000, RZ, 0xc0, !PT ;  /* 0x8000000000007812 */ /* 0x000fc800078ec0ff */
[----:B------:R-:W-:Y:S01]  /*3b60*/  LOP3.LUT R0, R0, 0x7f800000, RZ, 0xfc, !PT ;  /* 0x7f80000000007812 */ /* 0x000fe200078efcff */
[----:B------:R-:W-:Y:S06]  /*3b70*/  BRA `(.L_x_62) ;  /* 0x0000000000047947 */ /* 0x000fec0003800000 */
.L_x_60:
[----:B------:R-:W-:-:S07]  /*3b80*/  LEA R0, R9, R0, 0x17 ;  /* 0x0000000009007211 */ /* 0x000fce00078eb8ff */
.L_x_62:
[----:B------:R-:W-:Y:S05]  /*3b90*/  BSYNC.RECONVERGENT B2 ;  /* 0x0000000000027941 */ /* 0x000fea0003800200 */
.L_x_59:
[----:B------:R-:W-:Y:S05]  /*3ba0*/  BRA `(.L_x_63) ;  /* 0x0000000000207947 */ /* 0x000fea0003800000 */
.L_x_58:
[----:B------:R-:W-:-:S04]  /*3bb0*/  LOP3.LUT R0, R3, 0x80000000, R10, 0x48, !PT ;  /* 0x8000000003007812 */ /* 0x000fc800078e480a */
[----:B------:R-:W-:Y:S01]  /*3bc0*/  LOP3.LUT R0, R0, 0x7f800000, RZ, 0xfc, !PT ;  /* 0x7f80000000007812 */ /* 0x000fe200078efcff */
[----:B------:R-:W-:Y:S06]  /*3bd0*/  BRA `(.L_x_63) ;  /* 0x0000000000147947 */ /* 0x000fec0003800000 */
.L_x_57:
[----:B------:R-:W-:Y:S01]  /*3be0*/  LOP3.LUT R0, R3, 0x80000000, R10, 0x48, !PT ;  /* 0x8000000003007812 */ /* 0x000fe200078e480a */
[----:B------:R-:W-:Y:S06]  /*3bf0*/  BRA `(.L_x_63) ;  /* 0x00000000000c7947 */ /* 0x000fec0003800000 */
.L_x_56:
[----:B------:R-:W0:Y:S01]  /*3c00*/  MUFU.RSQ R0, -QNAN ;  /* 0xffc0000000007908 */ /* 0x000e220000001400 */
[----:B------:R-:W-:Y:S05]  /*3c10*/  BRA `(.L_x_63) ;  /* 0x0000000000047947 */ /* 0x000fea0003800000 */
.L_x_55:
[----:B------:R-:W-:-:S07]  /*3c20*/  FADD.FTZ R0, R0, R3 ;  /* 0x0000000300007221 */ /* 0x000fce0000010000 */
.L_x_63:
[----:B------:R-:W-:Y:S05]  /*3c30*/  BSYNC.RECONVERGENT B1 ;  /* 0x0000000000017941 */ /* 0x000fea0003800200 */
.L_x_53:
[----:B------:R-:W-:-:S04]  /*3c40*/  HFMA2 R3, -RZ, RZ, 0, 0 ;  /* 0x00000000ff037431 */ /* 0x000fc800000001ff */
[----:B0-----:R-:W-:Y:S05]  /*3c50*/  RET.REL.NODEC R2 `(_Z28attention_fwd_kernel_no_ropeILi64EEvPKfS1_S1_Pfiiiiif) ;  /* 0xffffffc002e87950 */ /* 0x001fea0003c3ffff */
.L_x_64:
[----:B------:R-:W-:-:S00]  /*3c60*/  BRA `(.L_x_64) ;  /* 0xfffffffc00fc7947 */ /* 0x000fc0000383ffff */
[----:B------:R-:W-:-:S00]  /*3c70*/  NOP ;  /* 0x0000000000007918 */ /* 0x000fc00000000000 */
        /* <DEDUP_REMOVED lines=8> */
.L_x_1124:


//--------------------- .text._Z11rope_kernelPKfPfS0_S0_iii --------------------------
	.section	.text._Z11rope_kernelPKfPfS0_S0_iii,"ax",@progbits
	.align	128
        .global         _Z11rope_kernelPKfPfS0_S0_iii
        .type           _Z11rope_kernelPKfPfS0_S0_iii,@function
        .size           _Z11rope_kernelPKfPfS0_S0_iii,(.L_x_1143 - _Z11rope_kernelPKfPfS0_S0_iii)
        .other          _Z11rope_kernelPKfPfS0_S0_iii,@"STO_CUDA_ENTRY STV_DEFAULT"
_Z11rope_kernelPKfPfS0_S0_iii:
.text._Z11rope_kernelPKfPfS0_S0_iii:
[----:B------:R-:W-:Y:S01]  /*0000*/  LDC R1, c[0x0][0x37c] ;  /* 0x0000df00ff017b82 */ /* 0x000fe20000000800 */
[----:B------:R-:W0:Y:S01]  /*0010*/  S2R R0, SR_CTAID.X ;  /* 0x0000000000007919 */ /* 0x000e220000002500 */
[----:B------:R-:W0:Y:S02]  /*0020*/  LDCU UR4, c[0x0][0x3a0] ;  /* 0x00007400ff0477ac */ /* 0x000e240008000800 */
[----:B0-----:R-:W-:-:S13]  /*0030*/  ISETP.GE.AND P0, PT, R0, UR4, PT ;  /* 0x0000000400007c0c */ /* 0x001fda000bf06270 */
[----:B------:R-:W-:Y:S05]  /*0040*/  @P0 EXIT ;  /* 0x000000000000094d */ /* 0x000fea0003800000 */
[----:B------:R-:W0:Y:S01]  /*0050*/  S2R R19, SR_TID.X ;  /* 0x0000000000137919 */ /* 0x000e220000002100 */
[----:B------:R-:W1:Y:S01]  /*0060*/  LDC R18, c[0x0][0x3a8] ;  /* 0x0000ea00ff127b82 */ /* 0x000e620000000800 */
[----:B------:R-:W2:Y:S01]  /*0070*/  LDCU UR5, c[0x0][0x3a4] ;  /* 0x00007480ff0577ac */ /* 0x000ea20008000800 */
[----:B------:R-:W-:Y:S01]  /*0080*/  BSSY.RECONVERGENT B0, `(.L_x_65) ;  /* 0x0000026000007945 */ /* 0x000fe20003800200 */
[----:B------:R-:W3:Y:S01]  /*0090*/  LDCU.64 UR6, c[0x0][0x358] ;  /* 0x00006b00ff0677ac */ /* 0x000ee20008000a00 */
[----:B------:R-:W4:Y:S01]  /*00a0*/  LDCU UR4, c[0x0][0x3a4] ;  /* 0x00007480ff0477ac */ /* 0x000f220008000800 */
[----:B-1----:R-:W-:Y:S02]  /*00b0*/  LOP3.LUT P0, RZ, R18, 0x3, RZ, 0xc0, !PT ;  /* 0x0000000312ff7812 */ /* 0x002fe4000780c0ff */
[C---:B0-----:R-:W-:Y:S02]  /*00c0*/  SHF.L.U32 R23, R19.reuse, 0x2, RZ ;  /* 0x0000000213177819 */ /* 0x041fe400000006ff */
[----:B------:R-:W-:-:S02]  /*00d0*/  IADD3 R19, PT, PT, R19, R18, RZ ;  /* 0x0000001213137210 */ /* 0x000fc40007ffe0ff */
[----:B------:R-:W-:Y:S02]  /*00e0*/  ISETP.GE.OR P0, PT, R23, R18, P0 ;  /* 0x000000121700720c */ /* 0x000fe40000706670 */
[----:B--2---:R-:W-:-:S11]  /*00f0*/  ISETP.GE.AND P1, PT, R19, UR5, PT ;  /* 0x0000000513007c0c */ /* 0x004fd6000bf26270 */
[----:B---34-:R-:W-:Y:S05]  /*0100*/  @P0 BRA `(.L_x_66) ;  /* 0x0000000000740947 */ /* 0x018fea0003800000 */
[----:B------:R-:W0:Y:S01]  /*0110*/  LDC R20, c[0x0][0x360] ;  /* 0x0000d800ff147b82 */ /* 0x000e220000000800 */
[----:B------:R-:W-:-:S07]  /*0120*/  LOP3.LUT R21, R0, 0x3f, RZ, 0xc0, !PT ;  /* 0x0000003f00157812 */ /* 0x000fce00078ec0ff */
[----:B------:R-:W1:Y:S08]  /*0130*/  LDC.64 R12, c[0x0][0x380] ;  /* 0x0000e000ff0c7b82 */ /* 0x000e700000000a00 */
[----:B------:R-:W2:Y:S08]  /*0140*/  LDC.64 R10, c[0x0][0x388] ;  /* 0x0000e200ff0a7b82 */ /* 0x000eb00000000a00 */
[----:B------:R-:W3:Y:S08]  /*0150*/  LDC.64 R8, c[0x0][0x390] ;  /* 0x0000e400ff087b82 */ /* 0x000ef00000000a00 */
[----:B------:R-:W4:Y:S02]  /*0160*/  LDC.64 R2, c[0x0][0x398] ;  /* 0x0000e600ff027b82 */ /* 0x000f240000000a00 */
.L_x_67:
[--C-:B------:R-:W-:Y:S02]  /*0170*/  IMAD R17, R21, R18, R23.reuse ;  /* 0x0000001215117224 */ /* 0x100fe400078e0217 */
[----:B------:R-:W-:Y:S02]  /*0180*/  IMAD R25, R0, UR4, R23 ;  /* 0x0000000400197c24 */ /* 0x000fe4000f8e0217 */
[----:B0---4-:R-:W-:-:S04]  /*0190*/  IMAD.WIDE R14, R17, 0x4, R2 ;  /* 0x00000004110e7825 */ /* 0x011fc800078e0202 */
[----:B-1----:R-:W-:Y:S01]  /*01a0*/  IMAD.WIDE R26, R25, 0x4, R12 ;  /* 0x00000004191a7825 */ /* 0x002fe200078e020c */
[----:B------:R-:W4:Y:S03]  /*01b0*/  LDG.E.CONSTANT R22, desc[UR6][R14.64] ;  /* 0x000000060e167981 */ /* 0x000f26000c1e9900 */
[----:B---3--:R-:W-:Y:S01]  /*01c0*/  IMAD.WIDE R16, R17, 0x4, R8 ;  /* 0x0000000411107825 */ /* 0x008fe200078e0208 */
[----:B------:R-:W4:Y:S04]  /*01d0*/  LDG.E.128.CONSTANT R4, desc[UR6][R26.64] ;  /* 0x000000061a047981 */ /* 0x000f28000c1e9d00 */
[----:B------:R-:W3:Y:S04]  /*01e0*/  LDG.E.CONSTANT R28, desc[UR6][R16.64] ;  /* 0x00000006101c7981 */ /* 0x000ee8000c1e9900 */
[----:B------:R2:W5:Y:S04]  /*01f0*/  LDG.E.CONSTANT R29, desc[UR6][R14.64+0x8] ;  /* 0x000008060e1d7981 */ /* 0x000568000c1e9900 */
[----:B------:R-:W5:Y:S01]  /*0200*/  LDG.E.CONSTANT R24, desc[UR6][R16.64+0x8] ;  /* 0x0000080610187981 */ /* 0x000f62000c1e9900 */
[----:B--2---:R-:W-:Y:S01]  /*0210*/  IMAD.WIDE R14, R25, 0x4, R10 ;  /* 0x00000004190e7825 */ /* 0x004fe200078e020a */
[----:B0-----:R-:W-:-:S04]  /*0220*/  LEA R23, R20, R23, 0x2 ;  /* 0x0000001714177211 */ /* 0x001fc800078e10ff */
[----:B------:R-:W-:Y:S01]  /*0230*/  ISETP.GE.AND P0, PT, R23, R18, PT ;  /* 0x000000121700720c */ /* 0x000fe20003f06270 */
[-C--:B----4-:R-:W-:Y:S01]  /*0240*/  FMUL R27, R5, R22.reuse ;  /* 0x00000016051b7220 */ /* 0x090fe20000400000 */
[----:B------:R-:W-:-:S03]  /*0250*/  FMUL R22, R4, R22 ;  /* 0x0000001604167220 */ /* 0x000fc60000400000 */
[-C--:B---3--:R-:W-:Y:S01]  /*0260*/  FFMA R4, R4, R28.reuse, -R27 ;  /* 0x0000001c04047223 */ /* 0x088fe2000000081b */
[-C--:B-----5:R-:W-:Y:S01]  /*0270*/  FMUL R27, R7, R29.reuse ;  /* 0x0000001d071b7220 */ /* 0x0a0fe20000400000 */
[C---:B------:R-:W-:Y:S01]  /*0280*/  FMUL R29, R6.reuse, R29 ;  /* 0x0000001d061d7220 */ /* 0x040fe20000400000 */
[----:B------:R-:W-:Y:S02]  /*0290*/  FFMA R5, R5, R28, R22 ;  /* 0x0000001c05057223 */ /* 0x000fe40000000016 */
[-C--:B------:R-:W-:Y:S01]  /*02a0*/  FFMA R6, R6, R24.reuse, -R27 ;  /* 0x0000001806067223 */ /* 0x080fe2000000081b */
[----:B------:R-:W-:-:S05]  /*02b0*/  FFMA R7, R7, R24, R29 ;  /* 0x0000001807077223 */ /* 0x000fca000000001d */
[----:B------:R0:W-:Y:S01]  /*02c0*/  STG.E.128 desc[UR6][R14.64], R4 ;  /* 0x000000040e007986 */ /* 0x0001e2000c101d06 */
[----:B------:R-:W-:Y:S05]  /*02d0*/  @!P0 BRA `(.L_x_67) ;  /* 0xfffffffc00a48947 */ /* 0x000fea000383ffff */
.L_x_66:
[----:B------:R-:W-:Y:S05]  /*02e0*/  BSYNC.RECONVERGENT B0 ;  /* 0x0000000000007941 */ /* 0x000fea0003800200 */
.L_x_65:
[----:B------:R-:W-:Y:S05]  /*02f0*/  @P1 EXIT ;  /* 0x000000000000194d */ /* 0x000fea0003800000 */
[----:B0-----:R-:W0:Y:S01]  /*0300*/  LDC.64 R6, c[0x0][0x380] ;  /* 0x0000e000ff067b82 */ /* 0x001e220000000a00 */
[----:B------:R-:W1:Y:S07]  /*0310*/  LDCU UR4, c[0x0][0x360] ;  /* 0x00006c00ff0477ac */ /* 0x000e6e0008000800 */
[----:B------:R-:W2:Y:S02]  /*0320*/  LDC.64 R8, c[0x0][0x388] ;  /* 0x0000e200ff087b82 */ /* 0x000ea40000000a00 */
.L_x_68:
[----:B---3--:R-:W-:-:S04]  /*0330*/  IMAD R5, R0, UR5, R19 ;  /* 0x0000000500057c24 */ /* 0x008fc8000f8e0213 */
[----:B0-----:R-:W-:-:S06]  /*0340*/  IMAD.WIDE R2, R5, 0x4, R6 ;  /* 0x0000000405027825 */ /* 0x001fcc00078e0206 */
[----:B------:R-:W3:Y:S01]  /*0350*/  LDG.E.CONSTANT R3, desc[UR6][R2.64] ;  /* 0x0000000602037981 */ /* 0x000ee2000c1e9900 */
[----:B--2---:R-:W-:Y:S01]  /*0360*/  IMAD.WIDE R4, R5, 0x4, R8 ;  /* 0x0000000405047825 */ /* 0x004fe200078e0208 */
[----:B-1----:R-:W-:-:S04]  /*0370*/  IADD3 R19, PT, PT, R19, UR4, RZ ;  /* 0x0000000413137c10 */ /* 0x002fc8000fffe0ff */
[----:B------:R-:W-:Y:S01]  /*0380*/  ISETP.GE.AND P0, PT, R19, UR5, PT ;  /* 0x0000000513007c0c */ /* 0x000fe2000bf06270 */
[----:B---3--:R3:W-:-:S12]  /*0390*/  STG.E desc[UR6][R4.64], R3 ;  /* 0x0000000304007986 */ /* 0x0087d8000c101906 */
[----:B------:R-:W-:Y:S05]  /*03a0*/  @!P0 BRA `(.L_x_68) ;  /* 0xfffffffc00e08947 */ /* 0x000fea000383ffff */
[----:B------:R-:W-:Y:S05]  /*03b0*/  EXIT ;  /* 0x000000000000794d */ /* 0x000fea0003800000 */
.L_x_69:
        /* <DEDUP_REMOVED lines=12> */
.L_x_1143:


//--------------------- .text._Z31attention_fwd_kernel_rope_fusedILi64EEvPKfS1_S1_PfS1_S1_iiiiif --------------------------
	.section	.text._Z31attention_fwd_kernel_rope_fusedILi64EEvPKfS1_S1_PfS1_S1_iiiiif,"ax",@progbits
	.align	128
        .global         _Z31attention_fwd_kernel_rope_fusedILi64EEvPKfS1_S1_PfS1_S1_iiiiif
        .type           _Z31attention_fwd_kernel_rope_fusedILi64EEvPKfS1_S1_PfS1_S1_iiiiif,@function
        .size           _Z31attention_fwd_kernel_rope_fusedILi64EEvPKfS1_S1_PfS1_S1_iiiiif,(.L_x_1125 - _Z31attention_fwd_kernel_rope_fusedILi64EEvPKfS1_S1_PfS1_S1_iiiiif)
        .other          _Z31attention_fwd_kernel_rope_fusedILi64EEvPKfS1_S1_PfS1_S1_iiiiif,@"STO_CUDA_ENTRY STV_DEFAULT"
_Z31attention_fwd_kernel_rope_fusedILi64EEvPKfS1_S1_PfS1_S1_iiiiif:
.text._Z31attention_fwd_kernel_rope_fusedILi64EEvPKfS1_S1_PfS1_S1_iiiiif:
        /* <DEDUP_REMOVED lines=9> */
[----:B------:R-:W-:Y:S01]  /*0090*/  BSSY.RECONVERGENT B0, `(.L_x_70) ;  /* 0x0000050000007945 */ /* 0x000fe20003800200 */
[----:B------:R-:W3:Y:S01]  /*00a0*/  LDCU UR8, c[0x0][0x3bc] ;  /* 0x00007780ff0877ac */ /* 0x000ee20008000800 */
[----:B------:R-:W4:Y:S01]  /*00b0*/  LDCU.64 UR18, c[0x0][0x358] ;  /* 0x00006b00ff1277ac */ /* 0x000f220008000a00 */
[----:B0-----:R-:W-:-:S04]  /*00c0*/  MOV R4, UR5 ;  /* 0x0000000500047c02 */ /* 0x001fc80008000f00 */
[C---:B------:R-:W-:Y:S02]  /*00d0*/  R2UR UR5, R4.reuse ;  /* 0x00000000040572ca */ /* 0x040fe400000e0000 */
[----:B------:R-:W-:Y:S01]  /*00e0*/  LOP3.LUT P0, R16, R4, 0x3, RZ, 0xc0, !PT ;  /* 0x0000000304107812 */ /* 0x000fe2000780c0ff */
[----:B-1----:R-:W-:-:S10]  /*00f0*/  UIMAD UR7, UR4, UR7, UR6 ;  /* 0x00000007040772a4 */ /* 0x002fd4000f8e0206 */
[----:B---3--:R-:W-:-:S04]  /*0100*/  UIMAD UR8, UR5, UR8, URZ ;  /* 0x00000008050872a4 */ /* 0x008fc8000f8e02ff */
[----:B------:R-:W-:Y:S01]  /*0110*/  UIMAD UR8, UR8, UR4, URZ ;  /* 0x00000004080872a4 */ /* 0x000fe2000f8e02ff */
[----:B--2-4-:R-:W-:Y:S11]  /*0120*/  @!P0 BRA `(.L_x_71) ;  /* 0x0000000000948947 */ /* 0x014ff60003800000 */
[----:B------:R-:W-:Y:S01]  /*0130*/  ISETP.GE.AND P0, PT, R17, R4, PT ;  /* 0x000000041100720c */ /* 0x000fe20003f06270 */
[----:B------:R-:W0:-:S12]  /*0140*/  LDCU UR4, c[0x0][0x3c0] ;  /* 0x00007800ff0477ac */ /* 0x000e180008000800 */
[----:B------:R-:W-:Y:S05]  /*0150*/  @P0 BRA `(.L_x_72) ;  /* 0x00000004000c0947 */ /* 0x000fea0003800000 */
[----:B------:R-:W1:Y:S01]  /*0160*/  S2R R4, SR_CgaCtaId ;  /* 0x0000000000047919 */ /* 0x000e620000008800 */
[----:B------:R-:W2:Y:S01]  /*0170*/  LDC R0, c[0x0][0x360] ;  /* 0x0000d800ff007b82 */ /* 0x000ea20000000800 */
[----:B------:R-:W-:Y:S01]  /*0180*/  MOV R5, 0x400 ;  /* 0x0000040000057802 */ /* 0x000fe20000000f00 */
[----:B------:R-:W-:Y:S01]  /*0190*/  BSSY.RECONVERGENT B1, `(.L_x_73) ;  /* 0x000001d000017945 */ /* 0x000fe20003800200 */
[----:B------:R-:W-:-:S05]  /*01a0*/  MOV R11, R17 ;  /* 0x00000011000b7202 */ /* 0x000fca0000000f00 */
[----:B------:R-:W3:Y:S08]  /*01b0*/  LDC.64 R2, c[0x0][0x3a0] ;  /* 0x0000e800ff027b82 */ /* 0x000ef00000000a00 */
[----:B------:R-:W4:Y:S08]  /*01c0*/  LDC.64 R6, c[0x0][0x3a8] ;  /* 0x0000ea00ff067b82 */ /* 0x000f300000000a00 */
[----:B------:R-:W0:Y:S01]  /*01d0*/  LDC.64 R8, c[0x0][0x380] ;  /* 0x0000e000ff087b82 */ /* 0x000e220000000a00 */
[----:B-1----:R-:W-:-:S07]  /*01e0*/  LEA R5, R4, R5, 0x18 ;  /* 0x0000000504057211 */ /* 0x002fce00078ec0ff */
.L_x_74:
[----:B------:R-:W-:Y:S02]  /*01f0*/  LEA.HI R10, R11, R11, RZ, 0x1 ;  /* 0x0000000b0b0a7211 */ /* 0x000fe400078f08ff */
[----:B0-----:R-:W-:Y:S02]  /*0200*/  MOV R4, UR4 ;  /* 0x0000000400047c02 */ /* 0x001fe40008000f00 */
[----:B------:R-:W-:-:S05]  /*0210*/  LOP3.LUT R13, R10, 0xfffffffe, RZ, 0xc0, !PT ;  /* 0xfffffffe0a0d7812 */ /* 0x000fca00078ec0ff */
[C-C-:B------:R-:W-:Y:S02]  /*0220*/  IMAD R21, R4.reuse, UR6, R13.reuse ;  /* 0x0000000604157c24 */ /* 0x140fe4000f8e020d */
[----:B------:R-:W-:Y:S02]  /*0230*/  IMAD R15, R4, UR7, R13 ;  /* 0x00000007040f7c24 */ /* 0x000fe4000f8e020d */
[----:B----4-:R-:W-:-:S04]  /*0240*/  IMAD.WIDE R18, R21, 0x4, R6 ;  /* 0x0000000415127825 */ /* 0x010fc800078e0206 */
[----:B------:R-:W-:Y:S02]  /*0250*/  IMAD.WIDE R14, R15, 0x4, R8 ;  /* 0x000000040f0e7825 */ /* 0x000fe400078e0208 */
[----:B------:R-:W4:Y:S02]  /*0260*/  LDG.E.CONSTANT R18, desc[UR18][R18.64] ;  /* 0x0000001212127981 */ /* 0x000f24000c1e9900 */
[----:B---3--:R-:W-:Y:S02]  /*0270*/  IMAD.WIDE R12, R21, 0x4, R2 ;  /* 0x00000004150c7825 */ /* 0x008fe400078e0202 */
[----:B------:R-:W4:Y:S04]  /*0280*/  LDG.E.CONSTANT R23, desc[UR18][R14.64+0x4] ;  /* 0x000004120e177981 */ /* 0x000f28000c1e9900 */
[----:B------:R-:W3:Y:S04]  /*0290*/  LDG.E.CONSTANT R21, desc[UR18][R14.64] ;  /* 0x000000120e157981 */ /* 0x000ee8000c1e9900 */
[----:B------:R-:W5:Y:S01]  /*02a0*/  LDG.E.CONSTANT R12, desc[UR18][R12.64] ;  /* 0x000000120c0c7981 */ /* 0x000f62000c1e9900 */
[----:B------:R-:W-:-:S04]  /*02b0*/  LOP3.LUT R10, R11, 0x1, RZ, 0xc0, !PT ;  /* 0x000000010b0a7812 */ /* 0x000fc800078ec0ff */
[----:B------:R-:W-:-:S13]  /*02c0*/  ISETP.NE.U32.AND P0, PT, R10, 0x1, PT ;  /* 0x000000010a00780c */ /* 0x000fda0003f05070 */
[-C--:B----4-:R-:W-:Y:S01]  /*02d0*/  @P0 FMUL R10, R23, R18.reuse ;  /* 0x00000012170a0220 */ /* 0x090fe20000400000 */
[----:B---3--:R-:W-:-:S03]  /*02e0*/  @!P0 FMUL R20, R21, R18 ;  /* 0x0000001215148220 */ /* 0x008fc60000400000 */
[-C--:B-----5:R-:W-:Y:S01]  /*02f0*/  @P0 FFMA R10, R21, R12.reuse, -R10 ;  /* 0x0000000c150a0223 */ /* 0x0a0fe2000000080a */
[----:B------:R-:W-:Y:S01]  /*0300*/  LEA R21, R11, R5, 0x2 ;  /* 0x000000050b157211 */ /* 0x000fe200078e10ff */
[----:B------:R-:W-:Y:S01]  /*0310*/  @!P0 FFMA R10, R23, R12, R20 ;  /* 0x0000000c170a8223 */ /* 0x000fe20000000014 */
[----:B--2---:R-:W-:-:S04]  /*0320*/  IADD3 R11, PT, PT, R0, R11, RZ ;  /* 0x0000000b000b7210 */ /* 0x004fc80007ffe0ff */
[----:B------:R1:W-:Y:S01]  /*0330*/  STS [R21+0x180], R10 ;  /* 0x0001800a15007388 */ /* 0x0003e20000000800 */
[----:B------:R-:W-:-:S13]  /*0340*/  ISETP.GE.AND P0, PT, R11, R4, PT ;  /* 0x000000040b00720c */ /* 0x000fda0003f06270 */
[----:B-1----:R-:W-:Y:S05]  /*0350*/  @!P0 BRA `(.L_x_74) ;  /* 0xfffffffc00a48947 */ /* 0x002fea000383ffff */
[----:B------:R-:W-:Y:S05]  /*0360*/  BSYNC.RECONVERGENT B1 ;  /* 0x0000000000017941 */ /* 0x000fea0003800200 */
.L_x_73:
[----:B------:R-:W-:Y:S05]  /*0370*/  BRA `(.L_x_72) ;  /* 0x0000000000847947 */ /* 0x000fea0003800000 */
.L_x_71:
[----:B------:R-:W-:-:S04]  /*0380*/  SHF.L.U32 R19, R17, 0x2, RZ ;  /* 0x0000000211137819 */ /* 0x000fc800000006ff */
[----:B------:R-:W-:-:S13]  /*0390*/  ISETP.GE.AND P0, PT, R19, R4, PT ;  /* 0x000000041300720c */ /* 0x000fda0003f06270 */
[----:B------:R-:W-:Y:S05]  /*03a0*/  @P0 BRA `(.L_x_72) ;  /* 0x0000000000780947 */ /* 0x000fea0003800000 */
[----:B------:R-:W0:Y:S01]  /*03b0*/  S2R R8, SR_CgaCtaId ;  /* 0x0000000000087919 */ /* 0x000e220000008800 */
[----:B------:R-:W1:Y:S01]  /*03c0*/  LDC R0, c[0x0][0x360] ;  /* 0x0000d800ff007b82 */ /* 0x000e620000000800 */
[----:B------:R-:W-:-:S07]  /*03d0*/  MOV R5, 0x400 ;  /* 0x0000040000057802 */ /* 0x000fce0000000f00 */
[----:B------:R-:W2:Y:S08]  /*03e0*/  LDC.64 R2, c[0x0][0x3a0] ;  /* 0x0000e800ff027b82 */ /* 0x000eb00000000a00 */
[----:B------:R-:W3:Y:S08]  /*03f0*/  LDC.64 R6, c[0x0][0x3a8] ;  /* 0x0000ea00ff067b82 */ /* 0x000ef00000000a00 */
[----:B------:R-:W4:Y:S01]  /*0400*/  LDC.64 R12, c[0x0][0x380] ;  /* 0x0000e000ff0c7b82 */ /* 0x000f220000000a00 */
[----:B0-----:R-:W-:-:S07]  /*0410*/  LEA R5, R8, R5, 0x18 ;  /* 0x0000000508057211 */ /* 0x001fce00078ec0ff */
.L_x_75:
[C-C-:B------:R-:W-:Y:S02]  /*0420*/  IMAD R21, R4.reuse, UR6, R19.reuse ;  /* 0x0000000604157c24 */ /* 0x140fe4000f8e0213 */
[----:B------:R-:W-:Y:S02]  /*0430*/  IMAD R23, R4, UR7, R19 ;  /* 0x0000000704177c24 */ /* 0x000fe4000f8e0213 */
[----:B0--3--:R-:W-:-:S04]  /*0440*/  IMAD.WIDE R14, R21, 0x4, R6 ;  /* 0x00000004150e7825 */ /* 0x009fc800078e0206 */
[----:B----4-:R-:W-:Y:S01]  /*0450*/  IMAD.WIDE R22, R23, 0x4, R12 ;  /* 0x0000000417167825 */ /* 0x010fe200078e020c */
[----:B------:R-:W3:Y:S03]  /*0460*/  LDG.E.CONSTANT R26, desc[UR18][R14.64+0x8] ;  /* 0x000008120e1a7981 */ /* 0x000ee6000c1e9900 */
[----:B--2---:R-:W-:Y:S01]  /*0470*/  IMAD.WIDE R20, R21, 0x4, R2 ;  /* 0x0000000415147825 */ /* 0x004fe200078e0202 */
[----:B------:R-:W3:Y:S04]  /*0480*/  LDG.E.128.CONSTANT R8, desc[UR18][R22.64] ;  /* 0x0000001216087981 */ /* 0x000ee8000c1e9d00 */
[----:B------:R0:W2:Y:S04]  /*0490*/  LDG.E.CONSTANT R25, desc[UR18][R14.64] ;  /* 0x000000120e197981 */ /* 0x0000a8000c1e9900 */
[----:B------:R-:W4:Y:S04]  /*04a0*/  LDG.E.CONSTANT R24, desc[UR18][R20.64+0x8] ;  /* 0x0000081214187981 */ /* 0x000f28000c1e9900 */
[----:B------:R-:W5:Y:S01]  /*04b0*/  LDG.E.CONSTANT R18, desc[UR18][R20.64] ;  /* 0x0000001214127981 */ /* 0x000f62000c1e9900 */
[----:B0-----:R-:W-:-:S02]  /*04c0*/  LEA R14, R19, R5, 0x2 ;  /* 0x00000005130e7211 */ /* 0x001fc400078e10ff */
[----:B-1----:R-:W-:-:S04]  /*04d0*/  LEA R19, R0, R19, 0x2 ;  /* 0x0000001300137211 */ /* 0x002fc800078e10ff */
[----:B------:R-:W-:Y:S01]  /*04e0*/  ISETP.GE.AND P0, PT, R19, R4, PT ;  /* 0x000000041300720c */ /* 0x000fe20003f06270 */
[-C--:B---3--:R-:W-:Y:S01]  /*04f0*/  FMUL R29, R11, R26.reuse ;  /* 0x0000001a0b1d7220 */ /* 0x088fe20000400000 */
[----:B------:R-:W-:Y:S01]  /*0500*/  FMUL R28, R10, R26 ;  /* 0x0000001a0a1c7220 */ /* 0x000fe20000400000 */
[-C--:B--2---:R-:W-:Y:S01]  /*0510*/  FMUL R27, R9, R25.reuse ;  /* 0x00000019091b7220 */ /* 0x084fe20000400000 */
[----:B------:R-:W-:Y:S01]  /*0520*/  FMUL R26, R8, R25 ;  /* 0x00000019081a7220 */ /* 0x000fe20000400000 */
[-C--:B----4-:R-:W-:Y:S01]  /*0530*/  FFMA R10, R10, R24.reuse, -R29 ;  /* 0x000000180a0a7223 */ /* 0x090fe2000000081d */
[----:B------:R-:W-:Y:S01]  /*0540*/  FFMA R11, R11, R24, R28 ;  /* 0x000000180b0b7223 */ /* 0x000fe2000000001c */
[-C--:B-----5:R-:W-:Y:S01]  /*0550*/  FFMA R8, R8, R18.reuse, -R27 ;  /* 0x0000001208087223 */ /* 0x0a0fe2000000081b */
[----:B------:R-:W-:-:S05]  /*0560*/  FFMA R9, R9, R18, R26 ;  /* 0x0000001209097223 */ /* 0x000fca000000001a */
[----:B------:R0:W-:Y:S01]  /*0570*/  STS.128 [R14+0x180], R8 ;  /* 0x000180080e007388 */ /* 0x0001e20000000c00 */
[----:B------:R-:W-:Y:S05]  /*0580*/  @!P0 BRA `(.L_x_75) ;  /* 0xfffffffc00a48947 */ /* 0x000fea000383ffff */
.L_x_72:
[----:B0-----:R-:W-:Y:S05]  /*0590*/  BSYNC.RECONVERGENT B0 ;  /* 0x0000000000007941 */ /* 0x001fea0003800200 */
.L_x_70:
[----:B------:R-:W0:Y:S02]  /*05a0*/  LDCU UR4, c[0x0][0x3bc] ;  /* 0x00007780ff0477ac */ /* 0x000e240008000800 */
[----:B0-----:R-:W-:-:S03]  /*05b0*/  UISETP.GE.AND UP0, UPT, UR4, 0x1, UPT ;  /* 0x000000010400788c */ /* 0x001fc6000bf06270 */
[----:B------:R-:W-:Y:S01]  /*05c0*/  UMOV UR4, URZ ;  /* 0x000000ff00047c82 */ /* 0x000fe20008000000 */
[----:B------:R-:W-:Y:S06]  /*05d0*/  BAR.SYNC.DEFER_BLOCKING 0x0 ;  /* 0x0000000000007b1d */ /* 0x000fec0000010000 */
[----:B------:R-:W-:Y:S05]  /*05e0*/  BRA.U !UP0, `(.L_x_76) ;  /* 0x00000031085c7547 */ /* 0x000fea000b800000 */
[----:B------:R-:W0:Y:S01]  /*05f0*/  LDCU.64 UR10, c[0x0][0x388] ;  /* 0x00007100ff0a77ac */ /* 0x000e220008000a00 */
[----:B------:R-:W-:Y:S02]  /*0600*/  ISETP.NE.AND P0, PT, R16, RZ, PT ;  /* 0x000000ff1000720c */ /* 0x000fe40003f05270 */
[----:B------:R-:W-:Y:S01]  /*0610*/  IADD3 R0, PT, PT, R4, -0x1, RZ ;  /* 0xffffffff04007810 */ /* 0x000fe20007ffe0ff */
[----:B------:R-:W1:Y:S01]  /*0620*/  LDCU.64 UR4, c[0x0][0x3a8] ;  /* 0x00007500ff0477ac */ /* 0x000e620008000a00 */
[----:B------:R-:W-:Y:S01]  /*0630*/  LOP3.LUT R2, R17, 0x1f, RZ, 0xc0, !PT ;  /* 0x0000001f11027812 */ /* 0x000fe200078ec0ff */
[----:B------:R-:W2:Y:S01]  /*0640*/  LDCU UR21, c[0x0][0x360] ;  /* 0x00006c00ff1577ac */ /* 0x000ea20008000800 */
[----:B------:R-:W-:Y:S01]  /*0650*/  UMOV UR13, 0xff800000 ;  /* 0xff800000000d7882 */ /* 0x000fe20000000000 */
[----:B------:R-:W-:Y:S01]  /*0660*/  UMOV UR6, URZ ;  /* 0x000000ff00067c82 */ /* 0x000fe20008000000 */
[----:B0-----:R-:W-:Y:S02]  /*0670*/  UIADD3 UR9, UP0, UPT, UR10, 0x10, URZ ;  /* 0x000000100a097890 */ /* 0x001fe4000ff1e0ff */
[----:B-1----:R-:W-:-:S02]  /*0680*/  UIADD3 UR10, UP1, UPT, UR4, 0x10, URZ ;  /* 0x00000010040a7890 */ /* 0x002fc4000ff3e0ff */
[----:B------:R-:W-:Y:S02]  /*0690*/  UIADD3.X UR11, UPT, UPT, URZ, UR11, URZ, UP0, !UPT ;  /* 0x0000000bff0b7290 */ /* 0x000fe400087fe4ff */
[----:B------:R-:W-:Y:S01]  /*06a0*/  UIADD3.X UR12, UPT, UPT, URZ, UR5, URZ, UP1, !UPT ;  /* 0x00000005ff0c7290 */ /* 0x000fe20008ffe4ff */
[----:B------:R-:W-:Y:S02]  /*06b0*/  UMOV UR4, URZ ;  /* 0x000000ff00047c82 */ /* 0x000fe40008000000 */
[----:B--2---:R-:W-:-:S09]  /*06c0*/  UMOV UR5, URZ ;  /* 0x000000ff00057c82 */ /* 0x004fd20008000000 */
.L_x_122:
[----:B0-----:R-:W0:Y:S01]  /*06d0*/  LDCU UR15, c[0x0][0x3bc] ;  /* 0x00007780ff0f77ac */ /* 0x001e220008000800 */
[----:B------:R-:W-:Y:S01]  /*06e0*/  BSSY.RECONVERGENT B0, `(.L_x_77) ;  /* 0x00001b9000007945 */ /* 0x000fe20003800200 */
[----:B------:R-:W-:Y:S01]  /*06f0*/  UIADD3 UR14, UPT, UPT, UR6, 0x40, URZ ;  /* 0x00000040060e7890 */ /* 0x000fe2000fffe0ff */
[----:B------:R-:W1:Y:S01]  /*0700*/  LDCU UR24, c[0x0][0x3bc] ;  /* 0x00007780ff1877ac */ /* 0x000e620008000800 */
[----:B--2---:R-:W2:Y:S01]  /*0710*/  LDCU UR22, c[0x0][0x3c4] ;  /* 0x00007880ff1677ac */ /* 0x004ea20008000800 */
[----:B------:R-:W3:Y:S01]  /*0720*/  LDCU UR23, c[0x0][0x3c4] ;  /* 0x00007880ff1777ac */ /* 0x000ee20008000800 */
[----:B0-----:R-:W-:-:S04]  /*0730*/  UISETP.LT.AND UP0, UPT, UR14, UR15, UPT ;  /* 0x0000000f0e00728c */ /* 0x001fc8000bf01270 */
[----:B------:R-:W-:-:S04]  /*0740*/  USEL UR14, UR14, UR15, UP0 ;  /* 0x0000000f0e0e7287 */ /* 0x000fc80008000000 */
[----:B------:R-:W-:-:S06]  /*0750*/  UIADD3 UR15, UPT, UPT, UR14, -UR6, URZ ;  /* 0x800000060e0f7290 */ /* 0x000fcc000fffe0ff */
[----:B------:R-:W-:-:S13]  /*0760*/  ISETP.GE.AND P1, PT, R17, UR15, PT ;  /* 0x0000000f11007c0c */ /* 0x000fda000bf26270 */
[----:B-123--:R-:W-:Y:S05]  /*0770*/  @P1 BRA `(.L_x_78) ;  /* 0x0000001800bc1947 */ /* 0x00efea0003800000 */
[----:B------:R-:W-:Y:S05]  /*0780*/  @P0 BRA `(.L_x_79) ;  /* 0x0000000c00c00947 */ /* 0x000fea0003800000 */
[----:B------:R-:W0:Y:S02]  /*0790*/  LDCU UR14, c[0x0][0x3c0] ;  /* 0x00007800ff0e77ac */ /* 0x000e240008000800 */
[----:B0-----:R-:W-:-:S09]  /*07a0*/  UISETP.GT.AND UP0, UPT, UR14, URZ, UPT ;  /* 0x000000ff0e00728c */ /* 0x001fd2000bf04270 */
[----:B------:R-:W-:Y:S05]  /*07b0*/  BRA.U UP0, `(.L_x_80) ;  /* 0x0000000100347547 */ /* 0x000fea000b800000 */
[----:B------:R-:W0:Y:S01]  /*07c0*/  S2R R5, SR_CgaCtaId ;  /* 0x0000000000057919 */ /* 0x000e220000008800 */
[----:B------:R-:W-:Y:S01]  /*07d0*/  MOV R4, 0x400 ;  /* 0x0000040000047802 */ /* 0x000fe20000000f00 */
[----:B------:R-:W-:Y:S01]  /*07e0*/  BSSY.RECONVERGENT B1, `(.L_x_81) ;  /* 0x0000009000017945 */ /* 0x000fe20003800200 */
[----:B------:R-:W-:Y:S02]  /*07f0*/  MOV R3, R17 ;  /* 0x0000001100037202 */ /* 0x000fe40000000f00 */
[----:B0-----:R-:W-:-:S07]  /*0800*/  LEA R6, R5, R4, 0x18 ;  /* 0x0000000405067211 */ /* 0x001fce00078ec0ff */
.L_x_82:
[----:B------:R-:W-:Y:S01]  /*0810*/  FMUL R5, RZ, UR22 ;  /* 0x00000016ff057c20 */ /* 0x000fe20008400000 */
[C---:B------:R-:W-:Y:S02]  /*0820*/  LEA R4, R3.reuse, R6, 0x2 ;  /* 0x0000000603047211 */ /* 0x040fe400078e10ff */
[----:B------:R-:W-:-:S03]  /*0830*/  IADD3 R3, PT, PT, R3, UR21, RZ ;  /* 0x0000001503037c10 */ /* 0x000fc6000fffe0ff */
[----:B------:R0:W-:Y:S01]  /*0840*/  STS [R4], R5 ;  /* 0x0000000504007388 */ /* 0x0001e20000000800 */
[----:B------:R-:W-:-:S13]  /*0850*/  ISETP.GE.AND P1, PT, R3, UR15, PT ;  /* 0x0000000f03007c0c */ /* 0x000fda000bf26270 */
[----:B0-----:R-:W-:Y:S05]  /*0860*/  @!P1 BRA `(.L_x_82) ;  /* 0xfffffffc00e89947 */ /* 0x001fea000383ffff */
[----:B------:R-:W-:Y:S05]  /*0870*/  BSYNC.RECONVERGENT B1 ;  /* 0x0000000000017941 */ /* 0x000fea0003800200 */
.L_x_81:
[----:B------:R-:W-:Y:S05]  /*0880*/  BRA `(.L_x_78) ;  /* 0x0000001800787947 */ /* 0x000fea0003800000 */
.L_x_80:
[----:B------:R-:W-:Y:S01]  /*0890*/  BSSY.RECONVERGENT B1, `(.L_x_83) ;  /* 0x00000de000017945 */ /* 0x000fe20003800200 */
[----:B------:R-:W-:-:S07]  /*08a0*/  MOV R3, R17 ;  /* 0x0000001100037202 */ /* 0x000fce0000000f00 */
.L_x_91:
[----:B0-----:R-:W0:Y:S01]  /*08b0*/  LDC R19, c[0x0][0x3c0] ;  /* 0x0000f000ff137b82 */ /* 0x001e220000000800 */
[C---:B------:R-:W-:Y:S01]  /*08c0*/  ISETP.GE.U32.AND P2, PT, R0.reuse, 0xc, PT ;  /* 0x0000000c0000780c */ /* 0x040fe20003f46070 */
[----:B------:R-:W-:Y:S01]  /*08d0*/  BSSY.RECONVERGENT B2, `(.L_x_84) ;  /* 0x0000069000027945 */ /* 0x000fe20003800200 */
[----:B------:R-:W-:Y:S01]  /*08e0*/  LEA.HI R4, R0, 0x1, RZ, 0x1e ;  /* 0x0000000100047811 */ /* 0x000fe200078ff0ff */
[----:B------:R-:W-:Y:S01]  /*08f0*/  HFMA2 R16, -RZ, RZ, 0, 0 ;  /* 0x00000000ff107431 */ /* 0x000fe200000001ff */
[----:B------:R-:W-:Y:S02]  /*0900*/  MOV R18, RZ ;  /* 0x000000ff00127202 */ /* 0x000fe40000000f00 */
[----:B------:R-:W-:-:S07]  /*0910*/  LOP3.LUT P1, RZ, R4, 0x3, RZ, 0xc0, !PT ;  /* 0x0000000304ff7812 */ /* 0x000fce000782c0ff */
[----:B------:R-:W-:Y:S06]  /*0920*/  @!P2 BRA `(.L_x_85) ;  /* 0x00000004008ca947 */ /* 0x000fec0003800000 */
[----:B------:R-:W-:Y:S02]  /*0930*/  MOV R16, RZ ;  /* 0x000000ff00107202 */ /* 0x000fe40000000f00 */
[----:B------:R-:W-:Y:S02]  /*0940*/  MOV R18, RZ ;  /* 0x000000ff00127202 */ /* 0x000fe40000000f00 */
[----:B------:R-:W-:-:S07]  /*0950*/  MOV R20, RZ ;  /* 0x000000ff00147202 */ /* 0x000fce0000000f00 */
.L_x_86:
[----:B------:R-:W1:Y:S01]  /*0960*/  LDC.64 R30, c[0x0][0x3a8] ;  /* 0x0000ea00ff1e7b82 */ /* 0x000e620000000a00 */
[----:B------:R-:W-:-:S05]  /*0970*/  IADD3 R4, PT, PT, R3, UR6, RZ ;  /* 0x0000000603047c10 */ /* 0x000fca000fffe0ff */
[CC--:B0-----:R-:W-:Y:S02]  /*0980*/  IMAD R5, R4.reuse, R19.reuse, UR8 ;  /* 0x0000000804057e24 */ /* 0x0c1fe4000f8e0213 */
[----:B------:R-:W0:Y:S01]  /*0990*/  LDC.64 R14, c[0x0][0x388] ;  /* 0x0000e200ff0e7b82 */ /* 0x000e220000000a00 */
[----:B------:R-:W-:Y:S02]  /*09a0*/  IMAD R7, R4, R19, R18 ;  /* 0x0000001304077224 */ /* 0x000fe400078e0212 */
[----:B------:R-:W-:-:S05]  /*09b0*/  IADD3 R5, PT, PT, R5, R18, RZ ;  /* 0x0000001205057210 */ /* 0x000fca0007ffe0ff */
[----:B------:R-:W2:Y:S01]  /*09c0*/  LDC.64 R32, c[0x0][0x3a0] ;  /* 0x0000e800ff207b82 */ /* 0x000ea20000000a00 */
[----:B-1----:R-:W-:-:S05]  /*09d0*/  IMAD.WIDE R30, R7, 0x4, R30 ;  /* 0x00000004071e7825 */ /* 0x002fca00078e021e */
[----:B------:R-:W3:Y:S01]  /*09e0*/  LDG.E.CONSTANT R13, desc[UR18][R30.64+0x8] ;  /* 0x000008121e0d7981 */ /* 0x000ee2000c1e9900 */
[----:B0-----:R-:W-:Y:S01]  /*09f0*/  IMAD.WIDE R14, R5, 0x4, R14 ;  /* 0x00000004050e7825 */ /* 0x001fe200078e020e */
[----:B------:R-:W0:Y:S02]  /*0a00*/  S2UR UR16, SR_CgaCtaId ;  /* 0x00000000001079c3 */ /* 0x000e240000008800 */
[----:B------:R-:W4:Y:S04]  /*0a10*/  LDG.E.CONSTANT R5, desc[UR18][R30.64] ;  /* 0x000000121e057981 */ /* 0x000f28000c1e9900 */
[----:B------:R-:W4:Y:S01]  /*0a20*/  LDG.E.128.CONSTANT R8, desc[UR18][R14.64] ;  /* 0x000000120e087981 */ /* 0x000f22000c1e9d00 */
[----:B--2---:R-:W-:Y:S01]  /*0a30*/  IMAD.WIDE R32, R7, 0x4, R32 ;  /* 0x0000000407207825 */ /* 0x004fe200078e0220 */
[----:B------:R-:W-:-:S02]  /*0a40*/  UMOV UR14, 0x400 ;  /* 0x00000400000e7882 */ /* 0x000fc40000000000 */
[----:B------:R-:W2:Y:S04]  /*0a50*/  LDG.E.CONSTANT R27, desc[UR18][R30.64+0x30] ;  /* 0x000030121e1b7981 */ /* 0x000ea8000c1e9900 */
[----:B------:R-:W5:Y:S04]  /*0a60*/  LDG.E.CONSTANT R4, desc[UR18][R32.64] ;  /* 0x0000001220047981 */ /* 0x000f68000c1e9900 */
[----:B------:R-:W2:Y:S04]  /*0a70*/  LDG.E.CONSTANT R12, desc[UR18][R32.64+0x8] ;  /* 0x00000812200c7981 */ /* 0x000ea8000c1e9900 */
[----:B------:R-:W2:Y:S01]  /*0a80*/  LDG.E.CONSTANT R22, desc[UR18][R32.64+0x18] ;  /* 0x0000181220167981 */ /* 0x000ea2000c1e9900 */
[----:B0-----:R-:W-:-:S03]  /*0a90*/  ULEA UR14, UR16, UR14, 0x18 ;  /* 0x0000000e100e7291 */ /* 0x001fc6000f8ec0ff */
[----:B------:R-:W2:Y:S04]  /*0aa0*/  LDG.E.CONSTANT R24, desc[UR18][R32.64+0x28] ;  /* 0x0000281220187981 */ /* 0x000ea8000c1e9900 */
[----:B------:R-:W2:Y:S01]  /*0ab0*/  LDG.E.CONSTANT R25, desc[UR18][R32.64+0x30] ;  /* 0x0000301220197981 */ /* 0x000ea2000c1e9900 */
[----:B------:R-:W-:-:S03]  /*0ac0*/  LEA R21, R18, UR14, 0x2 ;  /* 0x0000000e12157c11 */ /* 0x000fc6000f8e10ff */
[----:B------:R-:W2:Y:S04]  /*0ad0*/  LDG.E.CONSTANT R28, desc[UR18][R30.64+0x38] ;  /* 0x000038121e1c7981 */ /* 0x000ea8000c1e9900 */
[----:B------:R-:W2:Y:S01]  /*0ae0*/  LDG.E.CONSTANT R26, desc[UR18][R32.64+0x38] ;  /* 0x00003812201a7981 */ /* 0x000ea2000c1e9900 */
[-C--:B----4-:R-:W-:Y:S01]  /*0af0*/  FMUL R23, R9, R5.reuse ;  /* 0x0000000509177220 */ /* 0x090fe20000400000 */
[----:B------:R-:W-:-:S03]  /*0b00*/  FMUL R6, R8, R5 ;  /* 0x0000000508067220 */ /* 0x000fc60000400000 */
[-C--:B-----5:R-:W-:Y:S01]  /*0b10*/  FFMA R23, R8, R4.reuse, -R23 ;  /* 0x0000000408177223 */ /* 0x0a0fe20000000817 */
[----:B------:R-:W-:Y:S02]  /*0b20*/  FFMA R8, R9, R4, R6 ;  /* 0x0000000409087223 */ /* 0x000fe40000000006 */
[----:B------:R-:W0:Y:S02]  /*0b30*/  LDS.128 R4, [R21+0x180] ;  /* 0x0001800015047984 */ /* 0x000e240000000c00 */
[----:B0-----:R-:W-:Y:S01]  /*0b40*/  FMUL R9, R5, R8 ;  /* 0x0000000805097220 */ /* 0x001fe20000400000 */
[CC--:B---3--:R-:W-:Y:S01]  /*0b50*/  FMUL R5, R11.reuse, R13.reuse ;  /* 0x0000000d0b057220 */ /* 0x0c8fe20000400000 */
[----:B------:R-:W-:Y:S02]  /*0b60*/  FMUL R8, R10, R13 ;  /* 0x0000000d0a087220 */ /* 0x000fe40000400000 */
[----:B------:R-:W-:Y:S01]  /*0b70*/  FFMA R23, R4, R23, R9 ;  /* 0x0000001704177223 */ /* 0x000fe20000000009 */
[-C--:B--2---:R-:W-:Y:S01]  /*0b80*/  FFMA R5, R10, R12.reuse, -R5 ;  /* 0x0000000c0a057223 */ /* 0x084fe20000000805 */
[----:B------:R-:W-:Y:S01]  /*0b90*/  FFMA R12, R11, R12, R8 ;  /* 0x0000000c0b0c7223 */ /* 0x000fe20000000008 */
[----:B------:R-:W2:Y:S04]  /*0ba0*/  LDG.E.CONSTANT R4, desc[UR18][R30.64+0x10] ;  /* 0x000010121e047981 */ /* 0x000ea8000c1e9900 */
[----:B------:R-:W2:Y:S01]  /*0bb0*/  LDG.E.128.CONSTANT R8, desc[UR18][R14.64+0x10] ;  /* 0x000010120e087981 */ /* 0x000ea2000c1e9d00 */
[----:B------:R-:W-:-:S03]  /*0bc0*/  FFMA R6, R6, R5, R23 ;  /* 0x0000000506067223 */ /* 0x000fc60000000017 */
[----:B------:R-:W3:Y:S04]  /*0bd0*/  LDG.E.CONSTANT R23, desc[UR18][R32.64+0x10] ;  /* 0x0000101220177981 */ /* 0x000ee8000c1e9900 */
[----:B------:R-:W4:Y:S01]  /*0be0*/  LDG.E.CONSTANT R13, desc[UR18][R30.64+0x18] ;  /* 0x000018121e0d7981 */ /* 0x000f22000c1e9900 */
[-C--:B--2---:R-:W-:Y:S01]  /*0bf0*/  FMUL R5, R9, R4.reuse ;  /* 0x0000000409057220 */ /* 0x084fe20000400000 */
[----:B------:R-:W-:-:S03]  /*0c00*/  FMUL R4, R8, R4 ;  /* 0x0000000408047220 */ /* 0x000fc60000400000 */
[-C--:B---3--:R-:W-:Y:S01]  /*0c10*/  FFMA R5, R8, R23.reuse, -R5 ;  /* 0x0000001708057223 */ /* 0x088fe20000000805 */
[----:B------:R-:W-:Y:S01]  /*0c20*/  FFMA R4, R9, R23, R4 ;  /* 0x0000001709047223 */ /* 0x000fe20000000004 */
[-C--:B----4-:R-:W-:Y:S01]  /*0c30*/  FMUL R9, R11, R13.reuse ;  /* 0x0000000d0b097220 */ /* 0x090fe20000400000 */
[----:B------:R-:W-:-:S03]  /*0c40*/  FMUL R8, R10, R13 ;  /* 0x0000000d0a087220 */ /* 0x000fc60000400000 */
[-C--:B------:R-:W-:Y:S01]  /*0c50*/  FFMA R13, R10, R22.reuse, -R9 ;  /* 0x000000160a0d7223 */ /* 0x080fe20000000809 */
[----:B------:R-:W-:Y:S02]  /*0c60*/  FFMA R22, R11, R22, R8 ;  /* 0x000000160b167223 */ /* 0x000fe40000000008 */
[----:B------:R-:W0:Y:S01]  /*0c70*/  LDS.128 R8, [R21+0x190] ;  /* 0x0001900015087984 */ /* 0x000e220000000c00 */
[----:B------:R-:W-:-:S03]  /*0c80*/  FFMA R23, R7, R12, R6 ;  /* 0x0000000c07177223 */ /* 0x000fc60000000006 */
[----:B------:R-:W2:Y:S01]  /*0c90*/  LDG.E.CONSTANT R12, desc[UR18][R30.64+0x20] ;  /* 0x000020121e0c7981 */ /* 0x000ea2000c1e9900 */
[----:B0-----:R-:W-:-:S04]  /*0ca0*/  FMUL R9, R9, R4 ;  /* 0x0000000409097220 */ /* 0x001fc80000400000 */
[----:B------:R-:W-:Y:S02]  /*0cb0*/  FFMA R5, R8, R5, R9 ;  /* 0x0000000508057223 */ /* 0x000fe40000000009 */
[----:B------:R-:W3:Y:S02]  /*0cc0*/  LDG.E.CONSTANT R8, desc[UR18][R32.64+0x20] ;  /* 0x0000201220087981 */ /* 0x000ee4000c1e9900 */
[----:B------:R-:W-:Y:S02]  /*0cd0*/  FFMA R10, R10, R13, R5 ;  /* 0x0000000d0a0a7223 */ /* 0x000fe40000000005 */
[----:B------:R-:W2:Y:S04]  /*0ce0*/  LDG.E.128.CONSTANT R4, desc[UR18][R14.64+0x20] ;  /* 0x000020120e047981 */ /* 0x000ea8000c1e9d00 */
[----:B------:R-:W4:Y:S01]  /*0cf0*/  LDG.E.CONSTANT R9, desc[UR18][R30.64+0x28] ;  /* 0x000028121e097981 */ /* 0x000f22000c1e9900 */
[----:B------:R-:W-:Y:S01]  /*0d00*/  FFMA R22, R11, R22, R10 ;  /* 0x000000160b167223 */ /* 0x000fe2000000000a */
[-C--:B--2---:R-:W-:Y:S01]  /*0d10*/  FMUL R13, R5, R12.reuse ;  /* 0x0000000c050d7220 */ /* 0x084fe20000400000 */
[----:B------:R-:W-:-:S03]  /*0d20*/  FMUL R12, R4, R12 ;  /* 0x0000000c040c7220 */ /* 0x000fc60000400000 */
[-C--:B---3--:R-:W-:Y:S01]  /*0d30*/  FFMA R13, R4, R8.reuse, -R13 ;  /* 0x00000008040d7223 */ /* 0x088fe2000000080d */
[-C--:B----4-:R-:W-:Y:S01]  /*0d40*/  FMUL R29, R7, R9.reuse ;  /* 0x00000009071d7220 */ /* 0x090fe20000400000 */
[C---:B------:R-:W-:Y:S01]  /*0d50*/  FMUL R4, R6.reuse, R9 ;  /* 0x0000000906047220 */ /* 0x040fe20000400000 */
[----:B------:R-:W-:Y:S02]  /*0d60*/  FFMA R8, R5, R8, R12 ;  /* 0x0000000805087223 */ /* 0x000fe4000000000c */
[-C--:B------:R-:W-:Y:S01]  /*0d70*/  FFMA R29, R6, R24.reuse, -R29 ;  /* 0x00000018061d7223 */ /* 0x080fe2000000081d */
[----:B------:R-:W-:Y:S02]  /*0d80*/  FFMA R24, R7, R24, R4 ;  /* 0x0000001807187223 */ /* 0x000fe40000000004 */
[----:B------:R-:W0:Y:S02]  /*0d90*/  LDS.128 R4, [R21+0x1a0] ;  /* 0x0001a00015047984 */ /* 0x000e240000000c00 */
[----:B0-----:R-:W-:-:S02]  /*0da0*/  FMUL R5, R5, R8 ;  /* 0x0000000805057220 */ /* 0x001fc40000400000 */
[----:B------:R0:W2:Y:S02]  /*0db0*/  LDG.E.128.CONSTANT R8, desc[UR18][R14.64+0x30] ;  /* 0x000030120e087981 */ /* 0x0000a4000c1e9d00 */
[----:B------:R-:W-:Y:S02]  /*0dc0*/  FFMA R5, R4, R13, R5 ;  /* 0x0000000d04057223 */ /* 0x000fe40000000005 */
[----:B0-----:R-:W0:Y:S01]  /*0dd0*/  LDS.128 R12, [R21+0x1b0] ;  /* 0x0001b000150c7984 */ /* 0x001e220000000c00 */
[----:B------:R-:W-:Y:S01]  /*0de0*/  IADD3 R20, PT, PT, R20, 0x4, RZ ;  /* 0x0000000414147810 */ /* 0x000fe20007ffe0ff */
[----:B------:R-:W-:Y:S01]  /*0df0*/  FFMA R6, R6, R29, R5 ;  /* 0x0000001d06067223 */ /* 0x000fe20000000005 */
[----:B------:R-:W-:-:S03]  /*0e00*/  FADD R23, R23, R16 ;  /* 0x0000001017177221 */ /* 0x000fc60000000000 */
[----:B------:R-:W-:Y:S01]  /*0e10*/  FFMA R7, R7, R24, R6 ;  /* 0x0000001807077223 */ /* 0x000fe20000000006 */
[----:B------:R-:W-:-:S04]  /*0e20*/  FADD R22, R23, R22 ;  /* 0x0000001617167221 */ /* 0x000fc80000000000 */
[----:B------:R-:W-:Y:S01]  /*0e30*/  FADD R7, R22, R7 ;  /* 0x0000000716077221 */ /* 0x000fe20000000000 */
[----:B------:R-:W-:Y:S01]  /*0e40*/  IADD3 R18, PT, PT, R18, 0x10, RZ ;  /* 0x0000001012127810 */ /* 0x000fe20007ffe0ff */
[----:B--2---:R-:W-:-:S04]  /*0e50*/  FMUL R4, R8, R27 ;  /* 0x0000001b08047220 */ /* 0x004fc80000400000 */
[----:B------:R-:W-:-:S04]  /*0e60*/  FFMA R4, R9, R25, R4 ;  /* 0x0000001909047223 */ /* 0x000fc80000000004 */
[----:B0-----:R-:W-:Y:S01]  /*0e70*/  FMUL R13, R13, R4 ;  /* 0x000000040d0d7220 */ /* 0x001fe20000400000 */
[----:B------:R-:W-:Y:S01]  /*0e80*/  LEA.HI R4, R0, 0x1, RZ, 0x1e ;  /* 0x0000000100047811 */ /* 0x000fe200078ff0ff */
[----:B------:R-:W-:-:S03]  /*0e90*/  FMUL R27, R9, R27 ;  /* 0x0000001b091b7220 */ /* 0x000fc60000400000 */
[----:B------:R-:W-:Y:S01]  /*0ea0*/  LOP3.LUT R9, R4, 0x7ffffffc, RZ, 0xc0, !PT ;  /* 0x7ffffffc04097812 */ /* 0x000fe200078ec0ff */
[CC--:B------:R-:W-:Y:S01]  /*0eb0*/  FMUL R5, R11.reuse, R28.reuse ;  /* 0x0000001c0b057220 */ /* 0x0c0fe20000400000 */
[----:B------:R-:W-:Y:S02]  /*0ec0*/  FFMA R27, R8, R25, -R27 ;  /* 0x00000019081b7223 */ /* 0x000fe4000000081b */
[----:B------:R-:W-:Y:S01]  /*0ed0*/  ISETP.NE.AND P2, PT, R20, R9, PT ;  /* 0x000000091400720c */ /* 0x000fe20003f45270 */
[C---:B------:R-:W-:Y:S01]  /*0ee0*/  FMUL R28, R10.reuse, R28 ;  /* 0x0000001c0a1c7220 */ /* 0x040fe20000400000 */
[-C--:B------:R-:W-:Y:S01]  /*0ef0*/  FFMA R5, R10, R26.reuse, -R5 ;  /* 0x0000001a0a057223 */ /* 0x080fe20000000805 */
[----:B------:R-:W-:Y:S02]  /*0f00*/  FFMA R13, R12, R27, R13 ;  /* 0x0000001b0c0d7223 */ /* 0x000fe4000000000d */
[----:B------:R-:W-:Y:S02]  /*0f10*/  FFMA R28, R11, R26, R28 ;  /* 0x0000001a0b1c7223 */ /* 0x000fe4000000001c */
[----:B------:R-:W-:-:S04]  /*0f20*/  FFMA R14, R14, R5, R13 ;  /* 0x000000050e0e7223 */ /* 0x000fc8000000000d */
[----:B------:R-:W-:-:S04]  /*0f30*/  FFMA R14, R15, R28, R14 ;  /* 0x0000001c0f0e7223 */ /* 0x000fc8000000000e */
[----:B------:R-:W-:Y:S01]  /*0f40*/  FADD R16, R7, R14 ;  /* 0x0000000e07107221 */ /* 0x000fe20000000000 */
[----:B------:R-:W-:Y:S06]  /*0f50*/  @P2 BRA `(.L_x_86) ;  /* 0xfffffff800802947 */ /* 0x000fec000383ffff */
.L_x_85:
[----:B------:R-:W-:Y:S05]  /*0f60*/  BSYNC.RECONVERGENT B2 ;  /* 0x0000000000027941 */ /* 0x000fea0003800200 */
.L_x_84:
[----:B------:R-:W-:Y:S04]  /*0f70*/  BSSY.RECONVERGENT B2, `(.L_x_87) ;  /* 0x0000060000027945 */ /* 0x000fe80003800200 */
[----:B------:R-:W-:Y:S05]  /*0f80*/  @!P1 BRA `(.L_x_88) ;  /* 0x0000000400789947 */ /* 0x000fea0003800000 */
[C---:B------:R-:W-:Y:S01]  /*0f90*/  LOP3.LUT P2, RZ, R0.reuse, 0xc, RZ, 0xc0, !PT ;  /* 0x0000000c00ff7812 */ /* 0x040fe2000784c0ff */
[----:B------:R-:W-:Y:S01]  /*0fa0*/  BSSY.RECONVERGENT B3, `(.L_x_89) ;  /* 0x000003a000037945 */ /* 0x000fe20003800200 */
[----:B------:R-:W-:-:S11]  /*0fb0*/  LOP3.LUT P1, RZ, R0, 0x4, RZ, 0xc0, !PT ;  /* 0x0000000400ff7812 */ /* 0x000fd6000782c0ff */
[----:B------:R-:W-:Y:S05]  /*0fc0*/  @!P2 BRA `(.L_x_90) ;  /* 0x0000000000dca947 */ /* 0x000fea0003800000 */
[----:B------:R-:W1:Y:S01]  /*0fd0*/  LDC.64 R8, c[0x0][0x388] ;  /* 0x0000e200ff087b82 */ /* 0x000e620000000a00 */
[----:B------:R-:W-:-:S05]  /*0fe0*/  IADD3 R6, PT, PT, R3, UR6, RZ ;  /* 0x0000000603067c10 */ /* 0x000fca000fffe0ff */
[CC--:B0-----:R-:W-:Y:S02]  /*0ff0*/  IMAD R7, R6.reuse, R19.reuse, UR8 ;  /* 0x0000000806077e24 */ /* 0x0c1fe4000f8e0213 */
[----:B------:R-:W0:Y:S01]  /*1000*/  LDC.64 R14, c[0x0][0x3a8] ;  /* 0x0000ea00ff0e7b82 */ /* 0x000e220000000a00 */
[----:B------:R-:W-:Y:S02]  /*1010*/  IMAD R11, R6, R19, R18 ;  /* 0x00000013060b7224 */ /* 0x000fe400078e0212 */
[----:B------:R-:W-:-:S05]  /*1020*/  IADD3 R7, PT, PT, R7, R18, RZ ;  /* 0x0000001207077210 */ /* 0x000fca0007ffe0ff */
[----:B------:R-:W2:Y:S08]  /*1030*/  LDC.64 R12, c[0x0][0x3a0] ;  /* 0x0000e800ff0c7b82 */ /* 0x000eb00000000a00 */
[----:B------:R-:W3:Y:S01]  /*1040*/  LDC.64 R4, c[0x0][0x388] ;  /* 0x0000e200ff047b82 */ /* 0x000ee20000000a00 */
[----:B-1----:R-:W-:-:S04]  /*1050*/  IMAD.WIDE R8, R7, 0x4, R8 ;  /* 0x0000000407087825 */ /* 0x002fc800078e0208 */
[----:B0-----:R-:W-:-:S05]  /*1060*/  IMAD.WIDE R14, R11, 0x4, R14 ;  /* 0x000000040b0e7825 */ /* 0x001fca00078e020e */
[----:B------:R-:W4:Y:S01]  /*1070*/  LDG.E.CONSTANT R25, desc[UR18][R14.64] ;  /* 0x000000120e197981 */ /* 0x000f22000c1e9900 */
[----:B--2---:R-:W-:-:S03]  /*1080*/  IMAD.WIDE R12, R11, 0x4, R12 ;  /* 0x000000040b0c7825 */ /* 0x004fc600078e020c */
[----:B------:R-:W2:Y:S04]  /*1090*/  LDG.E.CONSTANT R23, desc[UR18][R14.64+0x8] ;  /* 0x000008120e177981 */ /* 0x000ea8000c1e9900 */
[----:B------:R-:W4:Y:S01]  /*10a0*/  LDG.E.128.CONSTANT R8, desc[UR18][R8.64] ;  /* 0x0000001208087981 */ /* 0x000f22000c1e9d00 */
[----:B---3--:R-:W-:-:S03]  /*10b0*/  IMAD.WIDE R4, R7, 0x4, R4 ;  /* 0x0000000407047825 */ /* 0x008fc600078e0204 */
[----:B------:R-:W3:Y:S04]  /*10c0*/  LDG.E.CONSTANT R26, desc[UR18][R12.64] ;  /* 0x000000120c1a7981 */ /* 0x000ee8000c1e9900 */
[----:B------:R-:W5:Y:S04]  /*10d0*/  LDG.E.CONSTANT R24, desc[UR18][R14.64+0x10] ;  /* 0x000010120e187981 */ /* 0x000f68000c1e9900 */
[----:B------:R-:W5:Y:S04]  /*10e0*/  LDG.E.128.CONSTANT R4, desc[UR18][R4.64+0x10] ;  /* 0x0000101204047981 */ /* 0x000f68000c1e9d00 */
[----:B------:R-:W5:Y:S04]  /*10f0*/  LDG.E.CONSTANT R27, desc[UR18][R12.64+0x8] ;  /* 0x000008120c1b7981 */ /* 0x000f68000c1e9900 */
[----:B------:R-:W5:Y:S04]  /*1100*/  LDG.E.CONSTANT R21, desc[UR18][R12.64+0x10] ;  /* 0x000010120c157981 */ /* 0x000f68000c1e9900 */
[----:B------:R-:W5:Y:S04]  /*1110*/  LDG.E.CONSTANT R20, desc[UR18][R14.64+0x18] ;  /* 0x000018120e147981 */ /* 0x000f68000c1e9900 */
[----:B------:R5:W5:Y:S01]  /*1120*/  LDG.E.CONSTANT R22, desc[UR18][R12.64+0x18] ;  /* 0x000018120c167981 */ /* 0x000b62000c1e9900 */
[----:B------:R-:W0:Y:S01]  /*1130*/  S2UR UR16, SR_CgaCtaId ;  /* 0x00000000001079c3 */ /* 0x000e220000008800 */
[----:B------:R-:W-:-:S02]  /*1140*/  UMOV UR14, 0x400 ;  /* 0x00000400000e7882 */ /* 0x000fc40000000000 */
[----:B0-----:R-:W-:Y:S01]  /*1150*/  ULEA UR14, UR16, UR14, 0x18 ;  /* 0x0000000e100e7291 */ /* 0x001fe2000f8ec0ff */
[-C--:B----4-:R-:W-:Y:S01]  /*1160*/  FMUL R29, R9, R25.reuse ;  /* 0x00000019091d7220 */ /* 0x090fe20000400000 */
[----:B------:R-:W-:-:S03]  /*1170*/  FMUL R28, R8, R25 ;  /* 0x00000019081c7220 */ /* 0x000fc60000400000 */
[-C--:B---3--:R-:W-:Y:S01]  /*1180*/  FFMA R25, R8, R26.reuse, -R29 ;  /* 0x0000001a08197223 */ /* 0x088fe2000000081d */
[----:B------:R-:W-:Y:S01]  /*1190*/  FFMA R26, R9, R26, R28 ;  /* 0x0000001a091a7223 */ /* 0x000fe2000000001c */
[-C--:B--2---:R-:W-:Y:S01]  /*11a0*/  FMUL R9, R11, R23.reuse ;  /* 0x000000170b097220 */ /* 0x084fe20000400000 */
[----:B------:R-:W-:Y:S01]  /*11b0*/  FMUL R30, R10, R23 ;  /* 0x000000170a1e7220 */ /* 0x000fe20000400000 */
[----:B------:R-:W-:Y:S01]  /*11c0*/  LEA R28, R18, UR14, 0x2 ;  /* 0x0000000e121c7c11 */ /* 0x000fe2000f8e10ff */
[----:B-----5:R-:W-:Y:S01]  /*11d0*/  FMUL R13, R5, R24 ;  /* 0x00000018050d7220 */ /* 0x020fe20000400000 */
[-C--:B------:R-:W-:Y:S01]  /*11e0*/  FFMA R23, R10, R27.reuse, -R9 ;  /* 0x0000001b0a177223 */ /* 0x080fe20000000809 */
[----:B------:R-:W-:Y:S02]  /*11f0*/  FFMA R30, R11, R27, R30 ;  /* 0x0000001b0b1e7223 */ /* 0x000fe4000000001e */
[----:B------:R-:W0:Y:S01]  /*1200*/  LDS.128 R8, [R28+0x180] ;  /* 0x000180001c087984 */ /* 0x000e220000000c00 */
[----:B------:R-:W-:-:S03]  /*1210*/  FFMA R27, R4, R21, -R13 ;  /* 0x00000015041b7223 */ /* 0x000fc6000000080d */
[----:B------:R-:W1:Y:S01]  /*1220*/  LDS.128 R12, [R28+0x190] ;  /* 0x000190001c0c7984 */ /* 0x000e620000000c00 */
[----:B------:R-:W-:-:S04]  /*1230*/  FMUL R24, R4, R24 ;  /* 0x0000001804187220 */ /* 0x000fc80000400000 */
[----:B------:R-:W-:Y:S01]  /*1240*/  FFMA R24, R5, R21, R24 ;  /* 0x0000001505187223 */ /* 0x000fe20000000018 */
[-C--:B------:R-:W-:Y:S01]  /*1250*/  FMUL R5, R7, R20.reuse ;  /* 0x0000001407057220 */ /* 0x080fe20000400000 */
[----:B------:R-:W-:-:S03]  /*1260*/  FMUL R20, R6, R20 ;  /* 0x0000001406147220 */ /* 0x000fc60000400000 */
[-C--:B------:R-:W-:Y:S01]  /*1270*/  FFMA R5, R6, R22.reuse, -R5 ;  /* 0x0000001606057223 */ /* 0x080fe20000000805 */
[----:B------:R-:W-:Y:S01]  /*1280*/  FFMA R20, R7, R22, R20 ;  /* 0x0000001607147223 */ /* 0x000fe20000000014 */
[----:B------:R-:W-:Y:S01]  /*1290*/  IADD3 R18, PT, PT, R18, 0x8, RZ ;  /* 0x0000000812127810 */ /* 0x000fe20007ffe0ff */
[----:B0-----:R-:W-:Y:S01]  /*12a0*/  FMUL R9, R9, R26 ;  /* 0x0000001a09097220 */ /* 0x001fe20000400000 */
[----:B-1----:R-:W-:-:S03]  /*12b0*/  FMUL R13, R13, R24 ;  /* 0x000000180d0d7220 */ /* 0x002fc60000400000 */
[----:B------:R-:W-:Y:S01]  /*12c0*/  FFMA R9, R8, R25, R9 ;  /* 0x0000001908097223 */ /* 0x000fe20000000009 */
[----:B------:R-:W-:-:S03]  /*12d0*/  FFMA R13, R12, R27, R13 ;  /* 0x0000001b0c0d7223 */ /* 0x000fc6000000000d */
[----:B------:R-:W-:Y:S01]  /*12e0*/  FFMA R10, R10, R23, R9 ;  /* 0x000000170a0a7223 */ /* 0x000fe20000000009 */
[----:B------:R-:W-:-:S03]  /*12f0*/  FFMA R14, R14, R5, R13 ;  /* 0x000000050e0e7223 */ /* 0x000fc6000000000d */
[----:B------:R-:W-:Y:S01]  /*1300*/  FFMA R11, R11, R30, R10 ;  /* 0x0000001e0b0b7223 */ /* 0x000fe2000000000a */
[----:B------:R-:W-:-:S03]  /*1310*/  FFMA R14, R15, R20, R14 ;  /* 0x000000140f0e7223 */ /* 0x000fc6000000000e */
[----:B------:R-:W-:-:S04]  /*1320*/  FADD R11, R16, R11 ;  /* 0x0000000b100b7221 */ /* 0x000fc80000000000 */
[----:B------:R-:W-:-:S07]  /*1330*/  FADD R16, R11, R14 ;  /* 0x0000000e0b107221 */ /* 0x000fce0000000000 */
.L_x_90:
[----:B------:R-:W-:Y:S05]  /*1340*/  BSYNC.RECONVERGENT B3 ;  /* 0x0000000000037941 */ /* 0x000fea0003800200 */
.L_x_89:
[----:B------:R-:W-:Y:S05]  /*1350*/  @P1 BRA `(.L_x_88) ;  /* 0x0000000000841947 */ /* 0x000fea0003800000 */
[----:B------:R-:W1:Y:S01]  /*1360*/  LDC.64 R6, c[0x0][0x388] ;  /* 0x0000e200ff067b82 */ /* 0x000e620000000a00 */
[----:B------:R-:W-:-:S05]  /*1370*/  IADD3 R8, PT, PT, R3, UR6, RZ ;  /* 0x0000000603087c10 */ /* 0x000fca000fffe0ff */
[CC--:B0-----:R-:W-:Y:S02]  /*1380*/  IMAD R9, R8.reuse, R19.reuse, UR8 ;  /* 0x0000000808097e24 */ /* 0x0c1fe4000f8e0213 */
[----:B------:R-:W0:Y:S01]  /*1390*/  LDC.64 R12, c[0x0][0x3a8] ;  /* 0x0000ea00ff0c7b82 */ /* 0x000e220000000a00 */
[----:B------:R-:W-:Y:S02]  /*13a0*/  IMAD R15, R8, R19, R18 ;  /* 0x00000013080f7224 */ /* 0x000fe400078e0212 */
[----:B------:R-:W-:-:S05]  /*13b0*/  IADD3 R9, PT, PT, R9, R18, RZ ;  /* 0x0000001209097210 */ /* 0x000fca0007ffe0ff */
[----:B------:R-:W2:Y:S01]  /*13c0*/  LDC.64 R4, c[0x0][0x3a0] ;  /* 0x0000e800ff047b82 */ /* 0x000ea20000000a00 */
[----:B-1----:R-:W-:-:S04]  /*13d0*/  IMAD.WIDE R6, R9, 0x4, R6 ;  /* 0x0000000409067825 */ /* 0x002fc800078e0206 */
[----:B0-----:R-:W-:-:S05]  /*13e0*/  IMAD.WIDE R12, R15, 0x4, R12 ;  /* 0x000000040f0c7825 */ /* 0x001fca00078e020c */
[----:B------:R-:W3:Y:S01]  /*13f0*/  LDG.E.CONSTANT R21, desc[UR18][R12.64] ;  /* 0x000000120c157981 */ /* 0x000ee2000c1e9900 */
[----:B--2---:R-:W-:-:S03]  /*1400*/  IMAD.WIDE R14, R15, 0x4, R4 ;  /* 0x000000040f0e7825 */ /* 0x004fc600078e0204 */
[----:B------:R-:W2:Y:S04]  /*1410*/  LDG.E.CONSTANT R22, desc[UR18][R12.64+0x8] ;  /* 0x000008120c167981 */ /* 0x000ea8000c1e9900 */
[----:B------:R-:W3:Y:S04]  /*1420*/  LDG.E.128.CONSTANT R4, desc[UR18][R6.64] ;  /* 0x0000001206047981 */ /* 0x000ee8000c1e9d00 */
[----:B------:R-:W4:Y:S04]  /*1430*/  LDG.E.CONSTANT R19, desc[UR18][R14.64] ;  /* 0x000000120e137981 */ /* 0x000f28000c1e9900 */
[----:B------:R-:W5:Y:S01]  /*1440*/  LDG.E.CONSTANT R20, desc[UR18][R14.64+0x8] ;  /* 0x000008120e147981 */ /* 0x000f62000c1e9900 */
[----:B------:R-:W0:Y:S01]  /*1450*/  S2UR UR16, SR_CgaCtaId ;  /* 0x00000000001079c3 */ /* 0x000e220000008800 */
[----:B------:R-:W-:-:S02]  /*1460*/  UMOV UR14, 0x400 ;  /* 0x00000400000e7882 */ /* 0x000fc40000000000 */
[----:B0-----:R-:W-:-:S06]  /*1470*/  ULEA UR14, UR16, UR14, 0x18 ;  /* 0x0000000e100e7291 */ /* 0x001fcc000f8ec0ff */
[----:B------:R-:W-:-:S06]  /*1480*/  LEA R8, R18, UR14, 0x2 ;  /* 0x0000000e12087c11 */ /* 0x000fcc000f8e10ff */
[----:B------:R-:W0:Y:S01]  /*1490*/  LDS.128 R8, [R8+0x180] ;  /* 0x0001800008087984 */ /* 0x000e220000000c00 */
[-C--:B---3--:R-:W-:Y:S01]  /*14a0*/  FMUL R18, R4, R21.reuse ;  /* 0x0000001504127220 */ /* 0x088fe20000400000 */
[----:B------:R-:W-:-:S03]  /*14b0*/  FMUL R21, R5, R21 ;  /* 0x0000001505157220 */ /* 0x000fc60000400000 */
[-C--:B----4-:R-:W-:Y:S01]  /*14c0*/  FFMA R18, R5, R19.reuse, R18 ;  /* 0x0000001305127223 */ /* 0x090fe20000000012 */
[----:B------:R-:W-:Y:S01]  /*14d0*/  FFMA R21, R4, R19, -R21 ;  /* 0x0000001304157223 */ /* 0x000fe20000000815 */
[----:B--2---:R-:W-:Y:S02]  /*14e0*/  FMUL R5, R7, R22 ;  /* 0x0000001607057220 */ /* 0x004fe40000400000 */
[----:B0-----:R-:W-:Y:S01]  /*14f0*/  FMUL R9, R9, R18 ;  /* 0x0000001209097220 */ /* 0x001fe20000400000 */
[C---:B------:R-:W-:Y:S01]  /*1500*/  FMUL R22, R6.reuse, R22 ;  /* 0x0000001606167220 */ /* 0x040fe20000400000 */
[-C--:B-----5:R-:W-:Y:S02]  /*1510*/  FFMA R5, R6, R20.reuse, -R5 ;  /* 0x0000001406057223 */ /* 0x0a0fe40000000805 */
[----:B------:R-:W-:Y:S01]  /*1520*/  FFMA R9, R8, R21, R9 ;  /* 0x0000001508097223 */ /* 0x000fe20000000009 */
[----:B------:R-:W-:-:S03]  /*1530*/  FFMA R22, R7, R20, R22 ;  /* 0x0000001407167223 */ /* 0x000fc60000000016 */
[----:B------:R-:W-:-:S04]  /*1540*/  FFMA R10, R10, R5, R9 ;  /* 0x000000050a0a7223 */ /* 0x000fc80000000009 */
[----:B------:R-:W-:-:S04]  /*1550*/  FFMA R11, R11, R22, R10 ;  /* 0x000000160b0b7223 */ /* 0x000fc8000000000a */
[----:B------:R-:W-:-:S07]  /*1560*/  FADD R16, R16, R11 ;  /* 0x0000000b10107221 */ /* 0x000fce0000000000 */
.L_x_88:
[----:B------:R-:W-:Y:S05]  /*1570*/  BSYNC.RECONVERGENT B2 ;  /* 0x0000000000027941 */ /* 0x000fea0003800200 */
.L_x_87:
[----:B------:R-:W1:Y:S01]  /*1580*/  S2UR UR16, SR_CgaCtaId ;  /* 0x00000000001079c3 */ /* 0x000e620000008800 */
[----:B------:R-:W2:Y:S01]  /*1590*/  LDCU UR17, c[0x0][0x3bc] ;  /* 0x00007780ff1177ac */ /* 0x000ea20008000800 */
[----:B------:R-:W3:Y:S01]  /*15a0*/  LDCU UR20, c[0x0][0x3c4] ;  /* 0x00007880ff1477ac */ /* 0x000ee20008000800 */
[----:B------:R-:W-:Y:S01]  /*15b0*/  UMOV UR14, 0x400 ;  /* 0x00000400000e7882 */ /* 0x000fe20000000000 */
[----:B---3--:R-:W-:Y:S01]  /*15c0*/  FMUL R16, R16, UR20 ;  /* 0x0000001410107c20 */ /* 0x008fe20008400000 */
[----:B-1----:R-:W-:Y:S02]  /*15d0*/  ULEA UR14, UR16, UR14, 0x18 ;  /* 0x0000000e100e7291 */ /* 0x002fe4000f8ec0ff */
[----:B------:R-:W-:-:S04]  /*15e0*/  UIADD3 UR16, UPT, UPT, UR6, 0x40, URZ ;  /* 0x0000004006107890 */ /* 0x000fc8000fffe0ff */
[----:B--2---:R-:W-:Y:S01]  /*15f0*/  UISETP.LT.AND UP0, UPT, UR16, UR17, UPT ;  /* 0x000000111000728c */ /* 0x004fe2000bf01270 */
[C---:B------:R-:W-:Y:S02]  /*1600*/  LEA R5, R3.reuse, UR14, 0x2 ;  /* 0x0000000e03057c11 */ /* 0x040fe4000f8e10ff */
[----:B------:R-:W-:Y:S01]  /*1610*/  IADD3 R3, PT, PT, R3, UR21, RZ ;  /* 0x0000001503037c10 */ /* 0x000fe2000fffe0ff */
[----:B------:R-:W-:Y:S02]  /*1620*/  USEL UR16, UR16, UR17, UP0 ;  /* 0x0000001110107287 */ /* 0x000fe40008000000 */
[----:B------:R1:W-:Y:S02]  /*1630*/  STS [R5], R16 ;  /* 0x0000001005007388 */ /* 0x0003e40000000800 */
[----:B------:R-:W-:-:S06]  /*1640*/  UIADD3 UR16, UPT, UPT, UR16, -UR6, URZ ;  /* 0x8000000610107290 */ /* 0x000fcc000fffe0ff */
[----:B------:R-:W-:-:S13]  /*1650*/  ISETP.GE.AND P1, PT, R3, UR16, PT ;  /* 0x0000001003007c0c */ /* 0x000fda000bf26270 */
[----:B-1----:R-:W-:Y:S05]  /*1660*/  @!P1 BRA `(.L_x_91) ;  /* 0xfffffff000909947 */ /* 0x002fea000383ffff */
[----:B------:R-:W-:Y:S05]  /*1670*/  BSYNC.RECONVERGENT B1 ;  /* 0x0000000000017941 */ /* 0x000fea0003800200 */
.L_x_83:
[----:B------:R-:W-:Y:S05]  /*1680*/  BRA `(.L_x_78) ;  /* 0x0000000800f87947 */ /* 0x000fea0003800000 */
.L_x_79:
        /* <DEDUP_REMOVED lines=8> */
.L_x_94:
[----:B------:R-:W-:Y:S01]  /*1710*/  UIADD3 UR14, UPT, UPT, UR6, 0x40, URZ ;  /* 0x00000040060e7890 */ /* 0x000fe2000fffe0ff */
[----:B------:R-:W-:Y:S01]  /*1720*/  FMUL R5, RZ, UR23 ;  /* 0x00000017ff057c20 */ /* 0x000fe20008400000 */
[C---:B------:R-:W-:Y:S02]  /*1730*/  LEA R4, R3.reuse, R6, 0x2 ;  /* 0x0000000603047211 */ /* 0x040fe400078e10ff */
[----:B------:R-:W-:Y:S01]  /*1740*/  UISETP.LT.AND UP0, UPT, UR14, UR24, UPT ;  /* 0x000000180e00728c */ /* 0x000fe2000bf01270 */
[----:B------:R-:W-:Y:S02]  /*1750*/  IADD3 R3, PT, PT, R3, UR21, RZ ;  /* 0x0000001503037c10 */ /* 0x000fe4000fffe0ff */
[----:B------:R0:W-:Y:S01]  /*1760*/  STS [R4], R5 ;  /* 0x0000000504007388 */ /* 0x0001e20000000800 */
[----:B------:R-:W-:-:S04]  /*1770*/  USEL UR14, UR14, UR24, UP0 ;  /* 0x000000180e0e7287 */ /* 0x000fc80008000000 */
[----:B------:R-:W-:-:S06]  /*1780*/  UIADD3 UR14, UPT, UPT, UR14, -UR6, URZ ;  /* 0x800000060e0e7290 */ /* 0x000fcc000fffe0ff */
[----:B------:R-:W-:-:S13]  /*1790*/  ISETP.GE.AND P1, PT, R3, UR14, PT ;  /* 0x0000000e03007c0c */ /* 0x000fda000bf26270 */
[----:B0-----:R-:W-:Y:S05]  /*17a0*/  @!P1 BRA `(.L_x_94) ;  /* 0xfffffffc00d89947 */ /* 0x001fea000383ffff */
[----:B------:R-:W-:Y:S05]  /*17b0*/  BSYNC.RECONVERGENT B1 ;  /* 0x0000000000017941 */ /* 0x000fea0003800200 */
.L_x_93:
[----:B------:R-:W-:Y:S05]  /*17c0*/  BRA `(.L_x_78) ;  /* 0x0000000800a87947 */ /* 0x000fea0003800000 */
.L_x_92:
[----:B------:R-:W-:-:S07]  /*17d0*/  MOV R3, R17 ;  /* 0x0000001100037202 */ /* 0x000fce0000000f00 */
.L_x_102:
[----:B------:R-:W0:Y:S01]  /*17e0*/  LDCU UR14, c[0x0][0x3c0] ;  /* 0x00007800ff0e77ac */ /* 0x000e220008000800 */
[C---:B------:R-:W-:Y:S01]  /*17f0*/  ISETP.GE.U32.AND P2, PT, R0.reuse, 0x6, PT ;  /* 0x000000060000780c */ /* 0x040fe20003f46070 */
[----:B------:R-:W-:Y:S01]  /*1800*/  BSSY.RECONVERGENT B1, `(.L_x_95) ;  /* 0x0000051000017945 */ /* 0x000fe20003800200 */
[----:B------:R-:W-:Y:S01]  /*1810*/  IADD3 R14, PT, PT, R3, UR6, RZ ;  /* 0x00000006030e7c10 */ /* 0x000fe2000fffe0ff */
[----:B------:R-:W-:Y:S01]  /*1820*/  HFMA2 R16, -RZ, RZ, 0, 0 ;  /* 0x00000000ff107431 */ /* 0x000fe200000001ff */
[----:B------:R-:W-:Y:S02]  /*1830*/  LEA.HI R4, R0, 0x1, RZ, 0x1f ;  /* 0x0000000100047811 */ /* 0x000fe400078ff8ff */
[----:B------:R-:W-:Y:S02]  /*1840*/  MOV R15, RZ ;  /* 0x000000ff000f7202 */ /* 0x000fe40000000f00 */
[----:B------:R-:W-:Y:S01]  /*1850*/  LOP3.LUT P1, RZ, R4, 0x3, RZ, 0xc0, !PT ;  /* 0x0000000304ff7812 */ /* 0x000fe2000782c0ff */
[----:B0-----:R-:W-:-:S04]  /*1860*/  IMAD R14, R14, UR14, RZ ;  /* 0x0000000e0e0e7c24 */ /* 0x001fc8000f8e02ff */
[----:B------:R-:W-:Y:S08]  /*1870*/  @!P2 BRA `(.L_x_96) ;  /* 0x000000040024a947 */ /* 0x000ff00003800000 */
[----:B------:R-:W0:Y:S01]  /*1880*/  S2UR UR16, SR_CgaCtaId ;  /* 0x00000000001079c3 */ /* 0x000e220000008800 */
[----:B------:R-:W-:Y:S01]  /*1890*/  UMOV UR14, 0x400 ;  /* 0x00000400000e7882 */ /* 0x000fe20000000000 */
[----:B------:R-:W-:Y:S02]  /*18a0*/  LEA.HI R4, R0, 0x1, RZ, 0x1f ;  /* 0x0000000100047811 */ /* 0x000fe400078ff8ff */
[----:B------:R-:W-:Y:S02]  /*18b0*/  IADD3 R21, PT, PT, R14, UR8, RZ ;  /* 0x000000080e157c10 */ /* 0x000fe4000fffe0ff */
[----:B------:R-:W-:Y:S02]  /*18c0*/  LOP3.LUT R4, R4, 0xfffffffc, RZ, 0xc0, !PT ;  /* 0xfffffffc04047812 */ /* 0x000fe400078ec0ff */
[----:B------:R-:W-:Y:S02]  /*18d0*/  MOV R16, RZ ;  /* 0x000000ff00107202 */ /* 0x000fe40000000f00 */
[----:B------:R-:W-:-:S02]  /*18e0*/  MOV R15, RZ ;  /* 0x000000ff000f7202 */ /* 0x000fc40000000f00 */
[----:B------:R-:W-:Y:S02]  /*18f0*/  MOV R20, R14 ;  /* 0x0000000e00147202 */ /* 0x000fe40000000f00 */
[----:B------:R-:W-:Y:S01]  /*1900*/  IADD3 R19, PT, PT, -R4, RZ, RZ ;  /* 0x000000ff04137210 */ /* 0x000fe20007ffe1ff */
[----:B0-----:R-:W-:-:S04]  /*1910*/  ULEA UR14, UR16, UR14, 0x18 ;  /* 0x0000000e100e7291 */ /* 0x001fc8000f8ec0ff */
[----:B------:R-:W-:-:S06]  /*1920*/  UIADD3 UR14, UPT, UPT, UR14, 0x190, URZ ;  /* 0x000001900e0e7890 */ /* 0x000fcc000fffe0ff */
[----:B------:R-:W-:-:S07]  /*1930*/  MOV R18, UR14 ;  /* 0x0000000e00127c02 */ /* 0x000fce0008000f00 */
.L_x_97:
[----:B------:R-:W0:Y:S01]  /*1940*/  LDC.64 R12, c[0x0][0x3a0] ;  /* 0x0000e800ff0c7b82 */ /* 0x000e220000000a00 */
[----:B------:R-:W-:Y:S02]  /*1950*/  MOV R8, UR9 ;  /* 0x0000000900087c02 */ /* 0x000fe40008000f00 */
[----:B------:R-:W-:Y:S02]  /*1960*/  MOV R9, UR11 ;  /* 0x0000000b00097c02 */ /* 0x000fe40008000f00 */
[----:B------:R-:W-:Y:S02]  /*1970*/  MOV R10, UR10 ;  /* 0x0000000a000a7c02 */ /* 0x000fe40008000f00 */
[----:B------:R-:W-:Y:S01]  /*1980*/  MOV R11, UR12 ;  /* 0x0000000c000b7c02 */ /* 0x000fe20008000f00 */
[----:B------:R-:W-:-:S04]  /*1990*/  IMAD.WIDE R8, R21, 0x4, R8 ;  /* 0x0000000415087825 */ /* 0x000fc800078e0208 */
[C---:B------:R-:W-:Y:S01]  /*19a0*/  IMAD.WIDE R10, R20.reuse, 0x4, R10 ;  /* 0x00000004140a7825 */ /* 0x040fe200078e020a */
[----:B------:R-:W2:Y:S04]  /*19b0*/  LDG.E.CONSTANT R26, desc[UR18][R8.64+-0x4] ;  /* 0xfffffc12081a7981 */ /* 0x000ea8000c1e9900 */
[----:B------:R-:W2:Y:S04]  /*19c0*/  LDG.E.CONSTANT R7, desc[UR18][R10.64+-0x8] ;  /* 0xfffff8120a077981 */ /* 0x000ea8000c1e9900 */
[----:B------:R-:W3:Y:S01]  /*19d0*/  LDG.E.CONSTANT R22, desc[UR18][R8.64+-0xc] ;  /* 0xfffff41208167981 */ /* 0x000ee2000c1e9900 */
[----:B0-----:R-:W-:-:S03]  /*19e0*/  IMAD.WIDE R12, R20, 0x4, R12 ;  /* 0x00000004140c7825 */ /* 0x001fc600078e020c */
[----:B------:R-:W3:Y:S04]  /*19f0*/  LDG.E.CONSTANT R23, desc[UR18][R10.64+-0x10] ;  /* 0xfffff0120a177981 */ /* 0x000ee8000c1e9900 */
[----:B------:R-:W4:Y:S04]  /*1a00*/  LDG.E.CONSTANT R4, desc[UR18][R8.64+-0x8] ;  /* 0xfffff81208047981 */ /* 0x000f28000c1e9900 */
[----:B------:R-:W5:Y:S04]  /*1a10*/  LDG.E.CONSTANT R25, desc[UR18][R8.64+-0x10] ;  /* 0xfffff01208197981 */ /* 0x000f68000c1e9900 */
[----:B------:R-:W5:Y:S04]  /*1a20*/  LDG.E.CONSTANT R6, desc[UR18][R12.64] ;  /* 0x000000120c067981 */ /* 0x000f68000c1e9900 */
[----:B------:R-:W5:Y:S04]  /*1a30*/  LDG.E.CONSTANT R5, desc[UR18][R12.64+0x8] ;  /* 0x000008120c057981 */ /* 0x000f68000c1e9900 */
[----:B------:R-:W5:Y:S04]  /*1a40*/  LDG.E.CONSTANT R29, desc[UR18][R10.64+0x8] ;  /* 0x000008120a1d7981 */ /* 0x000f68000c1e9900 */
[----:B------:R-:W5:Y:S04]  /*1a50*/  LDG.E.CONSTANT R28, desc[UR18][R8.64+0xc] ;  /* 0x00000c12081c7981 */ /* 0x000f68000c1e9900 */
[----:B------:R-:W5:Y:S01]  /*1a60*/  LDG.E.CONSTANT R31, desc[UR18][R12.64+0x18] ;  /* 0x000018120c1f7981 */ /* 0x000f62000c1e9900 */
[----:B--2---:R-:W-:Y:S01]  /*1a70*/  FMUL R27, R26, R7 ;  /* 0x000000071a1b7220 */ /* 0x004fe20000400000 */
[----:B---3--:R-:W-:Y:S01]  /*1a80*/  FMUL R24, R22, R23 ;  /* 0x0000001716187220 */ /* 0x008fe20000400000 */
[----:B----4-:R-:W-:Y:S01]  /*1a90*/  FMUL R7, R4, R7 ;  /* 0x0000000704077220 */ /* 0x010fe20000400000 */
[----:B-----5:R-:W-:-:S02]  /*1aa0*/  FMUL R23, R25, R23 ;  /* 0x0000001719177220 */ /* 0x020fc40000400000 */
[-C--:B------:R-:W-:Y:S02]  /*1ab0*/  FFMA R25, R25, R6.reuse, -R24 ;  /* 0x0000000619197223 */ /* 0x080fe40000000818 */
[----:B------:R-:W-:Y:S01]  /*1ac0*/  FFMA R22, R22, R6, R23 ;  /* 0x0000000616167223 */ /* 0x000fe20000000017 */
[----:B------:R-:W2:Y:S01]  /*1ad0*/  LDG.E.CONSTANT R24, desc[UR18][R8.64+0x8] ;  /* 0x0000081208187981 */ /* 0x000ea2000c1e9900 */
[-C--:B------:R-:W-:Y:S01]  /*1ae0*/  FFMA R27, R4, R5.reuse, -R27 ;  /* 0x00000005041b7223 */ /* 0x080fe2000000081b */
[----:B------:R-:W-:Y:S02]  /*1af0*/  FFMA R26, R26, R5, R7 ;  /* 0x000000051a1a7223 */ /* 0x000fe40000000007 */
[----:B------:R-:W3:Y:S04]  /*1b00*/  LDG.E.CONSTANT R23, desc[UR18][R12.64+0x10] ;  /* 0x000010120c177981 */ /* 0x000ee8000c1e9900 */
[----:B------:R-:W0:Y:S02]  /*1b10*/  LDS.128 R4, [R18+-0x10] ;  /* 0xfffff00012047984 */ /* 0x000e240000000c00 */
[----:B0-----:R-:W-:-:S02]  /*1b20*/  FMUL R22, R22, R5 ;  /* 0x0000000516167220 */ /* 0x001fc40000400000 */
[----:B------:R2:W4:Y:S02]  /*1b30*/  LDG.E.CONSTANT R5, desc[UR18][R10.64] ;  /* 0x000000120a057981 */ /* 0x000524000c1e9900 */
[----:B------:R-:W-:Y:S02]  /*1b40*/  FFMA R25, R25, R4, R22 ;  /* 0x0000000419197223 */ /* 0x000fe40000000016 */
[----:B------:R-:W4:Y:S04]  /*1b50*/  LDG.E.CONSTANT R22, desc[UR18][R8.64+0x4] ;  /* 0x0000041208167981 */ /* 0x000f28000c1e9900 */
[----:B------:R-:W5:Y:S01]  /*1b60*/  LDG.E.CONSTANT R4, desc[UR18][R8.64] ;  /* 0x0000001208047981 */ /* 0x000f62000c1e9900 */
[----:B------:R-:W-:-:S04]  /*1b70*/  FMUL R7, R7, R26 ;  /* 0x0000001a07077220 */ /* 0x000fc80000400000 */
[----:B------:R-:W-:Y:S01]  /*1b80*/  FFMA R27, R6, R27, R7 ;  /* 0x0000001b061b7223 */ /* 0x000fe20000000007 */
[----:B------:R-:W-:Y:S01]  /*1b90*/  IADD3 R19, PT, PT, R19, 0x4, RZ ;  /* 0x0000000413137810 */ /* 0x000fe20007ffe0ff */
[----:B------:R-:W-:-:S03]  /*1ba0*/  FADD R16, R25, R16 ;  /* 0x0000001019107221 */ /* 0x000fc60000000000 */
[----:B------:R-:W-:Y:S01]  /*1bb0*/  ISETP.NE.AND P2, PT, R19, RZ, PT ;  /* 0x000000ff1300720c */ /* 0x000fe20003f45270 */
[----:B------:R-:W-:Y:S01]  /*1bc0*/  FADD R16, R16, R27 ;  /* 0x0000001b10107221 */ /* 0x000fe20000000000 */
[----:B------:R-:W-:Y:S02]  /*1bd0*/  IADD3 R15, PT, PT, R15, 0x8, RZ ;  /* 0x000000080f0f7810 */ /* 0x000fe40007ffe0ff */
[----:B------:R-:W-:Y:S02]  /*1be0*/  IADD3 R21, PT, PT, R21, 0x8, RZ ;  /* 0x0000000815157810 */ /* 0x000fe40007ffe0ff */
[----:B------:R-:W-:Y:S01]  /*1bf0*/  IADD3 R20, PT, PT, R20, 0x8, RZ ;  /* 0x0000000814147810 */ /* 0x000fe20007ffe0ff */
[-C--:B--2---:R-:W-:Y:S01]  /*1c00*/  FMUL R11, R24, R29.reuse ;  /* 0x0000001d180b7220 */ /* 0x084fe20000400000 */
[----:B------:R-:W-:-:S03]  /*1c10*/  FMUL R29, R28, R29 ;  /* 0x0000001d1c1d7220 */ /* 0x000fc60000400000 */
[-C--:B------:R-:W-:Y:S01]  /*1c20*/  FFMA R28, R28, R31.reuse, R11 ;  /* 0x0000001f1c1c7223 */ /* 0x080fe2000000000b */
[----:B------:R-:W-:Y:S01]  /*1c30*/  FFMA R29, R24, R31, -R29 ;  /* 0x0000001f181d7223 */ /* 0x000fe2000000081d */
[-C--:B----4-:R-:W-:Y:S01]  /*1c40*/  FMUL R33, R22, R5.reuse ;  /* 0x0000000516217220 */ /* 0x090fe20000400000 */
[----:B-----5:R-:W-:-:S03]  /*1c50*/  FMUL R35, R4, R5 ;  /* 0x0000000504237220 */ /* 0x020fc60000400000 */
[-C--:B---3--:R-:W-:Y:S02]  /*1c60*/  FFMA R33, R4, R23.reuse, -R33 ;  /* 0x0000001704217223 */ /* 0x088fe40000000821 */
[----:B------:R0:W1:Y:S01]  /*1c70*/  LDS.128 R4, [R18] ;  /* 0x0000000012047984 */ /* 0x0000620000000c00 */
[----:B------:R-:W-:Y:S01]  /*1c80*/  FFMA R22, R22, R23, R35 ;  /* 0x0000001716167223 */ /* 0x000fe20000000023 */
[----:B0-----:R-:W-:-:S03]  /*1c90*/  IADD3 R18, PT, PT, R18, 0x20, RZ ;  /* 0x0000002012127810 */ /* 0x001fc60007ffe0ff */
[----:B-1----:R-:W-:Y:S01]  /*1ca0*/  FMUL R22, R22, R5 ;  /* 0x0000000516167220 */ /* 0x002fe20000400000 */
[----:B------:R-:W-:-:S03]  /*1cb0*/  FMUL R7, R7, R28 ;  /* 0x0000001c07077220 */ /* 0x000fc60000400000 */
[----:B------:R-:W-:Y:S01]  /*1cc0*/  FFMA R33, R33, R4, R22 ;  /* 0x0000000421217223 */ /* 0x000fe20000000016 */
[----:B------:R-:W-:-:S03]  /*1cd0*/  FFMA R7, R6, R29, R7 ;  /* 0x0000001d06077223 */ /* 0x000fc60000000007 */
[----:B------:R-:W-:-:S04]  /*1ce0*/  FADD R16, R16, R33 ;  /* 0x0000002110107221 */ /* 0x000fc80000000000 */
[----:B------:R-:W-:Y:S01]  /*1cf0*/  FADD R16, R16, R7 ;  /* 0x0000000710107221 */ /* 0x000fe20000000000 */
[----:B------:R-:W-:Y:S06]  /*1d00*/  @P2 BRA `(.L_x_97) ;  /* 0xfffffffc000c2947 */ /* 0x000fec000383ffff */
.L_x_96:
[----:B------:R-:W-:Y:S05]  /*1d10*/  BSYNC.RECONVERGENT B1 ;  /* 0x0000000000017941 */ /* 0x000fea0003800200 */
.L_x_95:
[----:B------:R-:W-:Y:S04]  /*1d20*/  BSSY.RECONVERGENT B1, `(.L_x_98) ;  /* 0x0000045000017945 */ /* 0x000fe80003800200 */
[----:B------:R-:W-:Y:S05]  /*1d30*/  @!P1 BRA `(.L_x_99) ;  /* 0x00000004000c9947 */ /* 0x000fea0003800000 */
[C---:B------:R-:W-:Y:S01]  /*1d40*/  LOP3.LUT P2, RZ, R0.reuse, 0x6, RZ, 0xc0, !PT ;  /* 0x0000000600ff7812 */ /* 0x040fe2000784c0ff */
[----:B------:R-:W-:Y:S01]  /*1d50*/  BSSY.RECONVERGENT B2, `(.L_x_100) ;  /* 0x0000028000027945 */ /* 0x000fe20003800200 */
[----:B------:R-:W-:Y:S02]  /*1d60*/  LOP3.LUT P1, RZ, R0, 0x2, RZ, 0xc0, !PT ;  /* 0x0000000200ff7812 */ /* 0x000fe4000782c0ff */
[----:B------:R-:W-:-:S09]  /*1d70*/  IADD3 R18, PT, PT, R14, UR8, RZ ;  /* 0x000000080e127c10 */ /* 0x000fd2000fffe0ff */
[----:B------:R-:W-:Y:S05]  /*1d80*/  @!P2 BRA `(.L_x_101) ;  /* 0x000000000090a947 */ /* 0x000fea0003800000 */
[----:B------:R-:W0:Y:S01]  /*1d90*/  LDC.64 R12, c[0x0][0x3a8] ;  /* 0x0000ea00ff0c7b82 */ /* 0x000e220000000a00 */
[----:B------:R-:W-:Y:S02]  /*1da0*/  IADD3 R7, PT, PT, R14, R15, RZ ;  /* 0x0000000f0e077210 */ /* 0x000fe40007ffe0ff */
[----:B------:R-:W-:-:S05]  /*1db0*/  IADD3 R5, PT, PT, R15, R18, RZ ;  /* 0x000000120f057210 */ /* 0x000fca0007ffe0ff */
[----:B------:R-:W1:Y:S08]  /*1dc0*/  LDC.64 R8, c[0x0][0x388] ;  /* 0x0000e200ff087b82 */ /* 0x000e700000000a00 */
[----:B------:R-:W2:Y:S01]  /*1dd0*/  LDC.64 R10, c[0x0][0x3a0] ;  /* 0x0000e800ff0a7b82 */ /* 0x000ea20000000a00 */
[----:B0-----:R-:W-:-:S05]  /*1de0*/  IMAD.WIDE R12, R7, 0x4, R12 ;  /* 0x00000004070c7825 */ /* 0x001fca00078e020c */
[----:B------:R-:W3:Y:S01]  /*1df0*/  LDG.E.CONSTANT R24, desc[UR18][R12.64] ;  /* 0x000000120c187981 */ /* 0x000ee2000c1e9900 */
[----:B-1----:R-:W-:-:S03]  /*1e00*/  IMAD.WIDE R8, R5, 0x4, R8 ;  /* 0x0000000405087825 */ /* 0x002fc600078e0208 */
[----:B------:R-:W4:Y:S04]  /*1e10*/  LDG.E.CONSTANT R21, desc[UR18][R12.64+0x8] ;  /* 0x000008120c157981 */ /* 0x000f28000c1e9900 */
[----:B------:R-:W3:Y:S01]  /*1e20*/  LDG.E.CONSTANT R19, desc[UR18][R8.64] ;  /* 0x0000001208137981 */ /* 0x000ee2000c1e9900 */
[----:B--2---:R-:W-:-:S03]  /*1e30*/  IMAD.WIDE R10, R7, 0x4, R10 ;  /* 0x00000004070a7825 */ /* 0x004fc600078e020a */
[----:B------:R-:W2:Y:S04]  /*1e40*/  LDG.E.CONSTANT R22, desc[UR18][R8.64+0x4] ;  /* 0x0000041208167981 */ /* 0x000ea8000c1e9900 */
[----:B------:R-:W4:Y:S04]  /*1e50*/  LDG.E.CONSTANT R20, desc[UR18][R8.64+0x8] ;  /* 0x0000081208147981 */ /* 0x000f28000c1e9900 */
[----:B------:R-:W5:Y:S04]  /*1e60*/  LDG.E.CONSTANT R23, desc[UR18][R10.64] ;  /* 0x000000120a177981 */ /* 0x000f68000c1e9900 */
[----:B------:R-:W5:Y:S04]  /*1e70*/  LDG.E.CONSTANT R26, desc[UR18][R8.64+0xc] ;  /* 0x00000c12081a7981 */ /* 0x000f68000c1e9900 */
[----:B------:R-:W5:Y:S01]  /*1e80*/  LDG.E.CONSTANT R27, desc[UR18][R10.64+0x8] ;  /* 0x000008120a1b7981 */ /* 0x000f62000c1e9900 */
[----:B------:R-:W0:Y:S01]  /*1e90*/  S2UR UR16, SR_CgaCtaId ;  /* 0x00000000001079c3 */ /* 0x000e220000008800 */
[----:B------:R-:W-:-:S02]  /*1ea0*/  UMOV UR14, 0x400 ;  /* 0x00000400000e7882 */ /* 0x000fc40000000000 */
[----:B0-----:R-:W-:-:S06]  /*1eb0*/  ULEA UR14, UR16, UR14, 0x18 ;  /* 0x0000000e100e7291 */ /* 0x001fcc000f8ec0ff */
[----:B------:R-:W-:-:S06]  /*1ec0*/  LEA R4, R15, UR14, 0x2 ;  /* 0x0000000e0f047c11 */ /* 0x000fcc000f8e10ff */
[----:B------:R-:W0:Y:S01]  /*1ed0*/  LDS.128 R4, [R4+0x180] ;  /* 0x0001800004047984 */ /* 0x000e220000000c00 */
[----:B------:R-:W-:Y:S01]  /*1ee0*/  IADD3 R15, PT, PT, R15, 0x4, RZ ;  /* 0x000000040f0f7810 */ /* 0x000fe20007ffe0ff */
[CC--:B---3--:R-:W-:Y:S01]  /*1ef0*/  FMUL R25, R19.reuse, R24.reuse ;  /* 0x0000001813197220 */ /* 0x0c8fe20000400000 */
[----:B--2---:R-:W-:Y:S01]  /*1f00*/  FMUL R24, R22, R24 ;  /* 0x0000001816187220 */ /* 0x004fe20000400000 */
[----:B----4-:R-:W-:Y:S02]  /*1f10*/  FMUL R13, R20, R21 ;  /* 0x00000015140d7220 */ /* 0x010fe40000400000 */
[-C--:B-----5:R-:W-:Y:S01]  /*1f20*/  FFMA R22, R22, R23.reuse, R25 ;  /* 0x0000001716167223 */ /* 0x0a0fe20000000019 */
[----:B------:R-:W-:Y:S01]  /*1f30*/  FFMA R19, R19, R23, -R24 ;  /* 0x0000001713137223 */ /* 0x000fe20000000818 */
[----:B------:R-:W-:Y:S02]  /*1f40*/  FMUL R21, R26, R21 ;  /* 0x000000151a157220 */ /* 0x000fe40000400000 */
[----:B0-----:R-:W-:Y:S01]  /*1f50*/  FMUL R22, R22, R5 ;  /* 0x0000000516167220 */ /* 0x001fe20000400000 */
[-C--:B------:R-:W-:Y:S01]  /*1f60*/  FFMA R26, R26, R27.reuse, R13 ;  /* 0x0000001b1a1a7223 */ /* 0x080fe2000000000d */
[----:B------:R-:W-:-:S02]  /*1f70*/  FFMA R21, R20, R27, -R21 ;  /* 0x0000001b14157223 */ /* 0x000fc40000000815 */
[----:B------:R-:W-:Y:S01]  /*1f80*/  FFMA R19, R19, R4, R22 ;  /* 0x0000000413137223 */ /* 0x000fe20000000016 */
[----:B------:R-:W-:-:S03]  /*1f90*/  FMUL R26, R26, R7 ;  /* 0x000000071a1a7220 */ /* 0x000fc60000400000 */
[----:B------:R-:W-:Y:S01]  /*1fa0*/  FADD R16, R16, R19 ;  /* 0x0000001310107221 */ /* 0x000fe20000000000 */
[----:B------:R-:W-:-:S04]  /*1fb0*/  FFMA R21, R21, R6, R26 ;  /* 0x0000000615157223 */ /* 0x000fc8000000001a */
[----:B------:R-:W-:-:S07]  /*1fc0*/  FADD R16, R16, R21 ;  /* 0x0000001510107221 */ /* 0x000fce0000000000 */
.L_x_101:
[----:B------:R-:W-:Y:S05]  /*1fd0*/  BSYNC.RECONVERGENT B2 ;  /* 0x0000000000027941 */ /* 0x000fea0003800200 */
.L_x_100:
[----:B------:R-:W-:Y:S05]  /*1fe0*/  @P1 BRA `(.L_x_99) ;  /* 0x0000000000601947 */ /* 0x000fea0003800000 */
[----:B------:R-:W0:Y:S01]  /*1ff0*/  LDC.64 R10, c[0x0][0x3a8] ;  /* 0x0000ea00ff0a7b82 */ /* 0x000e220000000a00 */
[-C--:B------:R-:W-:Y:S02]  /*2000*/  IADD3 R13, PT, PT, R14, R15.reuse, RZ ;  /* 0x0000000f0e0d7210 */ /* 0x080fe40007ffe0ff */
[----:B------:R-:W-:-:S05]  /*2010*/  IADD3 R9, PT, PT, R18, R15, RZ ;  /* 0x0000000f12097210 */ /* 0x000fca0007ffe0ff */
[----:B------:R-:W1:Y:S08]  /*2020*/  LDC.64 R6, c[0x0][0x388] ;  /* 0x0000e200ff067b82 */ /* 0x000e700000000a00 */
[----:B------:R-:W2:Y:S01]  /*2030*/  LDC.64 R4, c[0x0][0x3a0] ;  /* 0x0000e800ff047b82 */ /* 0x000ea20000000a00 */
[----:B0-----:R-:W-:-:S06]  /*2040*/  IMAD.WIDE R10, R13, 0x4, R10 ;  /* 0x000000040d0a7825 */ /* 0x001fcc00078e020a */
[----:B------:R-:W3:Y:S01]  /*2050*/  LDG.E.CONSTANT R10, desc[UR18][R10.64] ;  /* 0x000000120a0a7981 */ /* 0x000ee2000c1e9900 */
[----:B-1----:R-:W-:-:S05]  /*2060*/  IMAD.WIDE R6, R9, 0x4, R6 ;  /* 0x0000000409067825 */ /* 0x002fca00078e0206 */
[----:B------:R-:W3:Y:S01]  /*2070*/  LDG.E.CONSTANT R12, desc[UR18][R6.64] ;  /* 0x00000012060c7981 */ /* 0x000ee2000c1e9900 */
[----:B--2---:R-:W-:-:S03]  /*2080*/  IMAD.WIDE R8, R13, 0x4, R4 ;  /* 0x000000040d087825 */ /* 0x004fc600078e0204 */
[----:B------:R-:W2:Y:S04]  /*2090*/  LDG.E.CONSTANT R13, desc[UR18][R6.64+0x4] ;  /* 0x00000412060d7981 */ /* 0x000ea8000c1e9900 */
[----:B------:R-:W4:Y:S01]  /*20a0*/  LDG.E.CONSTANT R8, desc[UR18][R8.64] ;  /* 0x0000001208087981 */ /* 0x000f22000c1e9900 */
[----:B------:R-:W0:Y:S01]  /*20b0*/  S2UR UR16, SR_CgaCtaId ;  /* 0x00000000001079c3 */ /* 0x000e220000008800 */
[----:B------:R-:W-:Y:S02]  /*20c0*/  UMOV UR14, 0x400 ;  /* 0x00000400000e7882 */ /* 0x000fe40000000000 */
[----:B0-----:R-:W-:-:S06]  /*20d0*/  ULEA UR14, UR16, UR14, 0x18 ;  /* 0x0000000e100e7291 */ /* 0x001fcc000f8ec0ff */
[----:B------:R-:W-:-:S06]  /*20e0*/  LEA R4, R15, UR14, 0x2 ;  /* 0x0000000e0f047c11 */ /* 0x000fcc000f8e10ff */
[----:B------:R-:W0:Y:S01]  /*20f0*/  LDS.64 R4, [R4+0x180] ;  /* 0x0001800004047984 */ /* 0x000e220000000a00 */
[-C--:B---3--:R-:W-:Y:S01]  /*2100*/  FMUL R14, R12, R10.reuse ;  /* 0x0000000a0c0e7220 */ /* 0x088fe20000400000 */
[----:B--2---:R-:W-:-:S03]  /*2110*/  FMUL R15, R13, R10 ;  /* 0x0000000a0d0f7220 */ /* 0x004fc60000400000 */
[-C--:B----4-:R-:W-:Y:S01]  /*2120*/  FFMA R14, R13, R8.reuse, R14 ;  /* 0x000000080d0e7223 */ /* 0x090fe2000000000e */
[----:B------:R-:W-:-:S03]  /*2130*/  FFMA R15, R12, R8, -R15 ;  /* 0x000000080c0f7223 */ /* 0x000fc6000000080f */
[----:B0-----:R-:W-:-:S04]  /*2140*/  FMUL R14, R14, R5 ;  /* 0x000000050e0e7220 */ /* 0x001fc80000400000 */
[----:B------:R-:W-:-:S04]  /*2150*/  FFMA R15, R15, R4, R14 ;  /* 0x000000040f0f7223 */ /* 0x000fc8000000000e */
[----:B------:R-:W-:-:S07]  /*2160*/  FADD R16, R16, R15 ;  /* 0x0000000f10107221 */ /* 0x000fce0000000000 */
.L_x_99:
[----:B------:R-:W-:Y:S05]  /*2170*/  BSYNC.RECONVERGENT B1 ;  /* 0x0000000000017941 */ /* 0x000fea0003800200 */
.L_x_98:
[----:B------:R-:W0:Y:S01]  /*2180*/  S2UR UR16, SR_CgaCtaId ;  /* 0x00000000001079c3 */ /* 0x000e220000008800 */
[----:B------:R-:W1:Y:S01]  /*2190*/  LDCU UR17, c[0x0][0x3bc] ;  /* 0x00007780ff1177ac */ /* 0x000e620008000800 */
[----:B------:R-:W2:Y:S01]  /*21a0*/  LDCU UR20, c[0x0][0x3c4] ;  /* 0x00007880ff1477ac */ /* 0x000ea20008000800 */
[----:B------:R-:W-:Y:S01]  /*21b0*/  UMOV UR14, 0x400 ;  /* 0x00000400000e7882 */ /* 0x000fe20000000000 */
[----:B--2---:R-:W-:Y:S01]  /*21c0*/  FMUL R16, R16, UR20 ;  /* 0x0000001410107c20 */ /* 0x004fe20008400000 */
[----:B0-----:R-:W-:Y:S02]  /*21d0*/  ULEA UR14, UR16, UR14, 0x18 ;  /* 0x0000000e100e7291 */ /* 0x001fe4000f8ec0ff */
[----:B------:R-:W-:-:S04]  /*21e0*/  UIADD3 UR16, UPT, UPT, UR6, 0x40, URZ ;  /* 0x0000004006107890 */ /* 0x000fc8000fffe0ff */
[----:B-1----:R-:W-:Y:S01]  /*21f0*/  UISETP.LT.AND UP0, UPT, UR16, UR17, UPT ;  /* 0x000000111000728c */ /* 0x002fe2000bf01270 */
[C---:B------:R-:W-:Y:S02]  /*2200*/  LEA R5, R3.reuse, UR14, 0x2 ;  /* 0x0000000e03057c11 */ /* 0x040fe4000f8e10ff */
[----:B------:R-:W-:Y:S01]  /*2210*/  IADD3 R3, PT, PT, R3, UR21, RZ ;  /* 0x0000001503037c10 */ /* 0x000fe2000fffe0ff */
[----:B------:R-:W-:Y:S02]  /*2220*/  USEL UR16, UR16, UR17, UP0 ;  /* 0x0000001110107287 */ /* 0x000fe40008000000 */
[----:B------:R0:W-:Y:S02]  /*2230*/  STS [R5], R16 ;  /* 0x0000001005007388 */ /* 0x0001e40000000800 */
[----:B------:R-:W-:-:S06]  /*2240*/  UIADD3 UR16, UPT, UPT, UR16, -UR6, URZ ;  /* 0x8000000610107290 */ /* 0x000fcc000fffe0ff */
[----:B------:R-:W-:-:S13]  /*2250*/  ISETP.GE.AND P1, PT, R3, UR16, PT ;  /* 0x0000001003007c0c */ /* 0x000fda000bf26270 */
[----:B0-----:R-:W-:Y:S05]  /*2260*/  @!P1 BRA `(.L_x_102) ;  /* 0xfffffff4005c9947 */ /* 0x001fea000383ffff */
.L_x_78:
[----:B------:R-:W-:Y:S05]  /*2270*/  BSYNC.RECONVERGENT B0 ;  /* 0x0000000000007941 */ /* 0x000fea0003800200 */
.L_x_77:
[----:B------:R-:W1:Y:S01]  /*2280*/  LDCU UR14, c[0x0][0x3bc] ;  /* 0x00007780ff0e77ac */ /* 0x000e620008000800 */
[----:B------:R-:W-:Y:S01]  /*2290*/  BSSY.RECONVERGENT B0, `(.L_x_103) ;  /* 0x0000014000007945 */ /* 0x000fe20003800200 */
[----:B------:R-:W-:Y:S01]  /*22a0*/  MOV R3, 0xff800000 ;  /* 0xff80000000037802 */ /* 0x000fe20000000f00 */
[----:B------:R-:W-:-:S04]  /*22b0*/  UIADD3 UR17, UPT, UPT, UR6, 0x40, URZ ;  /* 0x0000004006117890 */ /* 0x000fc8000fffe0ff */
[----:B-1----:R-:W-:-:S04]  /*22c0*/  UISETP.LT.AND UP0, UPT, UR17, UR14, UPT ;  /* 0x0000000e1100728c */ /* 0x002fc8000bf01270 */
[----:B------:R-:W-:-:S04]  /*22d0*/  USEL UR20, UR17, UR14, UP0 ;  /* 0x0000000e11147287 */ /* 0x000fc80008000000 */
[----:B------:R-:W-:Y:S01]  /*22e0*/  UIADD3 UR22, UPT, UPT, UR20, -UR6, URZ ;  /* 0x8000000614167290 */ /* 0x000fe2000fffe0ff */
[----:B------:R-:W-:Y:S05]  /*22f0*/  BAR.SYNC.DEFER_BLOCKING 0x0 ;  /* 0x0000000000007b1d */ /* 0x000fea0000010000 */
[----:B------:R-:W-:-:S13]  /*2300*/  ISETP.GE.AND P1, PT, R17, UR22, PT ;  /* 0x0000001611007c0c */ /* 0x000fda000bf26270 */
[----:B------:R-:W-:Y:S05]  /*2310*/  @P1 BRA `(.L_x_104) ;  /* 0x00000000002c1947 */ /* 0x000fea0003800000 */
[----:B------:R-:W1:Y:S01]  /*2320*/  S2R R6, SR_CgaCtaId ;  /* 0x0000000000067919 */ /* 0x000e620000008800 */
[----:B------:R-:W-:Y:S02]  /*2330*/  MOV R5, 0x400 ;  /* 0x0000040000057802 */ /* 0x000fe40000000f00 */
[----:B------:R-:W-:Y:S02]  /*2340*/  MOV R3, 0xff800000 ;  /* 0xff80000000037802 */ /* 0x000fe40000000f00 */
[----:B------:R-:W-:Y:S02]  /*2350*/  MOV R4, R17 ;  /* 0x0000001100047202 */ /* 0x000fe40000000f00 */
[----:B-1----:R-:W-:-:S07]  /*2360*/  LEA R7, R6, R5, 0x18 ;  /* 0x0000000506077211 */ /* 0x002fce00078ec0ff */
.L_x_105:
[C---:B------:R-:W-:Y:S02]  /*2370*/  LEA R5, R4.reuse, R7, 0x2 ;  /* 0x0000000704057211 */ /* 0x040fe400078e10ff */
[----:B------:R-:W-:-:S03]  /*2380*/  IADD3 R4, PT, PT, R4, UR21, RZ ;  /* 0x0000001504047c10 */ /* 0x000fc6000fffe0ff */
[----:B------:R-:W1:Y:S01]  /*2390*/  LDS R6, [R5] ;  /* 0x0000000005067984 */ /* 0x000e620000000800 */
[----:B------:R-:W-:Y:S02]  /*23a0*/  ISETP.GE.AND P1, PT, R4, UR22, PT ;  /* 0x0000001604007c0c */ /* 0x000fe4000bf26270 */
[----:B-1----:R-:W-:-:S11]  /*23b0*/  FMNMX R3, R6, R3, !PT ;  /* 0x0000000306037209 */ /* 0x002fd60007800000 */
[----:B------:R-:W-:Y:S05]  /*23c0*/  @!P1 BRA `(.L_x_105) ;  /* 0xfffffffc00e89947 */ /* 0x000fea000383ffff */
.L_x_104:
[----:B------:R-:W-:Y:S05]  /*23d0*/  BSYNC.RECONVERGENT B0 ;  /* 0x0000000000007941 */ /* 0x000fea0003800200 */
.L_x_103:
[----:B------:R-:W1:Y:S01]  /*23e0*/  SHFL.BFLY PT, R4, R3, 0x10, 0x1f ;  /* 0x0e001f0003047f89 */ /* 0x000e6200000e0000 */
[----:B------:R-:W2:Y:S01]  /*23f0*/  S2UR UR15, SR_CgaCtaId ;  /* 0x00000000000f79c3 */ /* 0x000ea20000008800 */
[----:B------:R-:W-:Y:S01]  /*2400*/  UMOV UR14, 0x400 ;  /* 0x00000400000e7882 */ /* 0x000fe20000000000 */
[----:B------:R-:W-:Y:S02]  /*2410*/  ISETP.NE.AND P2, PT, R2, RZ, PT ;  /* 0x000000ff0200720c */ /* 0x000fe40003f45270 */
[----:B------:R-:W-:Y:S02]  /*2420*/  ISETP.GT.U32.AND P1, PT, R17, 0x1f, PT ;  /* 0x0000001f1100780c */ /* 0x000fe40003f24070 */
[----:B-1----:R-:W-:Y:S01]  /*2430*/  FMNMX R4, R4, R3, !PT ;  /* 0x0000000304047209 */ /* 0x002fe20007800000 */
[----:B--2---:R-:W-:Y:S02]  /*2440*/  ULEA UR16, UR15, UR14, 0x18 ;  /* 0x0000000e0f107291 */ /* 0x004fe4000f8ec0ff */
[----:B------:R-:W-:-:S02]  /*2450*/  UIADD3 UR14, UPT, UPT, UR21, 0x1f, URZ ;  /* 0x0000001f150e7890 */ /* 0x000fc4000fffe0ff */
[----:B------:R-:W1:Y:S02]  /*2460*/  SHFL.BFLY PT, R5, R4, 0x8, 0x1f ;  /* 0x0d001f0004057f89 */ /* 0x000e6400000e0000 */
[----:B------:R-:W-:Y:S01]  /*2470*/  USHF.R.U32.HI UR14, URZ, 0x5, UR14 ;  /* 0x00000005ff0e7899 */ /* 0x000fe2000801160e */
[----:B-1----:R-:W-:Y:S02]  /*2480*/  FMNMX R5, R4, R5, !PT ;  /* 0x0000000504057209 */ /* 0x002fe40007800000 */
[----:B------:R-:W-:-:S03]  /*2490*/  LEA.HI R4, R17, UR16, RZ, 0x1d ;  /* 0x0000001011047c11 */ /* 0x000fc6000f8fe8ff */
[----:B------:R-:W1:Y:S02]  /*24a0*/  SHFL.BFLY PT, R6, R5, 0x4, 0x1f ;  /* 0x0c801f0005067f89 */ /* 0x000e6400000e0000 */
[----:B-1----:R-:W-:Y:S02]  /*24b0*/  FMNMX R6, R5, R6, !PT ;  /* 0x0000000605067209 */ /* 0x002fe40007800000 */
[----:B------:R-:W-:-:S03]  /*24c0*/  LEA R5, R2, UR16, 0x2 ;  /* 0x0000001002057c11 */ /* 0x000fc6000f8e10ff */
[----:B------:R-:W1:Y:S02]  /*24d0*/  SHFL.BFLY PT, R7, R6, 0x2, 0x1f ;  /* 0x0c401f0006077f89 */ /* 0x000e6400000e0000 */
[----:B-1----:R-:W-:-:S05]  /*24e0*/  FMNMX R7, R6, R7, !PT ;  /* 0x0000000706077209 */ /* 0x002fca0007800000 */
[----:B------:R-:W1:Y:S02]  /*24f0*/  SHFL.BFLY PT, R8, R7, 0x1, 0x1f ;  /* 0x0c201f0007087f89 */ /* 0x000e6400000e0000 */
[----:B-1----:R-:W-:-:S05]  /*2500*/  FMNMX R3, R7, R8, !PT ;  /* 0x0000000807037209 */ /* 0x002fca0007800000 */
[----:B------:R1:W-:Y:S01]  /*2510*/  @!P2 STS [R4+0x100], R3 ;  /* 0x000100030400a388 */ /* 0x0003e20000000800 */
[----:B------:R-:W-:Y:S06]  /*2520*/  BAR.SYNC.DEFER_BLOCKING 0x0 ;  /* 0x0000000000007b1d */ /* 0x000fec0000010000 */
[----:B------:R-:W-:Y:S05]  /*2530*/  @P1 BRA `(.L_x_106) ;  /* 0x0000000000401947 */ /* 0x000fea0003800000 */
[----:B------:R-:W-:Y:S01]  /*2540*/  ISETP.GE.U32.AND P1, PT, R17, UR14, PT ;  /* 0x0000000e11007c0c */ /* 0x000fe2000bf26070 */
[----:B------:R-:W-:Y:S01]  /*2550*/  UMOV UR15, 0xffffffff ;  /* 0xffffffff000f7882 */ /* 0x000fe20000000000 */
[----:B-1----:R-:W-:-:S11]  /*2560*/  MOV R3, 0xff800000 ;  /* 0xff80000000037802 */ /* 0x002fd60000000f00 */
[----:B------:R1:W2:Y:S01]  /*2570*/  @!P1 LDS R3, [R5+0x100] ;  /* 0x0001000005039984 */ /* 0x0002a20000000800 */
        /* <DEDUP_REMOVED lines=9> */
[----:B------:R2:W3:Y:S02]  /*2610*/  SHFL.BFLY PT, R10, R9, 0x1, 0x1f ;  /* 0x0c201f00090a7f89 */ /* 0x0004e400000e0000 */
.L_x_131:
[----:B---3--:R-:W-:-:S05]  /*2620*/  FMNMX R10, R9, R10, !PT ;  /* 0x0000000a090a7209 */ /* 0x008fca0007800000 */
[----:B------:R3:W-:Y:S02]  /*2630*/  @!P2 STS [UR16+0x100], R10 ;  /* 0x0001000aff00a988 */ /* 0x0007e40008000810 */
.L_x_106:
[----:B------:R-:W-:Y:S05]  /*2640*/  WARPSYNC.ALL ;  /* 0x0000000000007948 */ /* 0x000fea0003800000 */
[----:B------:R-:W-:Y:S01]  /*2650*/  ISETP.GE.AND P1, PT, R17, UR22, PT ;  /* 0x0000001611007c0c */ /* 0x000fe2000bf26270 */
[----:B------:R-:W-:Y:S01]  /*2660*/  BAR.SYNC.DEFER_BLOCKING 0x0 ;  /* 0x0000000000007b1d */ /* 0x000fe20000010000 */
[----:B------:R-:W-:Y:S01]  /*2670*/  HFMA2 R8, -RZ, RZ, 0.96630859375, -0.0022525787353515625 ;  /* 0x3bbb989dff087431 */ /* 0x000fe200000001ff */
[----:B------:R-:W-:Y:S01]  /*2680*/  MOV R6, 0x437c0000 ;  /* 0x437c000000067802 */ /* 0x000fe20000000f00 */
[----:B--2---:R-:W-:-:S03]  /*2690*/  HFMA2 R9, -RZ, RZ, 0, 0 ;  /* 0x00000000ff097431 */ /* 0x004fc600000001ff */
[----:B------:R-:W-:Y:S01]  /*26a0*/  BSSY.RECONVERGENT B0, `(.L_x_108) ;  /* 0x0000019000007945 */ /* 0x000fe20003800200 */
[----:B-1----:R-:W1:Y:S02]  /*26b0*/  LDS R3, [UR16+0x100] ;  /* 0x00010010ff037984 */ /* 0x002e640008000800 */
[----:B-1----:R-:W-:-:S04]  /*26c0*/  FMNMX R3, R3, UR13, !PT ;  /* 0x0000000d03037c09 */ /* 0x002fc8000f800000 */
[----:B------:R-:W-:-:S13]  /*26d0*/  R2UR UR15, R3 ;  /* 0x00000000030f72ca */ /* 0x000fda00000e0000 */
[----:B------:R-:W-:-:S05]  /*26e0*/  MOV R3, UR15 ;  /* 0x0000000f00037c02 */ /* 0x000fca0008000f00 */
[----:B------:R-:W-:Y:S01]  /*26f0*/  FADD R3, -R3, UR13 ;  /* 0x0000000d03037e21 */ /* 0x000fe20008000100 */
[----:B------:R-:W-:Y:S06]  /*2700*/  @P1 BRA `(.L_x_109) ;  /* 0x0000000000481947 */ /* 0x000fec0003800000 */
[----:B------:R-:W-:Y:S02]  /*2710*/  MOV R9, RZ ;  /* 0x000000ff00097202 */ /* 0x000fe40000000f00 */
[----:B------:R-:W-:-:S07]  /*2720*/  MOV R7, R17 ;  /* 0x0000001100077202 */ /* 0x000fce0000000f00 */
.L_x_110:
[C---:B-1-3--:R-:W-:Y:S02]  /*2730*/  LEA R10, R7.reuse, UR16, 0x2 ;  /* 0x00000010070a7c11 */ /* 0x04afe4000f8e10ff */
[----:B------:R-:W-:-:S03]  /*2740*/  IADD3 R7, PT, PT, R7, UR21, RZ ;  /* 0x0000001507077c10 */ /* 0x000fc6000fffe0ff */
[----:B------:R-:W1:Y:S01]  /*2750*/  LDS R11, [R10] ;  /* 0x000000000a0b7984 */ /* 0x000e620000000800 */
[----:B------:R-:W-:Y:S01]  /*2760*/  ISETP.GE.AND P1, PT, R7, UR22, PT ;  /* 0x0000001607007c0c */ /* 0x000fe2000bf26270 */
[----:B-1----:R-:W-:-:S04]  /*2770*/  FADD R11, R11, -UR15 ;  /* 0x8000000f0b0b7e21 */ /* 0x002fc80008000000 */
[----:B------:R-:W-:-:S04]  /*2780*/  FFMA.SAT R13, R11, R8, 0.5 ;  /* 0x3f0000000b0d7423 */ /* 0x000fc80000002008 */
[----:B------:R-:W-:-:S04]  /*2790*/  FFMA.RM R13, R13, R6, 12582913 ;  /* 0x4b4000010d0d7423 */ /* 0x000fc80000004006 */
[C---:B------:R-:W-:Y:S01]  /*27a0*/  FADD R12, R13.reuse, -12583039 ;  /* 0xcb40007f0d0c7421 */ /* 0x040fe20000000000 */
[----:B------:R-:W-:-:S03]  /*27b0*/  SHF.L.U32 R13, R13, 0x17, RZ ;  /* 0x000000170d0d7819 */ /* 0x000fc600000006ff */
[----:B------:R-:W-:-:S04]  /*27c0*/  FFMA R12, R11, 1.4426950216293334961, -R12 ;  /* 0x3fb8aa3b0b0c7823 */ /* 0x000fc8000000080c */
[----:B------:R-:W-:-:S06]  /*27d0*/  FFMA R12, R11, 1.925963033500011079e-08, R12 ;  /* 0x32a570600b0c7823 */ /* 0x000fcc000000000c */
[----:B------:R-:W1:Y:S02]  /*27e0*/  MUFU.EX2 R12, R12 ;  /* 0x0000000c000c7308 */ /* 0x000e640000000800 */
[----:B-1----:R-:W-:-:S04]  /*27f0*/  FMUL R13, R13, R12 ;  /* 0x0000000c0d0d7220 */ /* 0x002fc80000400000 */
[----:B------:R-:W-:Y:S01]  /*2800*/  FADD R9, R13, R9 ;  /* 0x000000090d097221 */ /* 0x000fe20000000000 */
[----:B------:R1:W-:Y:S01]  /*2810*/  STS [R10], R13 ;  /* 0x0000000d0a007388 */ /* 0x0003e20000000800 */
[----:B------:R-:W-:Y:S05]  /*2820*/  @!P1 BRA `(.L_x_110) ;  /* 0xfffffffc00c09947 */ /* 0x000fea000383ffff */
.L_x_109:
[----:B------:R-:W-:Y:S05]  /*2830*/  BSYNC.RECONVERGENT B0 ;  /* 0x0000000000007941 */ /* 0x000fea0003800200 */
.L_x_108:
[----:B-1-3--:R-:W1:Y:S01]  /*2840*/  SHFL.BFLY PT, R10, R9, 0x10, 0x1f ;  /* 0x0e001f00090a7f89 */ /* 0x00ae6200000e0000 */
[----:B------:R-:W-:Y:S02]  /*2850*/  ISETP.NE.AND P2, PT, R2, RZ, PT ;  /* 0x000000ff0200720c */ /* 0x000fe40003f45270 */
[----:B------:R-:W-:Y:S01]  /*2860*/  ISETP.GT.U32.AND P1, PT, R17, 0x1f, PT ;  /* 0x0000001f1100780c */ /* 0x000fe20003f24070 */
[----:B-1----:R-:W-:-:S05]  /*2870*/  FADD R10, R10, R9 ;  /* 0x000000090a0a7221 */ /* 0x002fca0000000000 */
[----:B------:R-:W1:Y:S02]  /*2880*/  SHFL.BFLY PT, R7, R10, 0x8, 0x1f ;  /* 0x0d001f000a077f89 */ /* 0x000e6400000e0000 */
[----:B-1----:R-:W-:-:S05]  /*2890*/  FADD R11, R10, R7 ;  /* 0x000000070a0b7221 */ /* 0x002fca0000000000 */
[----:B------:R-:W1:Y:S02]  /*28a0*/  SHFL.BFLY PT, R12, R11, 0x4, 0x1f ;  /* 0x0c801f000b0c7f89 */ /* 0x000e6400000e0000 */
[----:B-1----:R-:W-:-:S05]  /*28b0*/  FADD R12, R11, R12 ;  /* 0x0000000c0b0c7221 */ /* 0x002fca0000000000 */
[----:B------:R-:W1:Y:S02]  /*28c0*/  SHFL.BFLY PT, R7, R12, 0x2, 0x1f ;  /* 0x0c401f000c077f89 */ /* 0x000e6400000e0000 */
[----:B-1----:R-:W-:Y:S01]  /*28d0*/  FADD R13, R12, R7 ;  /* 0x000000070c0d7221 */ /* 0x002fe20000000000 */
[----:B------:R-:W-:-:S04]  /*28e0*/  FFMA.SAT R7, R3, R8, 0.5 ;  /* 0x3f00000003077423 */ /* 0x000fc80000002008 */
[----:B------:R-:W-:Y:S01]  /*28f0*/  FFMA.RM R7, R7, R6, 12582913 ;  /* 0x4b40000107077423 */ /* 0x000fe20000004006 */
[----:B------:R-:W1:Y:S03]  /*2900*/  SHFL.BFLY PT, R14, R13, 0x1, 0x1f ;  /* 0x0c201f000d0e7f89 */ /* 0x000e6600000e0000 */
[----:B------:R-:W-:-:S04]  /*2910*/  FADD R6, R7, -12583039 ;  /* 0xcb40007f07067421 */ /* 0x000fc80000000000 */
[----:B------:R-:W-:-:S04]  /*2920*/  FFMA R6, R3, 1.4426950216293334961, -R6 ;  /* 0x3fb8aa3b03067823 */ /* 0x000fc80000000806 */
[----:B------:R-:W-:Y:S01]  /*2930*/  FFMA R6, R3, 1.925963033500011079e-08, R6 ;  /* 0x32a5706003067823 */ /* 0x000fe20000000006 */
[----:B------:R-:W-:-:S05]  /*2940*/  SHF.L.U32 R3, R7, 0x17, RZ ;  /* 0x0000001707037819 */ /* 0x000fca00000006ff */
[----:B------:R-:W2:Y:S01]  /*2950*/  MUFU.EX2 R6, R6 ;  /* 0x0000000600067308 */ /* 0x000ea20000000800 */
[----:B-1----:R-:W-:-:S05]  /*2960*/  FADD R9, R13, R14 ;  /* 0x0000000e0d097221 */ /* 0x002fca0000000000 */
[----:B------:R1:W-:Y:S01]  /*2970*/  @!P2 STS [R4+0x100], R9 ;  /* 0x000100090400a388 */ /* 0x0003e20000000800 */
[----:B--2---:R-:W-:Y:S01]  /*2980*/  FMUL R3, R3, R6 ;  /* 0x0000000603037220 */ /* 0x004fe20000400000 */
[----:B------:R-:W-:Y:S06]  /*2990*/  BAR.SYNC.DEFER_BLOCKING 0x0 ;  /* 0x0000000000007b1d */ /* 0x000fec0000010000 */
[----:B------:R-:W-:Y:S05]  /*29a0*/  @P1 BRA `(.L_x_111) ;  /* 0x0000000000401947 */ /* 0x000fea0003800000 */
[----:B------:R-:W-:Y:S01]  /*29b0*/  ISETP.GE.U32.AND P1, PT, R17, UR14, PT ;  /* 0x0000000e11007c0c */ /* 0x000fe2000bf26070 */
[----:B------:R-:W-:Y:S01]  /*29c0*/  UMOV UR13, 0xffffffff ;  /* 0xffffffff000d7882 */ /* 0x000fe20000000000 */
[----:B-1----:R-:W-:-:S11]  /*29d0*/  MOV R4, RZ ;  /* 0x000000ff00047202 */ /* 0x002fd60000000f00 */
[----:B------:R1:W2:Y:S01]  /*29e0*/  @!P1 LDS R4, [R5+0x100] ;  /* 0x0001000005049984 */ /* 0x0002a20000000800 */
[----:B------:R-:W-:Y:S05]  /*29f0*/  BRA.DIV UR13, `(.L_x_112) ;  /* 0x000000120d5c7947 */ /* 0x000fea000b800000 */
[----:B-12---:R-:W1:Y:S02]  /*2a00*/  SHFL.BFLY PT, R5, R4, 0x10, 0x1f ;  /* 0x0e001f0004057f89 */ /* 0x006e6400000e0000 */
[----:B-1----:R-:W-:-:S05]  /*2a10*/  FADD R5, R5, R4 ;  /* 0x0000000405057221 */ /* 0x002fca0000000000 */
[----:B------:R-:W1:Y:S02]  /*2a20*/  SHFL.BFLY PT, R6, R5, 0x8, 0x1f ;  /* 0x0d001f0005067f89 */ /* 0x000e6400000e0000 */
[----:B-1----:R-:W-:-:S05]  /*2a30*/  FADD R6, R5, R6 ;  /* 0x0000000605067221 */ /* 0x002fca0000000000 */
[----:B------:R-:W1:Y:S02]  /*2a40*/  SHFL.BFLY PT, R7, R6, 0x4, 0x1f ;  /* 0x0c801f0006077f89 */ /* 0x000e6400000e0000 */
[----:B-1----:R-:W-:-:S05]  /*2a50*/  FADD R7, R6, R7 ;  /* 0x0000000706077221 */ /* 0x002fca0000000000 */
[----:B------:R-:W1:Y:S02]  /*2a60*/  SHFL.BFLY PT, R8, R7, 0x2, 0x1f ;  /* 0x0c401f0007087f89 */ /* 0x000e6400000e0000 */
[----:B-1----:R-:W-:-:S05]  /*2a70*/  FADD R8, R7, R8 ;  /* 0x0000000807087221 */ /* 0x002fca0000000000 */
[----:B------:R1:W2:Y:S02]  /*2a80*/  SHFL.BFLY PT, R9, R8, 0x1, 0x1f ;  /* 0x0c201f0008097f89 */ /* 0x0002a400000e0000 */
.L_x_137:
[----:B--2---:R-:W-:-:S05]  /*2a90*/  FADD R9, R8, R9 ;  /* 0x0000000908097221 */ /* 0x004fca0000000000 */
[----:B------:R2:W-:Y:S02]  /*2aa0*/  @!P2 STS [UR16+0x100], R9 ;  /* 0x00010009ff00a988 */ /* 0x0005e40008000810 */
.L_x_111:
[----:B------:R-:W1:Y:S02]  /*2ab0*/  LDCU UR13, c[0x0][0x3c0] ;  /* 0x00007800ff0d77ac */ /* 0x000e640008000800 */
[----:B-1----:R-:W-:Y:S01]  /*2ac0*/  MOV R4, UR13 ;  /* 0x0000000d00047c02 */ /* 0x002fe20008000f00 */
[----:B------:R-:W-:Y:S05]  /*2ad0*/  WARPSYNC.ALL ;  /* 0x0000000000007948 */ /* 0x000fea0003800000 */
[----:B------:R-:W-:Y:S01]  /*2ae0*/  ISETP.GE.AND P1, PT, R17, R4, PT ;  /* 0x000000041100720c */ /* 0x000fe20003f26270 */
[----:B------:R-:W-:Y:S06]  /*2af0*/  BAR.SYNC.DEFER_BLOCKING 0x0 ;  /* 0x0000000000007b1d */ /* 0x000fec0000010000 */
[----:B------:R-:W-:Y:S01]  /*2b00*/  BSSY.RECONVERGENT B0, `(.L_x_113) ;  /* 0x00000be000007945 */ /* 0x000fe20003800200 */
[----:B------:R-:W1:Y:S02]  /*2b10*/  LDS R6, [UR16+0x100] ;  /* 0x00010010ff067984 */ /* 0x000e640008000800 */
[----:B-1----:R-:W-:-:S05]  /*2b20*/  FFMA R6, R3, UR4, R6 ;  /* 0x0000000403067c23 */ /* 0x002fca0008000006 */
[----:B------:R-:W-:Y:S01]  /*2b30*/  R2UR UR4, R6 ;  /* 0x00000000060472ca */ /* 0x000fe200000e0000 */
[----:B------:R-:W-:-:S14]  /*2b40*/  @P1 BRA `(.L_x_114) ;  /* 0x0000000800e41947 */ /* 0x000fdc0003800000 */
[----:B------:R-:W-:Y:S02]  /*2b50*/  UIMAD UR13, UR5, -0x40, UR20 ;  /* 0xffffffc0050d78a4 */ /* 0x000fe4000f8e0214 */
[----:B------:R-:W-:Y:S02]  /*2b60*/  MOV R5, UR20 ;  /* 0x0000001400057c02 */ /* 0x000fe40008000f00 */
[----:B------:R-:W-:Y:S01]  /*2b70*/  MOV R16, UR20 ;  /* 0x0000001400107c02 */ /* 0x000fe20008000f00 */
[----:B------:R-:W-:Y:S01]  /*2b80*/  UIADD3 UR14, UPT, UPT, UR13, -0x1, URZ ;  /* 0xffffffff0d0e7890 */ /* 0x000fe2000fffe0ff */
[----:B------:R-:W-:Y:S02]  /*2b90*/  LOP3.LUT R5, R5, 0xf, RZ, 0xc0, !PT ;  /* 0x0000000f05057812 */ /* 0x000fe400078ec0ff */
[----:B0-----:R-:W-:Y:S02]  /*2ba0*/  MOV R19, R17 ;  /* 0x0000001100137202 */ /* 0x001fe40000000f00 */
[----:B------:R-:W-:-:S02]  /*2bb0*/  LOP3.LUT R16, R16, 0x3, RZ, 0xc0, !PT ;  /* 0x0000000310107812 */ /* 0x000fc400078ec0ff */
[----:B------:R-:W-:Y:S02]  /*2bc0*/  MOV R4, UR14 ;  /* 0x0000000e00047c02 */ /* 0x000fe40008000f00 */
[----:B------:R-:W-:Y:S02]  /*2bd0*/  IADD3 R18, PT, PT, -R5, UR13, RZ ;  /* 0x0000000d05127c10 */ /* 0x000fe4000fffe1ff */
[----:B------:R-:W-:-:S13]  /*2be0*/  ISETP.GE.U32.AND P1, PT, R4, 0xf, PT ;  /* 0x0000000f0400780c */ /* 0x000fda0003f26070 */
.L_x_121:
[----:B0-----:R-:W0:Y:S01]  /*2bf0*/  LDCU UR13, c[0x0][0x3c0] ;  /* 0x00007800ff0d77ac */ /* 0x001e220008000800 */
[----:B------:R-:W1:Y:S01]  /*2c00*/  LDC.64 R6, c[0x0][0x398] ;  /* 0x0000e600ff067b82 */ /* 0x000e620000000a00 */
[----:B------:R-:W-:Y:S01]  /*2c10*/  HFMA2 R20, -RZ, RZ, 0, 0 ;  /* 0x00000000ff147431 */ /* 0x000fe200000001ff */
[----:B------:R-:W-:Y:S02]  /*2c20*/  UISETP.NE.AND UP0, UPT, UR6, URZ, UPT ;  /* 0x000000ff0600728c */ /* 0x000fe4000bf05270 */
[----:B------:R-:W-:Y:S01]  /*2c30*/  UISETP.GE.AND UP1, UPT, UR22, 0x1, UPT ;  /* 0x000000011600788c */ /* 0x000fe2000bf26270 */
[----:B0-----:R-:W-:-:S05]  /*2c40*/  MOV R4, UR13 ;  /* 0x0000000d00047c02 */ /* 0x001fca0008000f00 */
[----:B--2---:R-:W-:-:S04]  /*2c50*/  IMAD R9, R4, UR7, R19 ;  /* 0x0000000704097c24 */ /* 0x004fc8000f8e0213 */
[----:B-1----:R-:W-:Y:S01]  /*2c60*/  IMAD.WIDE R6, R9, 0x4, R6 ;  /* 0x0000000409067825 */ /* 0x002fe200078e0206 */
[----:B------:R-:W-:Y:S06]  /*2c70*/  BRA.U !UP0, `(.L_x_115) ;  /* 0x0000000108047547 */ /* 0x000fec000b800000 */
[----:B------:R0:W5:Y:S02]  /*2c80*/  LDG.E R20, desc[UR18][R6.64] ;  /* 0x0000001206147981 */ /* 0x000164000c1e1900 */
.L_x_115:
[----:B------:R-:W-:Y:S01]  /*2c90*/  MOV R15, RZ ;  /* 0x000000ff000f7202 */ /* 0x000fe20000000f00 */
[----:B------:R-:W-:Y:S06]  /*2ca0*/  BRA.U !UP1, `(.L_x_116) ;  /* 0x0000000909787547 */ /* 0x000fec000b800000 */
[----:B------:R-:W-:Y:S01]  /*2cb0*/  CS2R R14, SRZ ;  /* 0x00000000000e7805 */ /* 0x000fe2000001ff00 */
[----:B------:R-:W-:Y:S06]  /*2cc0*/  @!P1 BRA `(.L_x_117) ;  /* 0x0000000000fc9947 */ /* 0x000fec0003800000 */
[----:B------:R-:W-:Y:S01]  /*2cd0*/  HFMA2 R21, -RZ, RZ, 0, 0 ;  /* 0x00000000ff157431 */ /* 0x000fe200000001ff */
[----:B------:R-:W-:-:S07]  /*2ce0*/  MOV R15, RZ ;  /* 0x000000ff000f7202 */ /* 0x000fce0000000f00 */
.L_x_118:
[----:B------:R-:W1:Y:S01]  /*2cf0*/  LDC.64 R34, c[0x0][0x390] ;  /* 0x0000e400ff227b82 */ /* 0x000e620000000a00 */
[----:B------:R-:W-:Y:S02]  /*2d00*/  IADD3 R8, PT, PT, R19, UR8, RZ ;  /* 0x0000000813087c10 */ /* 0x000fe4000fffe0ff */
[----:B------:R-:W-:-:S05]  /*2d10*/  IADD3 R9, PT, PT, R21, UR6, RZ ;  /* 0x0000000615097c10 */ /* 0x000fca000fffe0ff */
[----:B------:R-:W-:-:S04]  /*2d20*/  IMAD R9, R9, R4, R8 ;  /* 0x0000000409097224 */ /* 0x000fc800078e0208 */
[----:B-1----:R-:W-:-:S05]  /*2d30*/  IMAD.WIDE R34, R9, 0x4, R34 ;  /* 0x0000000409227825 */ /* 0x002fca00078e0222 */
[----:B------:R1:W2:Y:S01]  /*2d40*/  LDG.E.CONSTANT R22, desc[UR18][R34.64] ;  /* 0x0000001222167981 */ /* 0x0002a2000c1e9900 */
[----:B------:R-:W-:-:S05]  /*2d50*/  IMAD.WIDE R32, R4, 0x4, R34 ;  /* 0x0000000404207825 */ /* 0x000fca00078e0222 */
[----:B------:R3:W4:Y:S01]  /*2d60*/  LDG.E.CONSTANT R14, desc[UR18][R32.64] ;  /* 0x00000012200e7981 */ /* 0x000722000c1e9900 */
[----:B------:R-:W-:-:S05]  /*2d70*/  IMAD.WIDE R30, R4, 0x4, R32 ;  /* 0x00000004041e7825 */ /* 0x000fca00078e0220 */
[----:B------:R0:W4:Y:S01]  /*2d80*/  LDG.E.CONSTANT R13, desc[UR18][R30.64] ;  /* 0x000000121e0d7981 */ /* 0x000122000c1e9900 */
[----:B------:R-:W-:Y:S01]  /*2d90*/  IMAD.WIDE R26, R4, 0x4, R30 ;  /* 0x00000004041a7825 */ /* 0x000fe200078e021e */
[----:B------:R-:W-:-:S04]  /*2da0*/  LEA R24, R21, UR16, 0x2 ;  /* 0x0000001015187c11 */ /* 0x000fc8000f8e10ff */
[----:B------:R0:W4:Y:S04]  /*2db0*/  LDG.E.CONSTANT R12, desc[UR18][R26.64] ;  /* 0x000000121a0c7981 */ /* 0x000128000c1e9900 */
[----:B------:R-:W2:Y:S01]  /*2dc0*/  LDS.128 R8, [R24] ;  /* 0x0000000018087984 */ /* 0x000ea20000000c00 */
[----:B------:R-:W-:-:S05]  /*2dd0*/  IMAD.WIDE R36, R4, 0x4, R26 ;  /* 0x0000000404247825 */ /* 0x000fca00078e021a */
[----:B------:R-:W4:Y:S01]  /*2de0*/  LDG.E.CONSTANT R29, desc[UR18][R36.64] ;  /* 0x00000012241d7981 */ /* 0x000f22000c1e9900 */
[----:B-1----:R-:W-:-:S04]  /*2df0*/  IMAD.WIDE R34, R4, 0x4, R36 ;  /* 0x0000000404227825 */ /* 0x002fc800078e0224 */
[----:B---3--:R-:W-:-:S05]  /*2e00*/  IMAD.WIDE R32, R4, 0x4, R34 ;  /* 0x0000000404207825 */ /* 0x008fca00078e0222 */
[----:B------:R-:W3:Y:S01]  /*2e10*/  LDG.E.CONSTANT R25, desc[UR18][R32.64] ;  /* 0x0000001220197981 */ /* 0x000ee2000c1e9900 */
[----:B0-----:R-:W-:-:S04]  /*2e20*/  IMAD.WIDE R30, R4, 0x4, R32 ;  /* 0x00000004041e7825 */ /* 0x001fc800078e0220 */
[----:B------:R-:W-:-:S05]  /*2e30*/  IMAD.WIDE R26, R4, 0x4, R30 ;  /* 0x00000004041a7825 */ /* 0x000fca00078e021e */
[----:B------:R-:W3:Y:S01]  /*2e40*/  LDG.E.CONSTANT R23, desc[UR18][R26.64] ;  /* 0x000000121a177981 */ /* 0x000ee2000c1e9900 */
[----:B--2---:R-:W-:-:S03]  /*2e50*/  FFMA R22, R8, R22, R15 ;  /* 0x0000001608167223 */ /* 0x004fc6000000000f */
[----:B------:R0:W2:Y:S01]  /*2e60*/  LDG.E.CONSTANT R8, desc[UR18][R34.64] ;  /* 0x0000001222087981 */ /* 0x0000a2000c1e9900 */
[----:B----4-:R-:W-:-:S03]  /*2e70*/  FFMA R9, R9, R14, R22 ;  /* 0x0000000e09097223 */ /* 0x010fc60000000016 */
[----:B------:R1:W4:Y:S01]  /*2e80*/  LDG.E.CONSTANT R22, desc[UR18][R30.64] ;  /* 0x000000121e167981 */ /* 0x000322000c1e9900 */
[----:B------:R-:W-:-:S04]  /*2e90*/  FFMA R10, R10, R13, R9 ;  /* 0x0000000d0a0a7223 */ /* 0x000fc80000000009 */
[----:B------:R-:W-:Y:S02]  /*2ea0*/  FFMA R11, R11, R12, R10 ;  /* 0x0000000c0b0b7223 */ /* 0x000fe4000000000a */
[----:B------:R-:W0:Y:S02]  /*2eb0*/  LDS.128 R12, [R24+0x10] ;  /* 0x00001000180c7984 */ /* 0x000e240000000c00 */
[----:B0-----:R-:W-:Y:S01]  /*2ec0*/  FFMA R12, R12, R29, R11 ;  /* 0x0000001d0c0c7223 */ /* 0x001fe2000000000b */
[----:B------:R-:W-:-:S04]  /*2ed0*/  IMAD.WIDE R28, R4, 0x4, R26 ;  /* 0x00000004041c7825 */ /* 0x000fc800078e021a */
[----:B------:R-:W-:-:S04]  /*2ee0*/  IMAD.WIDE R36, R4, 0x4, R28 ;  /* 0x0000000404247825 */ /* 0x000fc800078e021c */
[----:B------:R-:W-:-:S04]  /*2ef0*/  IMAD.WIDE R34, R4, 0x4, R36 ;  /* 0x0000000404227825 */ /* 0x000fc800078e0224 */
[----:B------:R-:W-:-:S04]  /*2f00*/  IMAD.WIDE R32, R4, 0x4, R34 ;  /* 0x0000000404207825 */ /* 0x000fc800078e0222 */
[----:B-1----:R-:W-:-:S04]  /*2f10*/  IMAD.WIDE R30, R4, 0x4, R32 ;  /* 0x00000004041e7825 */ /* 0x002fc800078e0220 */
[----:B------:R-:W-:-:S04]  /*2f20*/  IMAD.WIDE R26, R4, 0x4, R30 ;  /* 0x00000004041a7825 */ /* 0x000fc800078e021e */
[----:B--2---:R-:W-:Y:S02]  /*2f30*/  FFMA R13, R13, R8, R12 ;  /* 0x000000080d0d7223 */ /* 0x004fe4000000000c */
[----:B------:R-:W0:Y:S04]  /*2f40*/  LDS.128 R8, [R24+0x20] ;  /* 0x0000200018087984 */ /* 0x000e280000000c00 */
[----:B------:R-:W2:Y:S01]  /*2f50*/  LDG.E.CONSTANT R12, desc[UR18][R28.64] ;  /* 0x000000121c0c7981 */ /* 0x000ea2000c1e9900 */
[----:B---3--:R-:W-:-:S03]  /*2f60*/  FFMA R14, R14, R25, R13 ;  /* 0x000000190e0e7223 */ /* 0x008fc6000000000d */
[----:B------:R-:W3:Y:S01]  /*2f70*/  LDG.E.CONSTANT R13, desc[UR18][R36.64] ;  /* 0x00000012240d7981 */ /* 0x000ee2000c1e9900 */
[----:B----4-:R-:W-:-:S03]  /*2f80*/  FFMA R15, R15, R22, R14 ;  /* 0x000000160f0f7223 */ /* 0x010fc6000000000e */
[----:B------:R-:W4:Y:S04]  /*2f90*/  LDG.E.CONSTANT R25, desc[UR18][R32.64] ;  /* 0x0000001220197981 */ /* 0x000f28000c1e9900 */
[----:B------:R-:W4:Y:S04]  /*2fa0*/  LDG.E.CONSTANT R28, desc[UR18][R30.64] ;  /* 0x000000121e1c7981 */ /* 0x000f28000c1e9900 */
[----:B------:R-:W4:Y:S01]  /*2fb0*/  LDG.E.CONSTANT R29, desc[UR18][R26.64] ;  /* 0x000000121a1d7981 */ /* 0x000f22000c1e9900 */
[----:B0-----:R-:W-:-:S03]  /*2fc0*/  FFMA R14, R8, R23, R15 ;  /* 0x00000017080e7223 */ /* 0x001fc6000000000f */
[----:B------:R-:W4:Y:S01]  /*2fd0*/  LDG.E.CONSTANT R8, desc[UR18][R34.64] ;  /* 0x0000001222087981 */ /* 0x000f22000c1e9900 */
[----:B------:R-:W-:-:S06]  /*2fe0*/  IMAD.WIDE R22, R4, 0x4, R26 ;  /* 0x0000000404167825 */ /* 0x000fcc00078e021a */
[----:B------:R-:W4:Y:S01]  /*2ff0*/  LDG.E.CONSTANT R22, desc[UR18][R22.64] ;  /* 0x0000001216167981 */ /* 0x000f22000c1e9900 */
[----:B------:R-:W-:-:S04]  /*3000*/  IADD3 R21, PT, PT, R21, 0x10, RZ ;  /* 0x0000001015157810 */ /* 0x000fc80007ffe0ff */
[----:B------:R-:W-:Y:S01]  /*3010*/  ISETP.NE.AND P2, PT, R21, R18, PT ;  /* 0x000000121500720c */ /* 0x000fe20003f45270 */
[----:B--2---:R-:W-:-:S04]  /*3020*/  FFMA R9, R9, R12, R14 ;  /* 0x0000000c09097223 */ /* 0x004fc8000000000e */
[----:B---3--:R-:W-:Y:S02]  /*3030*/  FFMA R10, R10, R13, R9 ;  /* 0x0000000d0a0a7223 */ /* 0x008fe40000000009 */
[----:B------:R-:W0:Y:S02]  /*3040*/  LDS.128 R12, [R24+0x30] ;  /* 0x00003000180c7984 */ /* 0x000e240000000c00 */
[----:B----4-:R-:W-:-:S04]  /*3050*/  FFMA R11, R11, R8, R10 ;  /* 0x000000080b0b7223 */ /* 0x010fc8000000000a */
[----:B0-----:R-:W-:-:S04]  /*3060*/  FFMA R12, R12, R25, R11 ;  /* 0x000000190c0c7223 */ /* 0x001fc8000000000b */
[----:B------:R-:W-:-:S04]  /*3070*/  FFMA R13, R13, R28, R12 ;  /* 0x0000001c0d0d7223 */ /* 0x000fc8000000000c */
[----:B------:R-:W-:-:S04]  /*3080*/  FFMA R14, R14, R29, R13 ;  /* 0x0000001d0e0e7223 */ /* 0x000fc8000000000d */
[----:B------:R-:W-:Y:S01]  /*3090*/  FFMA R15, R15, R22, R14 ;  /* 0x000000160f0f7223 */ /* 0x000fe2000000000e */
[----:B------:R-:W-:Y:S06]  /*30a0*/  @P2 BRA `(.L_x_118) ;  /* 0xfffffffc00102947 */ /* 0x000fec000383ffff */
[----:B------:R-:W-:-:S07]  /*30b0*/  MOV R14, R18 ;  /* 0x00000012000e7202 */ /* 0x000fce0000000f00 */
.L_x_117:
[----:B------:R-:W-:-:S13]  /*30c0*/  ISETP.NE.AND P2, PT, R5, RZ, PT ;  /* 0x000000ff0500720c */ /* 0x000fda0003f45270 */
[----:B------:R-:W-:Y:S05]  /*30d0*/  @!P2 BRA `(.L_x_116) ;  /* 0x00000004006ca947 */ /* 0x000fea0003800000 */
[----:B------:R-:W-:Y:S01]  /*30e0*/  IADD3 R8, PT, PT, R5, -0x1, RZ ;  /* 0xffffffff05087810 */ /* 0x000fe20007ffe0ff */
[----:B------:R-:W-:-:S03]  /*30f0*/  ULOP3.LUT UR13, UR20, 0x7, URZ, 0xc0, !UPT ;  /* 0x00000007140d7892 */ /* 0x000fc6000f8ec0ff */
[----:B------:R-:W-:Y:S01]  /*3100*/  ISETP.GE.U32.AND P2, PT, R8, 0x7, PT ;  /* 0x000000070800780c */ /* 0x000fe20003f46070 */
[----:B------:R-:W-:-:S12]  /*3110*/  UISETP.NE.AND UP0, UPT, UR13, URZ, UPT ;  /* 0x000000ff0d00728c */ /* 0x000fd8000bf05270 */
[----:B------:R-:W-:Y:S05]  /*3120*/  @!P2 BRA `(.L_x_119) ;  /* 0x000000000098a947 */ /* 0x000fea0003800000 */
[----:B------:R-:W1:Y:S01]  /*3130*/  LDC.64 R24, c[0x0][0x390] ;  /* 0x0000e400ff187b82 */ /* 0x000e620000000a00 */
[----:B------:R-:W-:Y:S02]  /*3140*/  IADD3 R8, PT, PT, R19, UR8, RZ ;  /* 0x0000000813087c10 */ /* 0x000fe4000fffe0ff */
[----:B------:R-:W-:-:S05]  /*3150*/  IADD3 R9, PT, PT, R14, UR6, RZ ;  /* 0x000000060e097c10 */ /* 0x000fca000fffe0ff */
[----:B------:R-:W-:-:S04]  /*3160*/  IMAD R9, R9, R4, R8 ;  /* 0x0000000409097224 */ /* 0x000fc800078e0208 */
[----:B-1----:R-:W-:-:S05]  /*3170*/  IMAD.WIDE R24, R9, 0x4, R24 ;  /* 0x0000000409187825 */ /* 0x002fca00078e0218 */
[----:B------:R1:W2:Y:S01]  /*3180*/  LDG.E.CONSTANT R28, desc[UR18][R24.64] ;  /* 0x00000012181c7981 */ /* 0x0002a2000c1e9900 */
[----:B------:R-:W-:-:S05]  /*3190*/  IMAD.WIDE R30, R4, 0x4, R24 ;  /* 0x00000004041e7825 */ /* 0x000fca00078e0218 */
[----:B------:R-:W3:Y:S01]  /*31a0*/  LDG.E.CONSTANT R21, desc[UR18][R30.64] ;  /* 0x000000121e157981 */ /* 0x000ee2000c1e9900 */
[----:B------:R-:W-:-:S05]  /*31b0*/  IMAD.WIDE R26, R4, 0x4, R30 ;  /* 0x00000004041a7825 */ /* 0x000fca00078e021e */
[----:B------:R4:W3:Y:S01]  /*31c0*/  LDG.E.CONSTANT R29, desc[UR18][R26.64] ;  /* 0x000000121a1d7981 */ /* 0x0008e2000c1e9900 */
[----:B------:R-:W-:-:S04]  /*31d0*/  IMAD.WIDE R12, R4, 0x4, R26 ;  /* 0x00000004040c7825 */ /* 0x000fc800078e021a */
[C---:B------:R-:W-:Y:S02]  /*31e0*/  IMAD.WIDE R8, R4.reuse, 0x4, R12 ;  /* 0x0000000404087825 */ /* 0x040fe400078e020c */
[----:B------:R0:W3:Y:S02]  /*31f0*/  LDG.E.CONSTANT R12, desc[UR18][R12.64] ;  /* 0x000000120c0c7981 */ /* 0x0000e4000c1e9900 */
[C---:B------:R-:W-:Y:S02]  /*3200*/  IMAD.WIDE R10, R4.reuse, 0x4, R8 ;  /* 0x00000004040a7825 */ /* 0x040fe400078e0208 */
[----:B------:R0:W3:Y:S02]  /*3210*/  LDG.E.CONSTANT R8, desc[UR18][R8.64] ;  /* 0x0000001208087981 */ /* 0x0000e4000c1e9900 */
[C---:B------:R-:W-:Y:S02]  /*3220*/  IMAD.WIDE R22, R4.reuse, 0x4, R10 ;  /* 0x0000000404167825 */ /* 0x040fe400078e020a */
[----:B------:R0:W3:Y:S02]  /*3230*/  LDG.E.CONSTANT R10, desc[UR18][R10.64] ;  /* 0x000000120a0a7981 */ /* 0x0000e4000c1e9900 */
[----:B-1----:R-:W-:-:S02]  /*3240*/  IMAD.WIDE R24, R4, 0x4, R22 ;  /* 0x0000000404187825 */ /* 0x002fc400078e0216 */
[----:B------:R-:W3:Y:S04]  /*3250*/  LDG.E.CONSTANT R22, desc[UR18][R22.64] ;  /* 0x0000001216167981 */ /* 0x000ee8000c1e9900 */
[----:B------:R-:W3:Y:S01]  /*3260*/  LDG.E.CONSTANT R24, desc[UR18][R24.64] ;  /* 0x0000001218187981 */ /* 0x000ee2000c1e9900 */
[----:B----4-:R-:W-:-:S05]  /*3270*/  LEA R26, R14, UR16, 0x2 ;  /* 0x000000100e1a7c11 */ /* 0x010fca000f8e10ff */
[----:B------:R-:W2:Y:S04]  /*3280*/  LDS R30, [R26] ;  /* 0x000000001a1e7984 */ /* 0x000ea80000000800 */
[----:B------:R-:W3:Y:S04]  /*3290*/  LDS R27, [R26+0x4] ;  /* 0x000004001a1b7984 */ /* 0x000ee80000000800 */
[----:B0-----:R-:W0:Y:S04]  /*32a0*/  LDS R13, [R26+0x8] ;  /* 0x000008001a0d7984 */ /* 0x001e280000000800 */
[----:B------:R-:W1:Y:S04]  /*32b0*/  LDS R9, [R26+0xc] ;  /* 0x00000c001a097984 */ /* 0x000e680000000800 */
[----:B------:R-:W-:Y:S04]  /*32c0*/  LDS R11, [R26+0x14] ;  /* 0x000014001a0b7984 */ /* 0x000fe80000000800 */
[----:B------:R-:W-:Y:S04]  /*32d0*/  LDS R32, [R26+0x18] ;  /* 0x000018001a207984 */ /* 0x000fe80000000800 */
[----:B------:R-:W-:Y:S01]  /*32e0*/  LDS R34, [R26+0x1c] ;  /* 0x00001c001a227984 */ /* 0x000fe20000000800 */
[----:B------:R-:W-:Y:S01]  /*32f0*/  IADD3 R14, PT, PT, R14, 0x8, RZ ;  /* 0x000000080e0e7810 */ /* 0x000fe20007ffe0ff */
[----:B--2---:R-:W-:-:S02]  /*3300*/  FFMA R28, R30, R28, R15 ;  /* 0x0000001c1e1c7223 */ /* 0x004fc4000000000f */
[----:B------:R-:W2:Y:S02]  /*3310*/  LDS R30, [R26+0x10] ;  /* 0x000010001a1e7984 */ /* 0x000ea40000000800 */
[----:B---3--:R-:W-:-:S04]  /*3320*/  FFMA R28, R27, R21, R28 ;  /* 0x000000151b1c7223 */ /* 0x008fc8000000001c */
[----:B0-----:R-:W-:-:S04]  /*3330*/  FFMA R28, R13, R29, R28 ;  /* 0x0000001d0d1c7223 */ /* 0x001fc8000000001c */
[----:B-1----:R-:W-:-:S04]  /*3340*/  FFMA R9, R9, R12, R28 ;  /* 0x0000000c09097223 */ /* 0x002fc8000000001c */
[----:B--2---:R-:W-:-:S04]  /*3350*/  FFMA R8, R30, R8, R9 ;  /* 0x000000081e087223 */ /* 0x004fc80000000009 */
[----:B------:R-:W-:-:S04]  /*3360*/  FFMA R11, R11, R10, R8 ;  /* 0x0000000a0b0b7223 */ /* 0x000fc80000000008 */
[----:B------:R-:W-:-:S04]  /*3370*/  FFMA R11, R32, R22, R11 ;  /* 0x00000016200b7223 */ /* 0x000fc8000000000b */
[----:B------:R-:W-:-:S07]  /*3380*/  FFMA R15, R34, R24, R11 ;  /* 0x00000018220f7223 */ /* 0x000fce000000000b */
.L_x_119:
[----:B------:R-:W-:Y:S05]  /*3390*/  BRA.U !UP0, `(.L_x_116) ;  /* 0x0000000108bc7547 */ /* 0x000fea000b800000 */
[----:B------:R-:W-:Y:S01]  /*33a0*/  UIADD3 UR13, UPT, UPT, UR13, -0x1, URZ ;  /* 0xffffffff0d0d7890 */ /* 0x000fe2000fffe0ff */
[----:B------:R-:W-:-:S03]  /*33b0*/  ISETP.NE.AND P2, PT, R16, RZ, PT ;  /* 0x000000ff1000720c */ /* 0x000fc60003f45270 */
[----:B------:R-:W-:-:S09]  /*33c0*/  UISETP.GE.U32.AND UP0, UPT, UR13, 0x3, UPT ;  /* 0x000000030d00788c */ /* 0x000fd2000bf06070 */
[----:B------:R-:W-:Y:S05]  /*33d0*/  BRA.U !UP0, `(.L_x_120) ;  /* 0x0000000108587547 */ /* 0x000fea000b800000 */
[----:B------:R-:W1:Y:S01]  /*33e0*/  LDC.64 R22, c[0x0][0x390] ;  /* 0x0000e400ff167b82 */ /* 0x000e620000000a00 */
[----:B------:R-:W-:Y:S02]  /*33f0*/  IADD3 R8, PT, PT, R19, UR8, RZ ;  /* 0x0000000813087c10 */ /* 0x000fe4000fffe0ff */
[----:B------:R-:W-:-:S05]  /*3400*/  IADD3 R9, PT, PT, R14, UR6, RZ ;  /* 0x000000060e097c10 */ /* 0x000fca000fffe0ff */
[----:B------:R-:W-:-:S04]  /*3410*/  IMAD R9, R9, R4, R8 ;  /* 0x0000000409097224 */ /* 0x000fc800078e0208 */
[----:B-1----:R-:W-:-:S04]  /*3420*/  IMAD.WIDE R22, R9, 0x4, R22 ;  /* 0x0000000409167825 */ /* 0x002fc800078e0216 */
[C---:B------:R-:W-:Y:S02]  /*3430*/  IMAD.WIDE R12, R4.reuse, 0x4, R22 ;  /* 0x00000004040c7825 */ /* 0x040fe400078e0216 */
[----:B------:R-:W2:Y:S02]  /*3440*/  LDG.E.CONSTANT R22, desc[UR18][R22.64] ;  /* 0x0000001216167981 */ /* 0x000ea4000c1e9900 */
[C---:B------:R-:W-:Y:S02]  /*3450*/  IMAD.WIDE R10, R4.reuse, 0x4, R12 ;  /* 0x00000004040a7825 */ /* 0x040fe400078e020c */
[----:B------:R-:W3:Y:S02]  /*3460*/  LDG.E.CONSTANT R12, desc[UR18][R12.64] ;  /* 0x000000120c0c7981 */ /* 0x000ee4000c1e9900 */
[----:B------:R-:W-:Y:S02]  /*3470*/  IMAD.WIDE R8, R4, 0x4, R10 ;  /* 0x0000000404087825 */ /* 0x000fe400078e020a */
[----:B------:R-:W4:Y:S04]  /*3480*/  LDG.E.CONSTANT R10, desc[UR18][R10.64] ;  /* 0x000000120a0a7981 */ /* 0x000f28000c1e9900 */
[----:B------:R-:W4:Y:S01]  /*3490*/  LDG.E.CONSTANT R8, desc[UR18][R8.64] ;  /* 0x0000001208087981 */ /* 0x000f22000c1e9900 */
[----:B------:R-:W-:-:S02]  /*34a0*/  LEA R21, R14, UR16, 0x2 ;  /* 0x000000100e157c11 */ /* 0x000fc4000f8e10ff */
[----:B------:R-:W-:-:S03]  /*34b0*/  IADD3 R14, PT, PT, R14, 0x4, RZ ;  /* 0x000000040e0e7810 */ /* 0x000fc60007ffe0ff */
[----:B------:R-:W2:Y:S04]  /*34c0*/  LDS R24, [R21] ;  /* 0x0000000015187984 */ /* 0x000ea80000000800 */
[----:B------:R-:W3:Y:S04]  /*34d0*/  LDS R25, [R21+0x4] ;  /* 0x0000040015197984 */ /* 0x000ee80000000800 */
[----:B------:R-:W4:Y:S04]  /*34e0*/  LDS R27, [R21+0x8] ;  /* 0x00000800151b7984 */ /* 0x000f280000000800 */
[----:B------:R-:W1:Y:S01]  /*34f0*/  LDS R29, [R21+0xc] ;  /* 0x00000c00151d7984 */ /* 0x000e620000000800 */
[----:B--2---:R-:W-:-:S04]  /*3500*/  FFMA R22, R24, R22, R15 ;  /* 0x0000001618167223 */ /* 0x004fc8000000000f */
[----:B---3--:R-:W-:-:S04]  /*3510*/  FFMA R22, R25, R12, R22 ;  /* 0x0000000c19167223 */ /* 0x008fc80000000016 */
[----:B----4-:R-:W-:-:S04]  /*3520*/  FFMA R22, R27, R10, R22 ;  /* 0x0000000a1b167223 */ /* 0x010fc80000000016 */
[----:B-1----:R-:W-:-:S07]  /*3530*/  FFMA R15, R29, R8, R22 ;  /* 0x000000081d0f7223 */ /* 0x002fce0000000016 */
.L_x_120:
[----:B------:R-:W-:Y:S05]  /*3540*/  @!P2 BRA `(.L_x_116) ;  /* 0x000000000050a947 */ /* 0x000fea0003800000 */
[----:B------:R-:W1:Y:S01]  /*3550*/  LDC.64 R8, c[0x0][0x390] ;  /* 0x0000e400ff087b82 */ /* 0x000e620000000a00 */
[----:B------:R-:W-:Y:S02]  /*3560*/  IADD3 R10, PT, PT, R19, UR8, RZ ;  /* 0x00000008130a7c10 */ /* 0x000fe4000fffe0ff */
[----:B------:R-:W-:-:S05]  /*3570*/  IADD3 R11, PT, PT, R14, UR6, RZ ;  /* 0x000000060e0b7c10 */ /* 0x000fca000fffe0ff */
[----:B------:R-:W-:-:S04]  /*3580*/  IMAD R11, R11, R4, R10 ;  /* 0x000000040b0b7224 */ /* 0x000fc800078e020a */
[----:B-1----:R-:W-:-:S05]  /*3590*/  IMAD.WIDE R8, R11, 0x4, R8 ;  /* 0x000000040b087825 */ /* 0x002fca00078e0208 */
[----:B------:R-:W2:Y:S01]  /*35a0*/  LDG.E.CONSTANT R11, desc[UR18][R8.64] ;  /* 0x00000012080b7981 */ /* 0x000ea2000c1e9900 */
[----:B------:R-:W-:Y:S02]  /*35b0*/  LEA R13, R14, UR16, 0x2 ;  /* 0x000000100e0d7c11 */ /* 0x000fe4000f8e10ff */
[----:B------:R-:W-:-:S03]  /*35c0*/  ISETP.NE.AND P2, PT, R16, 0x1, PT ;  /* 0x000000011000780c */ /* 0x000fc60003f45270 */
[----:B------:R-:W2:Y:S02]  /*35d0*/  LDS R10, [R13] ;  /* 0x000000000d0a7984 */ /* 0x000ea40000000800 */
[----:B--2---:R-:W-:-:S08]  /*35e0*/  FFMA R15, R10, R11, R15 ;  /* 0x0000000b0a0f7223 */ /* 0x004fd0000000000f */
[----:B------:R-:W-:Y:S05]  /*35f0*/  @!P2 BRA `(.L_x_116) ;  /* 0x000000000024a947 */ /* 0x000fea0003800000 */
[----:B------:R-:W-:Y:S01]  /*3600*/  ISETP.NE.AND P2, PT, R16, 0x2, PT ;  /* 0x000000021000780c */ /* 0x000fe20003f45270 */
[C---:B------:R-:W-:Y:S01]  /*3610*/  IMAD.WIDE R10, R4.reuse, 0x4, R8 ;  /* 0x00000004040a7825 */ /* 0x040fe200078e0208 */
[----:B------:R-:W1:Y:S11]  /*3620*/  LDS R12, [R13+0x4] ;  /* 0x000004000d0c7984 */ /* 0x000e760000000800 */
[----:B------:R-:W-:Y:S01]  /*3630*/  @P2 IMAD.WIDE R8, R4, 0x4, R10 ;  /* 0x0000000404082825 */ /* 0x000fe200078e020a */
[----:B------:R-:W2:Y:S04]  /*3640*/  @P2 LDS R14, [R13+0x8] ;  /* 0x000008000d0e2984 */ /* 0x000ea80000000800 */
[----:B------:R-:W1:Y:S04]  /*3650*/  LDG.E.CONSTANT R10, desc[UR18][R10.64] ;  /* 0x000000120a0a7981 */ /* 0x000e68000c1e9900 */
[----:B------:R-:W2:Y:S01]  /*3660*/  @P2 LDG.E.CONSTANT R8, desc[UR18][R8.64] ;  /* 0x0000001208082981 */ /* 0x000ea2000c1e9900 */
[----:B-1----:R-:W-:-:S04]  /*3670*/  FFMA R15, R12, R10, R15 ;  /* 0x0000000a0c0f7223 */ /* 0x002fc8000000000f */
[----:B--2---:R-:W-:-:S07]  /*3680*/  @P2 FFMA R15, R14, R8, R15 ;  /* 0x000000080e0f2223 */ /* 0x004fce000000000f */
.L_x_116:
[----:B-----5:R-:W-:Y:S01]  /*3690*/  FFMA R15, R3, R20, R15 ;  /* 0x00000014030f7223 */ /* 0x020fe2000000000f */
[----:B------:R-:W-:-:S04]  /*36a0*/  IADD3 R19, PT, PT, R19, UR21, RZ ;  /* 0x0000001513137c10 */ /* 0x000fc8000fffe0ff */
[----:B------:R1:W-:Y:S01]  /*36b0*/  STG.E desc[UR18][R6.64], R15 ;  /* 0x0000000f06007986 */ /* 0x0003e2000c101912 */
[----:B------:R-:W-:-:S13]  /*36c0*/  ISETP.GE.AND P2, PT, R19, R4, PT ;  /* 0x000000041300720c */ /* 0x000fda0003f46270 */
[----:B-1----:R-:W-:Y:S05]  /*36d0*/  @!P2 BRA `(.L_x_121) ;  /* 0xfffffff40044a947 */ /* 0x002fea000383ffff */
.L_x_114:
[----:B------:R-:W-:Y:S05]  /*36e0*/  BSYNC.RECONVERGENT B0 ;  /* 0x0000000000007941 */ /* 0x000fea0003800200 */
.L_x_113:
[----:B------:R-:W1:Y:S01]  /*36f0*/  LDCU UR6, c[0x0][0x3bc] ;  /* 0x00007780ff0677ac */ /* 0x000e620008000800 */
[----:B------:R-:W-:Y:S01]  /*3700*/  UIADD3 UR5, UPT, UPT, UR5, 0x1, URZ ;  /* 0x0000000105057890 */ /* 0x000fe2000fffe0ff */
[----:B------:R-:W-:Y:S01]  /*3710*/  UMOV UR13, UR15 ;  /* 0x0000000f000d7c82 */ /* 0x000fe20008000000 */
[----:B-1----:R-:W-:-:S03]  /*3720*/  UISETP.GE.AND UP0, UPT, UR17, UR6, UPT ;  /* 0x000000061100728c */ /* 0x002fc6000bf06270 */
[----:B------:R-:W-:Y:S01]  /*3730*/  UMOV UR6, UR17 ;  /* 0x0000001100067c82 */ /* 0x000fe20008000000 */
[----:B------:R-:W-:Y:S06]  /*3740*/  BAR.SYNC.DEFER_BLOCKING 0x0 ;  /* 0x0000000000007b1d */ /* 0x000fec0000010000 */
[----:B------:R-:W-:Y:S05]  /*3750*/  BRA.U !UP0, `(.L_x_122) ;  /* 0xffffffcd08dc7547 */ /* 0x000fea000b83ffff */
.L_x_76:
[----:B------:R-:W-:-:S13]  /*3760*/  ISETP.GE.AND P0, PT, R17, R4, PT ;  /* 0x000000041100720c */ /* 0x000fda0003f06270 */
[----:B------:R-:W-:Y:S05]  /*3770*/  @P0 EXIT ;  /* 0x000000000000094d */ /* 0x000fea0003800000 */
[----:B------:R-:W1:Y:S01]  /*3780*/  LDC.64 R4, c[0x0][0x398] ;  /* 0x0000e600ff047b82 */ /* 0x000e620000000a00 */
[----:B------:R-:W3:Y:S01]  /*3790*/  LDCU UR5, c[0x0][0x360] ;  /* 0x00006c00ff0577ac */ /* 0x000ee20008000800 */
[----:B------:R-:W4:Y:S02]  /*37a0*/  LDCU UR6, c[0x0][0x3c0] ;  /* 0x00007800ff0677ac */ /* 0x000f240008000800 */
.L_x_125:
[----:B----4-:R-:W-:-:S05]  /*37b0*/  MOV R0, UR6 ;  /* 0x0000000600007c02 */ /* 0x010fca0008000f00 */
[----:B0-----:R-:W-:-:S04]  /*37c0*/  IMAD R7, R0, UR7, R17 ;  /* 0x0000000700077c24 */ /* 0x001fc8000f8e0211 */
[----:B-1----:R-:W-:-:S05]  /*37d0*/  IMAD.WIDE R6, R7, 0x4, R4 ;  /* 0x0000000407067825 */ /* 0x002fca00078e0204 */
[----:B------:R-:W4:Y:S01]  /*37e0*/  LDG.E R0, desc[UR18][R6.64] ;  /* 0x0000001206007981 */ /* 0x000f22000c1e1900 */
[----:B------:R-:W0:Y:S01]  /*37f0*/  MUFU.RCP R2, UR4 ;  /* 0x0000000400027d08 */ /* 0x000e220008001000 */
[----:B------:R-:W-:Y:S01]  /*3800*/  MOV R3, UR4 ;  /* 0x0000000400037c02 */ /* 0x000fe20008000f00 */
[----:B------:R-:W-:Y:S04]  /*3810*/  BSSY.RECONVERGENT B0, `(.L_x_123) ;  /* 0x000000c000007945 */ /* 0x000fe80003800200 */
[----:B0-----:R-:W-:-:S04]  /*3820*/  FFMA R3, R2, -R3, 1 ;  /* 0x3f80000002037423 */ /* 0x001fc80000000803 */
[----:B------:R-:W-:Y:S01]  /*3830*/  FFMA R3, R2, R3, R2 ;  /* 0x0000000302037223 */ /* 0x000fe20000000002 */
[----:B----4-:R-:W0:Y:S03]  /*3840*/  FCHK P0, R0, UR4 ;  /* 0x0000000400007d02 */ /* 0x010e260008000000 */
[----:B------:R-:W-:-:S04]  /*3850*/  FFMA R2, R0, R3, RZ ;  /* 0x0000000300027223 */ /* 0x000fc800000000ff */
[----:B------:R-:W-:-:S04]  /*3860*/  FFMA R8, R2, -UR4, R0 ;  /* 0x8000000402087c23 */ /* 0x000fc80008000000 */
[----:B------:R-:W-:Y:S01]  /*3870*/  FFMA R3, R3, R8, R2 ;  /* 0x0000000803037223 */ /* 0x000fe20000000002 */
[----:B0-----:R-:W-:Y:S06]  /*3880*/  @!P0 BRA `(.L_x_124) ;  /* 0x0000000000108947 */ /* 0x001fec0003800000 */
[----:B------:R-:W-:Y:S02]  /*3890*/  MOV R3, UR4 ;  /* 0x0000000400037c02 */ /* 0x000fe40008000f00 */
[----:B------:R-:W-:-:S07]  /*38a0*/  MOV R2, 0x38c0 ;  /* 0x000038c000027802 */ /* 0x000fce0000000f00 */
[----:B--23--:R-:W-:Y:S05]  /*38b0*/  CALL.REL.NOINC `($__internal_1_$__cuda_sm3x_div_rn_noftz_f32_slowpath) ;  /* 0x0000000400407944 */ /* 0x00cfea0003c00000 */
[----:B------:R-:W-:-:S07]  /*38c0*/  MOV R3, R0 ;  /* 0x0000000000037202 */ /* 0x000fce0000000f00 */
.L_x_124:
[----:B---3--:R-:W-:Y:S05]  /*38d0*/  BSYNC.RECONVERGENT B0 ;  /* 0x0000000000007941 */ /* 0x008fea0003800200 */
.L_x_123:
[----:B------:R0:W-:Y:S01]  /*38e0*/  STG.E desc[UR18][R6.64], R3 ;  /* 0x0000000306007986 */ /* 0x0001e2000c101912 */
[----:B------:R-:W-:-:S04]  /*38f0*/  IADD3 R17, PT, PT, R17, UR5, RZ ;  /* 0x0000000511117c10 */ /* 0x000fc8000fffe0ff */
[----:B------:R-:W-:-:S13]  /*3900*/  ISETP.GE.AND P0, PT, R17, UR6, PT ;  /* 0x0000000611007c0c */ /* 0x000fda000bf06270 */
[----:B0-----:R-:W-:Y:S05]  /*3910*/  @!P0 BRA `(.L_x_125) ;  /* 0xfffffffc00a48947 */ /* 0x001fea000383ffff */
[----:B------:R-:W-:Y:S05]  /*3920*/  EXIT ;  /* 0x000000000000794d */ /* 0x000fea0003800000 */
.L_x_107:
[----:B------:R-:W-:Y:S01]  /*3930*/  HFMA2 R13, -RZ, RZ, 0, 9.5367431640625e-07 ;  /* 0x00000010ff0d7431 */ /* 0x000fe200000001ff */
[----:B--2---:R-:W-:Y:S02]  /*3940*/  MOV R12, R3 ;  /* 0x00000003000c7202 */ /* 0x004fe40000000f00 */
[----:B------:R-:W-:Y:S02]  /*3950*/  MOV R14, 0x1f ;  /* 0x0000001f000e7802 */ /* 0x000fe40000000f00 */
[----:B------:R-:W-:-:S07]  /*3960*/  MOV R11, 0xffffffff ;  /* 0xffffffff000b7802 */ /* 0x000fce0000000f00 */
[----:B01----:R-:W-:Y:S05]  /*3970*/  WARPSYNC.COLLECTIVE R11, `(.L_x_126) ;  /* 0x000000000b087348 */ /* 0x003fea0003c00000 */
[----:B------:R2:W3:Y:S02]  /*3980*/  SHFL.BFLY P1, R10, R12, R13, R14 ;  /* 0x0c00000d0c0a7389 */ /* 0x0004e4000002000e */
[----:B0123--:R-:W-:Y:S05]  /*3990*/  ENDCOLLECTIVE ;  /* 0x000000000000791b */ /* 0x00ffea0003800000 */
.L_x_126:
[----:B------:R-:W-:Y:S01]  /*39a0*/  HFMA2 R13, -RZ, RZ, 0, 4.76837158203125e-07 ;  /* 0x00000008ff0d7431 */ /* 0x000fe200000001ff */
[----:B------:R-:W-:-:S04]  /*39b0*/  MOV R6, R10 ;  /* 0x0000000a00067202 */ /* 0x000fc80000000f00 */
[----:B------:R-:W-:-:S04]  /*39c0*/  FMNMX R6, R6, R3, !PT ;  /* 0x0000000306067209 */ /* 0x000fc80007800000 */
[----:B------:R-:W-:-:S07]  /*39d0*/  MOV R12, R6 ;  /* 0x00000006000c7202 */ /* 0x000fce0000000f00 */
[----:B------:R-:W-:Y:S05]  /*39e0*/  WARPSYNC.COLLECTIVE R11, `(.L_x_127) ;  /* 0x000000000b087348 */ /* 0x000fea0003c00000 */
[----:B------:R0:W1:Y:S02]  /*39f0*/  SHFL.BFLY P1, R10, R12, R13, R14 ;  /* 0x0c00000d0c0a7389 */ /* 0x000064000002000e */
[----:B01----:R-:W-:Y:S05]  /*3a00*/  ENDCOLLECTIVE ;  /* 0x000000000000791b */ /* 0x003fea0003800000 */
.L_x_127:
[----:B------:R-:W-:Y:S01]  /*3a10*/  HFMA2 R13, -RZ, RZ, 0, 2.384185791015625e-07 ;  /* 0x00000004ff0d7431 */ /* 0x000fe200000001ff */
[----:B------:R-:W-:-:S04]  /*3a20*/  MOV R7, R10 ;  /* 0x0000000a00077202 */ /* 0x000fc80000000f00 */
[----:B------:R-:W-:-:S04]  /*3a30*/  FMNMX R7, R6, R7, !PT ;  /* 0x0000000706077209 */ /* 0x000fc80007800000 */
[----:B------:R-:W-:-:S07]  /*3a40*/  MOV R12, R7 ;  /* 0x00000007000c7202 */ /* 0x000fce0000000f00 */
[----:B------:R-:W-:Y:S05]  /*3a50*/  WARPSYNC.COLLECTIVE R11, `(.L_x_128) ;  /* 0x000000000b087348 */ /* 0x000fea0003c00000 */
[----:B------:R0:W1:Y:S02]  /*3a60*/  SHFL.BFLY P1, R10, R12, R13, R14 ;  /* 0x0c00000d0c0a7389 */ /* 0x000064000002000e */
[----:B01----:R-:W-:Y:S05]  /*3a70*/  ENDCOLLECTIVE ;  /* 0x000000000000791b */ /* 0x003fea0003800000 */
.L_x_128:
[----:B------:R-:W-:Y:S01]  /*3a80*/  HFMA2 R13, -RZ, RZ, 0, 1.1920928955078125e-07 ;  /* 0x00000002ff0d7431 */ /* 0x000fe200000001ff */
[----:B------:R-:W-:-:S04]  /*3a90*/  MOV R8, R10 ;  /* 0x0000000a00087202 */ /* 0x000fc80000000f00 */
[----:B------:R-:W-:-:S04]  /*3aa0*/  FMNMX R8, R7, R8, !PT ;  /* 0x0000000807087209 */ /* 0x000fc80007800000 */
[----:B------:R-:W-:-:S07]  /*3ab0*/  MOV R12, R8 ;  /* 0x00000008000c7202 */ /* 0x000fce0000000f00 */
[----:B------:R-:W-:Y:S05]  /*3ac0*/  WARPSYNC.COLLECTIVE R11, `(.L_x_129) ;  /* 0x000000000b087348 */ /* 0x000fea0003c00000 */
[----:B------:R0:W1:Y:S02]  /*3ad0*/  SHFL.BFLY P1, R10, R12, R13, R14 ;  /* 0x0c00000d0c0a7389 */ /* 0x000064000002000e */
[----:B01----:R-:W-:Y:S05]  /*3ae0*/  ENDCOLLECTIVE ;  /* 0x000000000000791b */ /* 0x003fea0003800000 */
.L_x_129:
[----:B------:R-:W-:Y:S01]  /*3af0*/  HFMA2 R13, -RZ, RZ, 0, 5.9604644775390625e-08 ;  /* 0x00000001ff0d7431 */ /* 0x000fe200000001ff */
[----:B------:R-:W-:-:S04]  /*3b00*/  MOV R9, R10 ;  /* 0x0000000a00097202 */ /* 0x000fc80000000f00 */
[----:B------:R-:W-:-:S04]  /*3b10*/  FMNMX R9, R8, R9, !PT ;  /* 0x0000000908097209 */ /* 0x000fc80007800000 */
[----:B------:R-:W-:-:S07]  /*3b20*/  MOV R12, R9 ;  /* 0x00000009000c7202 */ /* 0x000fce0000000f00 */
[----:B------:R-:W-:Y:S05]  /*3b30*/  WARPSYNC.COLLECTIVE R11, `(.L_x_130) ;  /* 0x000000000b087348 */ /* 0x000fea0003c00000 */
[----:B------:R0:W1:Y:S02]  /*3b40*/  SHFL.BFLY P1, R10, R12, R13, R14 ;  /* 0x0c00000d0c0a7389 */ /* 0x000064000002000e */
[----:B01----:R-:W-:Y:S05]  /*3b50*/  ENDCOLLECTIVE ;  /* 0x000000000000791b */ /* 0x003fea0003800000 */
.L_x_130:
[----:B------:R-:W-:Y:S05]  /*3b60*/  BRA `(.L_x_131) ;  /* 0xffffffe800ac7947 */ /* 0x000fea000383ffff */
.L_x_112:
[----:B------:R-:W-:Y:S01]  /*3b70*/  HFMA2 R13, -RZ, RZ, 0, 9.5367431640625e-07 ;  /* 0x00000010ff0d7431 */ /* 0x000fe200000001ff */
[----:B--2---:R-:W-:Y:S02]  /*3b80*/  MOV R12, R4 ;  /* 0x00000004000c7202 */ /* 0x004fe40000000f00 */
[----:B------:R-:W-:Y:S02]  /*3b90*/  MOV R14, 0x1f ;  /* 0x0000001f000e7802 */ /* 0x000fe40000000f00 */
[----:B------:R-:W-:-:S07]  /*3ba0*/  MOV R11, 0xffffffff ;  /* 0xffffffff000b7802 */ /* 0x000fce0000000f00 */
[----:B01----:R-:W-:Y:S05]  /*3bb0*/  WARPSYNC.COLLECTIVE R11, `(.L_x_132) ;  /* 0x000000000b087348 */ /* 0x003fea0003c00000 */
[----:B------:R2:W3:Y:S02]  /*3bc0*/  SHFL.BFLY P1, R10, R12, R13, R14 ;  /* 0x0c00000d0c0a7389 */ /* 0x0004e4000002000e */
[----:B0123--:R-:W-:Y:S05]  /*3bd0*/  ENDCOLLECTIVE ;  /* 0x000000000000791b */ /* 0x00ffea0003800000 */
.L_x_132:
[----:B------:R-:W-:Y:S01]  /*3be0*/  HFMA2 R13, -RZ, RZ, 0, 4.76837158203125e-07 ;  /* 0x00000008ff0d7431 */ /* 0x000fe200000001ff */
[----:B------:R-:W-:-:S05]  /*3bf0*/  MOV R5, R10 ;  /* 0x0000000a00057202 */ /* 0x000fca0000000f00 */
[----:B------:R-:W-:-:S05]  /*3c00*/  FADD R5, R5, R4 ;  /* 0x0000000405057221 */ /* 0x000fca0000000000 */
[----:B------:R-:W-:-:S07]  /*3c10*/  MOV R12, R5 ;  /* 0x00000005000c7202 */ /* 0x000fce0000000f00 */
[----:B------:R-:W-:Y:S05]  /*3c20*/  WARPSYNC.COLLECTIVE R11, `(.L_x_133) ;  /* 0x000000000b087348 */ /* 0x000fea0003c00000 */
[----:B------:R0:W1:Y:S02]  /*3c30*/  SHFL.BFLY P1, R10, R12, R13, R14 ;  /* 0x0c00000d0c0a7389 */ /* 0x000064000002000e */
[----:B01----:R-:W-:Y:S05]  /*3c40*/  ENDCOLLECTIVE ;  /* 0x000000000000791b */ /* 0x003fea0003800000 */
.L_x_133:
[----:B------:R-:W-:Y:S01]  /*3c50*/  HFMA2 R13, -RZ, RZ, 0, 2.384185791015625e-07 ;  /* 0x00000004ff0d7431 */ /* 0x000fe200000001ff */
[----:B------:R-:W-:-:S05]  /*3c60*/  MOV R6, R10 ;  /* 0x0000000a00067202 */ /* 0x000fca0000000f00 */
[----:B------:R-:W-:-:S05]  /*3c70*/  FADD R6, R5, R6 ;  /* 0x0000000605067221 */ /* 0x000fca0000000000 */
[----:B------:R-:W-:-:S07]  /*3c80*/  MOV R12, R6 ;  /* 0x00000006000c7202 */ /* 0x000fce0000000f00 */
[----:B------:R-:W-:Y:S05]  /*3c90*/  WARPSYNC.COLLECTIVE R11, `(.L_x_134) ;  /* 0x000000000b087348 */ /* 0x000fea0003c00000 */
[----:B------:R0:W1:Y:S02]  /*3ca0*/  SHFL.BFLY P1, R10, R12, R13, R14 ;  /* 0x0c00000d0c0a7389 */ /* 0x000064000002000e */
[----:B01----:R-:W-:Y:S05]  /*3cb0*/  ENDCOLLECTIVE ;  /* 0x000000000000791b */ /* 0x003fea0003800000 */
.L_x_134:
[----:B------:R-:W-:Y:S01]  /*3cc0*/  HFMA2 R13, -RZ, RZ, 0, 1.1920928955078125e-07 ;  /* 0x00000002ff0d7431 */ /* 0x000fe200000001ff */
[----:B------:R-:W-:-:S05]  /*3cd0*/  MOV R7, R10 ;  /* 0x0000000a00077202 */ /* 0x000fca0000000f00 */
[----:B------:R-:W-:-:S05]  /*3ce0*/  FADD R7, R6, R7 ;  /* 0x0000000706077221 */ /* 0x000fca0000000000 */
[----:B------:R-:W-:-:S07]  /*3cf0*/  MOV R12, R7 ;  /* 0x00000007000c7202 */ /* 0x000fce0000000f00 */
[----:B------:R-:W-:Y:S05]  /*3d00*/  WARPSYNC.COLLECTIVE R11, `(.L_x_135) ;  /* 0x000000000b087348 */ /* 0x000fea0003c00000 */
[----:B------:R0:W1:Y:S02]  /*3d10*/  SHFL.BFLY P1, R10, R12, R13, R14 ;  /* 0x0c00000d0c0a7389 */ /* 0x000064000002000e */
[----:B01----:R-:W-:Y:S05]  /*3d20*/  ENDCOLLECTIVE ;  /* 0x000000000000791b */ /* 0x003fea0003800000 */
.L_x_135:
[----:B------:R-:W-:Y:S01]  /*3d30*/  HFMA2 R13, -RZ, RZ, 0, 5.9604644775390625e-08 ;  /* 0x00000001ff0d7431 */ /* 0x000fe200000001ff */
[----:B------:R-:W-:-:S05]  /*3d40*/  MOV R8, R10 ;  /* 0x0000000a00087202 */ /* 0x000fca0000000f00 */
[----:B------:R-:W-:-:S05]  /*3d50*/  FADD R8, R7, R8 ;  /* 0x0000000807087221 */ /* 0x000fca0000000000 */
[----:B------:R-:W-:-:S07]  /*3d60*/  MOV R12, R8 ;  /* 0x00000008000c7202 */ /* 0x000fce0000000f00 */
[----:B------:R-:W-:Y:S05]  /*3d70*/  WARPSYNC.COLLECTIVE R11, `(.L_x_136) ;  /* 0x000000000b087348 */ /* 0x000fea0003c00000 */
[----:B------:R0:W1:Y:S02]  /*3d80*/  SHFL.BFLY P1, R10, R12, R13, R14 ;  /* 0x0c00000d0c0a7389 */ /* 0x000064000002000e */
[----:B01----:R-:W-:Y:S05]  /*3d90*/  ENDCOLLECTIVE ;  /* 0x000000000000791b */ /* 0x003fea0003800000 */
.L_x_136:
[----:B------:R-:W-:Y:S01]  /*3da0*/  MOV R9, R10 ;  /* 0x0000000a00097202 */ /* 0x000fe20000000f00 */
[----:B------:R-:W-:Y:S06]  /*3db0*/  BRA `(.L_x_137) ;  /* 0xffffffec00347947 */ /* 0x000fec000383ffff */
        .weak           $__internal_1_$__cuda_sm3x_div_rn_noftz_f32_slowpath
        .type           $__internal_1_$__cuda_sm3x_div_rn_noftz_f32_slowpath,@function
        .size           $__internal_1_$__cuda_sm3x_div_rn_noftz_f32_slowpath,(.L_x_1125 - $__internal_1_$__cuda_sm3x_div_rn_noftz_f32_slowpath)
$__internal_1_$__cuda_sm3x_div_rn_noftz_f32_slowpath:
[----:B------:R-:W-:Y:S01]  /*3dc0*/  SHF.R.U32.HI R9, RZ, 0x17, R3 ;  /* 0x00000017ff097819 */ /* 0x000fe20000011603 */
[----:B------:R-:W-:Y:S01]  /*3dd0*/  BSSY.RECONVERGENT B1, `(.L_x_138) ;  /* 0x0000063000017945 */ /* 0x000fe20003800200 */
[----:B------:R-:W-:Y:S02]  /*3de0*/  SHF.R.U32.HI R8, RZ, 0x17, R0 ;  /* 0x00000017ff087819 */ /* 0x000fe40000011600 */
[----:B------:R-:W-:Y:S02]  /*3df0*/  LOP3.LUT R9, R9, 0xff, RZ, 0xc0, !PT ;  /* 0x000000ff09097812 */ /* 0x000fe400078ec0ff */
[----:B------:R-:W-:Y:S02]  /*3e00*/  LOP3.LUT R14, R8, 0xff, RZ, 0xc0, !PT ;  /* 0x000000ff080e7812 */ /* 0x000fe400078ec0ff */
[----:B------:R-:W-:Y:S02]  /*3e10*/  IADD3 R12, PT, PT, R9, -0x1, RZ ;  /* 0xffffffff090c7810 */ /* 0x000fe40007ffe0ff */
[----:B------:R-:W-:-:S02]  /*3e20*/  IADD3 R11, PT, PT, R14, -0x1, RZ ;  /* 0xffffffff0e0b7810 */ /* 0x000fc40007ffe0ff */
[----:B------:R-:W-:Y:S02]  /*3e30*/  ISETP.GT.U32.AND P0, PT, R12, 0xfd, PT ;  /* 0x000000fd0c00780c */ /* 0x000fe40003f04070 */
[----:B------:R-:W-:Y:S02]  /*3e40*/  MOV R10, R0 ;  /* 0x00000000000a7202 */ /* 0x000fe40000000f00 */
        /* <DEDUP_REMOVED lines=26> */
.L_x_139:
[----:B------:R-:W-:Y:S01]  /*3ff0*/  LEA R0, R9, 0xc0800000, 0x17 ;  /* 0xc080000009007811 */ /* 0x000fe200078eb8ff */
[----:B------:R-:W-:Y:S03]  /*4000*/  BSSY.RECONVERGENT B2, `(.L_x_144) ;  /* 0x0000036000027945 */ /* 0x000fe60003800200 */
[----:B------:R-:W-:Y:S02]  /*4010*/  IADD3 R11, PT, PT, -R0, R3, RZ ;  /* 0x00000003000b7210 */ /* 0x000fe40007ffe1ff */
[----:B------:R-:W-:Y:S02]  /*4020*/  IADD3 R3, PT, PT, R14, -0x7f, RZ ;  /* 0xffffff810e037810 */ /* 0x000fe40007ffe0ff */
[----:B------:R-:W0:Y:S01]  /*4030*/  MUFU.RCP R12, R11 ;  /* 0x0000000b000c7308 */ /* 0x000e220000001000 */
[----:B------:R-:W-:Y:S01]  /*4040*/  FADD.FTZ R13, -R11, -RZ ;  /* 0x800000ff0b0d7221 */ /* 0x000fe20000010100 */
[C---:B------:R-:W-:Y:S01]  /*4050*/  IADD3 R9, PT, PT, R3.reuse, 0x7f, -R9 ;  /* 0x0000007f03097810 */ /* 0x040fe20007ffe809 */
[----:B------:R-:W-:-:S03]  /*4060*/  IMAD R0, R3, -0x800000, R10 ;  /* 0xff80000003007824 */ /* 0x000fc600078e020a */
[----:B------:R-:W-:Y:S01]  /*4070*/  IADD3 R9, PT, PT, R9, R8, RZ ;  /* 0x0000000809097210 */ /* 0x000fe20007ffe0ff */
        /* <DEDUP_REMOVED lines=42> */
.L_x_146:
[----:B------:R-:W-:-:S04]  /*4320*/  LOP3.LUT R0, R0, 0x80000000, RZ, 0xc0, !PT ;  /* 0x8000000000007812 */ /* 0x000fc800078ec0ff */
[----:B------:R-:W-:Y:S01]  /*4330*/  LOP3.LUT R0, R0, 0x7f800000, RZ, 0xfc, !PT ;  /* 0x7f80000000007812 */ /* 0x000fe200078efcff */
[----:B------:R-:W-:Y:S06]  /*4340*/  BRA `(.L_x_147) ;  /* 0x0000000000047947 */ /* 0x000fec0003800000 */
.L_x_145:
[----:B------:R-:W-:-:S07]  /*4350*/  LEA R0, R9, R0, 0x17 ;  /* 0x0000000009007211 */ /* 0x000fce00078eb8ff */
.L_x_147:
[----:B------:R-:W-:Y:S05]  /*4360*/  BSYNC.RECONVERGENT B2 ;  /* 0x0000000000027941 */ /* 0x000fea0003800200 */
.L_x_144:
[----:B------:R-:W-:Y:S05]  /*4370*/  BRA `(.L_x_148) ;  /* 0x0000000000207947 */ /* 0x000fea0003800000 */
.L_x_143:
[----:B------:R-:W-:-:S04]  /*4380*/  LOP3.LUT R0, R3, 0x80000000, R10, 0x48, !PT ;  /* 0x8000000003007812 */ /* 0x000fc800078e480a */
[----:B------:R-:W-:Y:S01]  /*4390*/  LOP3.LUT R0, R0, 0x7f800000, RZ, 0xfc, !PT ;  /* 0x7f80000000007812 */ /* 0x000fe200078efcff */
[----:B------:R-:W-:Y:S06]  /*43a0*/  BRA `(.L_x_148) ;  /* 0x0000000000147947 */ /* 0x000fec0003800000 */
.L_x_142:
[----:B------:R-:W-:Y:S01]  /*43b0*/  LOP3.LUT R0, R3, 0x80000000, R10, 0x48, !PT ;  /* 0x8000000003007812 */ /* 0x000fe200078e480a */
[----:B------:R-:W-:Y:S06]  /*43c0*/  BRA `(.L_x_148) ;  /* 0x00000000000c7947 */ /* 0x000fec0003800000 */
.L_x_141:
[----:B------:R-:W0:Y:S01]  /*43d0*/  MUFU.RSQ R0, -QNAN ;  /* 0xffc0000000007908 */ /* 0x000e220000001400 */
[----:B------:R-:W-:Y:S05]  /*43e0*/  BRA `(.L_x_148) ;  /* 0x0000000000047947 */ /* 0x000fea0003800000 */
.L_x_140:
[----:B------:R-:W-:-:S07]  /*43f0*/  FADD.FTZ R0, R0, R3 ;  /* 0x0000000300007221 */ /* 0x000fce0000010000 */
.L_x_148:
[----:B------:R-:W-:Y:S05]  /*4400*/  BSYNC.RECONVERGENT B1 ;  /* 0x0000000000017941 */ /* 0x000fea0003800200 */
.L_x_138:
[----:B------:R-:W-:-:S04]  /*4410*/  HFMA2 R3, -RZ, RZ, 0, 0 ;  /* 0x00000000ff037431 */ /* 0x000fc800000001ff */
[----:B0-----:R-:W-:Y:S05]  /*4420*/  RET.REL.NODEC R2 `(_Z31attention_fwd_kernel_rope_fusedILi64EEvPKfS1_S1_PfS1_S1_iiiiif) ;  /* 0xffffffb802f47950 */ /* 0x001fea0003c3ffff */
.L_x_149:
        /* <DEDUP_REMOVED lines=13> */
.L_x_1125:


//--------------------- .text._Z41attention_fwd_kernel_rope_fused_v7_hybridILi64EEvPKfS1_S1_Pfiiiiiif --------------------------
	.section	.text._Z41attention_fwd_kernel_rope_fused_v7_hybridILi64EEvPKfS1_S1_Pfiiiiiif,"ax",@progbits
	.align	128
        .global         _Z41attention_fwd_kernel_rope_fused_v7_hybridILi64EEvPKfS1_S1_Pfiiiiiif
        .type           _Z41attention_fwd_kernel_rope_fused_v7_hybridILi64EEvPKfS1_S1_Pfiiiiiif,@function
        .size           _Z41attention_fwd_kernel_rope_fused_v7_hybridILi64EEvPKfS1_S1_Pfiiiiiif,(.L_x_1127 - _Z41attention_fwd_kernel_rope_fused_v7_hybridILi64EEvPKfS1_S1_Pfiiiiiif)
        .other          _Z41attention_fwd_kernel_rope_fused_v7_hybridILi64EEvPKfS1_S1_Pfiiiiiif,@"STO_CUDA_ENTRY STV_DEFAULT"
_Z41attention_fwd_kernel_rope_fused_v7_hybridILi64EEvPKfS1_S1_Pfiiiiiif:
.text._Z41attention_fwd_kernel_rope_fused_v7_hybridILi64EEvPKfS1_S1_Pfiiiiiif:
[----:B------:R-:W-:Y:S08]  /*0000*/  LDC R1, c[0x0][0x37c] ;  /* 0x0000df00ff017b82 */ /* 0x000ff00000000800 */
[----:B------:R-:W0:Y:S01]  /*0010*/  S2UR UR13, SR_CTAID.X ;  /* 0x00000000000d79c3 */ /* 0x000e220000002500 */
[----:B------:R-:W0:Y:S02]  /*0020*/  LDCU UR9, c[0x0][0x3a8] ;  /* 0x00007500ff0977ac */ /* 0x000e240008000800 */
[----:B0-----:R-:W-:-:S06]  /*0030*/  UISETP.GE.AND UP0, UPT, UR13, UR9, UPT ;  /* 0x000000090d00728c */ /* 0x001fcc000bf06270 */
[----:B------:R-:W-:-:S13]  /*0040*/  PLOP3.LUT P0, PT, PT, PT, UP0, 0x80, 0x8 ;  /* 0x000000000008781c */ /* 0x000fda0003f0f008 */
[----:B------:R-:W-:Y:S05]  /*0050*/  @P0 EXIT ;  /* 0x000000000000094d */ /* 0x000fea0003800000 */
[----:B------:R-:W0:Y:S01]  /*0060*/  S2R R6, SR_TID.X ;  /* 0x0000000000067919 */ /* 0x000e220000002100 */
[----:B------:R-:W1:Y:S01]  /*0070*/  LDCU.64 UR10, c[0x0][0x3b0] ;  /* 0x00007600ff0a77ac */ /* 0x000e620008000a00 */
[----:B------:R-:W2:Y:S01]  /*0080*/  S2UR UR8, SR_CgaCtaId ;  /* 0x00000000000879c3 */ /* 0x000ea20000008800 */
[----:B------:R-:W-:Y:S01]  /*0090*/  BSSY.RECONVERGENT B0, `(.L_x_150) ;  /* 0x000017d000007945 */ /* 0x000fe20003800200 */
[----:B------:R-:W3:Y:S01]  /*00a0*/  LDCU UR12, c[0x0][0x3ac] ;  /* 0x00007580ff0c77ac */ /* 0x000ee20008000800 */
[----:B------:R-:W-:-:S05]  /*00b0*/  UMOV UR5, 0x400 ;  /* 0x0000040000057882 */ /* 0x000fca0000000000 */
[----:B------:R-:W4:Y:S01]  /*00c0*/  S2UR UR7, SR_CTAID.Y ;  /* 0x00000000000779c3 */ /* 0x000f220000002600 */
[----:B------:R-:W0:Y:S01]  /*00d0*/  LDCU.64 UR14, c[0x0][0x358] ;  /* 0x00006b00ff0e77ac */ /* 0x000e220008000a00 */
[----:B-1----:R-:W-:-:S04]  /*00e0*/  ULEA.HI UR4, UR11, UR11, URZ, 0x1 ;  /* 0x0000000b0b047291 */ /* 0x002fc8000f8f08ff */
[----:B------:R-:W-:Y:S02]  /*00f0*/  USHF.R.S32.HI UR6, URZ, 0x1, UR4 ;  /* 0x00000001ff067899 */ /* 0x000fe40008011404 */
[----:B---3--:R-:W-:Y:S02]  /*0100*/  UIMAD UR4, UR10, UR12, URZ ;  /* 0x0000000c0a0472a4 */ /* 0x008fe4000f8e02ff */
[----:B--2---:R-:W-:Y:S02]  /*0110*/  ULEA UR8, UR8, UR5, 0x18 ;  /* 0x0000000508087291 */ /* 0x004fe4000f8ec0ff */
[----:B0-----:R-:W-:Y:S01]  /*0120*/  ISETP.GE.AND P0, PT, R6, UR6, PT ;  /* 0x0000000606007c0c */ /* 0x001fe2000bf06270 */
[----:B----4-:R-:W-:Y:S02]  /*0130*/  UIMAD UR9, UR7, UR9, UR13 ;  /* 0x00000009070972a4 */ /* 0x010fe4000f8e020d */
[----:B------:R-:W-:Y:S02]  /*0140*/  UIMAD UR7, UR4, UR7, URZ ;  /* 0x00000007040772a4 */ /* 0x000fe4000f8e02ff */
[----:B------:R-:W-:-:S08]  /*0150*/  ULEA UR4, UR10, UR8, 0x2 ;  /* 0x000000080a047291 */ /* 0x000fd0000f8e10ff */
[----:B------:R-:W-:Y:S05]  /*0160*/  @P0 BRA `(.L_x_151) ;  /* 0x0000001400bc0947 */ /* 0x000fea0003800000 */
[----:B------:R-:W0:Y:S01]  /*0170*/  LDC R5, c[0x0][0x360] ;  /* 0x0000d800ff057b82 */ /* 0x000e220000000800 */
[----:B------:R-:W-:Y:S01]  /*0180*/  BSSY.RECONVERGENT B1, `(.L_x_152) ;  /* 0x000006e000017945 */ /* 0x000fe20003800200 */
[----:B0-----:R-:W0:Y:S01]  /*0190*/  I2F.U32.RP R4, R5 ;  /* 0x0000000500047306 */ /* 0x001e220000209000 */
[----:B------:R-:W-:Y:S01]  /*01a0*/  IMAD.IADD R0, R6, 0x1, R5 ;  /* 0x0000000106007824 */ /* 0x000fe200078e0205 */
[----:B------:R-:W-:-:S04]  /*01b0*/  ISETP.NE.U32.AND P2, PT, R5, RZ, PT ;  /* 0x000000ff0500720c */ /* 0x000fc80003f45070 */
[C---:B------:R-:W-:Y:S02]  /*01c0*/  ISETP.GE.U32.AND P0, PT, R0.reuse, UR6, PT ;  /* 0x0000000600007c0c */ /* 0x040fe4000bf06070 */
[----:B------:R-:W-:Y:S02]  /*01d0*/  VIMNMX.U32 R7, PT, PT, R0, UR6, !PT ;  /* 0x0000000600077c48 */ /* 0x000fe4000ffe0000 */
[----:B------:R-:W-:-:S04]  /*01e0*/  SEL R17, RZ, 0x1, P0 ;  /* 0x00000001ff117807 */ /* 0x000fc80000000000 */
[----:B------:R-:W-:Y:S01]  /*01f0*/  IADD3 R0, PT, PT, R7, -R0, -R17 ;  /* 0x8000000007007210 */ /* 0x000fe20007ffe811 */
[----:B0-----:R-:W0:Y:S01]  /*0200*/  MUFU.RCP R4, R4 ;  /* 0x0000000400047308 */ /* 0x001e220000001000 */
[----:B------:R-:W-:Y:S01]  /*0210*/  IMAD.MOV.U32 R7, RZ, RZ, 0x3e4b8a05 ;  /* 0x3e4b8a05ff077424 */ /* 0x000fe200078e00ff */
[----:B0-----:R-:W-:-:S06]  /*0220*/  IADD3 R2, PT, PT, R4, 0xffffffe, RZ ;  /* 0x0ffffffe04027810 */ /* 0x001fcc0007ffe0ff */
[----:B------:R0:W1:Y:S02]  /*0230*/  F2I.FTZ.U32.TRUNC.NTZ R3, R2 ;  /* 0x0000000200037305 */ /* 0x000064000021f000 */
[----:B0-----:R-:W-:Y:S01]  /*0240*/  HFMA2 R2, -RZ, RZ, 0, 0 ;  /* 0x00000000ff027431 */ /* 0x001fe200000001ff */
[----:B-1----:R-:W-:-:S05]  /*0250*/  IADD3 R8, PT, PT, RZ, -R3, RZ ;  /* 0x80000003ff087210 */ /* 0x002fca0007ffe0ff */
[----:B------:R-:W-:Y:S01]  /*0260*/  IMAD R9, R8, R5, RZ ;  /* 0x0000000508097224 */ /* 0x000fe200078e02ff */
[----:B------:R-:W-:-:S03]  /*0270*/  MOV R8, UR4 ;  /* 0x0000000400087c02 */ /* 0x000fc60008000f00 */
[----:B------:R-:W-:Y:S01]  /*0280*/  IMAD.HI.U32 R3, R3, R9, R2 ;  /* 0x0000000903037227 */ /* 0x000fe200078e0002 */
[----:B------:R-:W-:-:S03]  /*0290*/  MOV R9, R6 ;  /* 0x0000000600097202 */ /* 0x000fc60000000f00 */
[----:B------:R-:W-:Y:S02]  /*02a0*/  VIADD R8, R8, 0x180 ;  /* 0x0000018008087836 */ /* 0x000fe40000000000 */
[----:B------:R-:W-:-:S05]  /*02b0*/  IMAD.HI.U32 R2, R3, R0, RZ ;  /* 0x0000000003027227 */ /* 0x000fca00078e00ff */
[----:B------:R-:W-:-:S05]  /*02c0*/  IADD3 R3, PT, PT, -R2, RZ, RZ ;  /* 0x000000ff02037210 */ /* 0x000fca0007ffe1ff */
[----:B------:R-:W-:Y:S01]  /*02d0*/  IMAD R0, R5, R3, R0 ;  /* 0x0000000305007224 */ /* 0x000fe200078e0200 */
[----:B------:R-:W-:-:S04]  /*02e0*/  MOV R3, 0x303eee36 ;  /* 0x303eee3600037802 */ /* 0x000fc80000000f00 */
[----:B------:R-:W-:-:S13]  /*02f0*/  ISETP.GE.U32.AND P0, PT, R0, R5, PT ;  /* 0x000000050000720c */ /* 0x000fda0003f06070 */
[----:B------:R-:W-:Y:S01]  /*0300*/  @P0 IMAD.IADD R0, R0, 0x1, -R5 ;  /* 0x0000000100000824 */ /* 0x000fe200078e0a05 */
[----:B------:R-:W-:-:S04]  /*0310*/  @P0 IADD3 R2, PT, PT, R2, 0x1, RZ ;  /* 0x0000000102020810 */ /* 0x000fc80007ffe0ff */
[----:B------:R-:W-:Y:S01]  /*0320*/  ISETP.GE.U32.AND P1, PT, R0, R5, PT ;  /* 0x000000050000720c */ /* 0x000fe20003f26070 */
[----:B------:R-:W-:-:S05]  /*0330*/  HFMA2 R0, -RZ, RZ, 1.9296875, -0.048675537109375 ;  /* 0x3fb8aa3bff007431 */ /* 0x000fca00000001ff */
[----:B------:R-:W-:-:S07]  /*0340*/  FFMA R0, -R3, R0, 3.622995450314192567e-07 ;  /* 0x34c2821203007423 */ /* 0x000fce0000000100 */
[----:B------:R-:W-:Y:S02]  /*0350*/  @P1 IADD3 R2, PT, PT, R2, 0x1, RZ ;  /* 0x0000000102021810 */ /* 0x000fe40007ffe0ff */
[----:B------:R-:W-:Y:S01]  /*0360*/  @!P2 LOP3.LUT R2, RZ, R5, RZ, 0x33, !PT ;  /* 0x00000005ff02a212 */ /* 0x000fe200078e33ff */
[----:B------:R-:W-:-:S04]  /*0370*/  FFMA R0, R7, 1.9251366722983220825e-08, R0 ;  /* 0x32a55e3407007823 */ /* 0x000fc80000000000 */
[----:B------:R-:W-:Y:S02]  /*0380*/  IMAD.IADD R17, R17, 0x1, R2 ;  /* 0x0000000111117824 */ /* 0x000fe400078e0202 */
[----:B------:R-:W-:Y:S01]  /*0390*/  FFMA R0, -R3, 0.014334906823933124542, R0 ;  /* 0x3c6adcf503007823 */ /* 0x000fe20000000100 */
[----:B------:R-:W-:Y:S02]  /*03a0*/  I2FP.F32.S32 R3, UR11 ;  /* 0x0000000b00037c45 */ /* 0x000fe40008201400 */
[----:B------:R-:W-:Y:S01]  /*03b0*/  LOP3.LUT R2, R17, 0x3, RZ, 0xc0, !PT ;  /* 0x0000000311027812 */ /* 0x000fe200078ec0ff */
[----:B------:R-:W-:-:S03]  /*03c0*/  FFMA R0, R7, 0.0047783022746443748474, R0 ;  /* 0x3b9c934e07007823 */ /* 0x000fc60000000000 */
[----:B------:R-:W-:Y:S01]  /*03d0*/  ISETP.NE.AND P0, PT, R2, 0x3, PT ;  /* 0x000000030200780c */ /* 0x000fe20003f05270 */
[----:B------:R-:W-:-:S04]  /*03e0*/  FADD R4, R0, 13.286762237548828125 ;  /* 0x4154969400047421 */ /* 0x000fc80000000000 */
[----:B------:R-:W-:-:S04]  /*03f0*/  FADD R7, R4, -13.286762237548828125 ;  /* 0xc154969404077421 */ /* 0x000fc80000000000 */
[----:B------:R-:W-:-:S04]  /*0400*/  FADD R7, R0, -R7 ;  /* 0x8000000700077221 */ /* 0x000fc80000000000 */
[----:B------:R-:W-:Y:S05]  /*0410*/  @!P0 BRA `(.L_x_153) ;  /* 0x0000000400108947 */ /* 0x000fea0003800000 */
[----:B------:R-:W-:Y:S01]  /*0420*/  IADD3 R15, PT, PT, R17, 0x1, RZ ;  /* 0x00000001110f7810 */ /* 0x000fe20007ffe0ff */
[----:B------:R-:W-:Y:S01]  /*0430*/  IMAD.MOV.U32 R9, RZ, RZ, R6 ;  /* 0x000000ffff097224 */ /* 0x000fe200078e0006 */
[----:B------:R-:W-:Y:S02]  /*0440*/  MOV R16, RZ ;  /* 0x000000ff00107202 */ /* 0x000fe40000000f00 */
[----:B------:R-:W-:-:S07]  /*0450*/  LOP3.LUT R15, R15, 0x3, RZ, 0xc0, !PT ;  /* 0x000000030f0f7812 */ /* 0x000fce00078ec0ff */
.L_x_161:
[----:B0-----:R-:W0:Y:S01]  /*0460*/  MUFU.RCP R2, R3 ;  /* 0x0000000300027308 */ /* 0x001e220000001000 */
[----:B------:R-:W-:Y:S01]  /*0470*/  I2FP.F32.U32 R0, R9 ;  /* 0x0000000900007245 */ /* 0x000fe20000201000 */
[----:B------:R-:W-:Y:S01]  /*0480*/  BSSY.RECONVERGENT B2, `(.L_x_154) ;  /* 0x000000e000027945 */ /* 0x000fe20003800200 */
[----:B------:R-:W-:-:S03]  /*0490*/  IADD3 R16, PT, PT, R16, 0x1, RZ ;  /* 0x0000000110107810 */ /* 0x000fc60007ffe0ff */
[----:B------:R-:W-:Y:S01]  /*04a0*/  FADD R0, R0, R0 ;  /* 0x0000000000007221 */ /* 0x000fe20000000000 */
[----:B------:R-:W-:-:S03]  /*04b0*/  ISETP.NE.AND P2, PT, R16, R15, PT ;  /* 0x0000000f1000720c */ /* 0x000fc60003f45270 */
[----:B------:R-:W1:Y:S01]  /*04c0*/  FCHK P0, R0, R3 ;  /* 0x0000000300007302 */ /* 0x000e620000000000 */
[----:B0-----:R-:W-:-:S04]  /*04d0*/  FFMA R11, -R3, R2, 1 ;  /* 0x3f800000030b7423 */ /* 0x001fc80000000102 */
[----:B------:R-:W-:-:S04]  /*04e0*/  FFMA R11, R2, R11, R2 ;  /* 0x0000000b020b7223 */ /* 0x000fc80000000002 */
[----:B------:R-:W-:-:S04]  /*04f0*/  FFMA R2, R0, R11, RZ ;  /* 0x0000000b00027223 */ /* 0x000fc800000000ff */
[----:B------:R-:W-:-:S04]  /*0500*/  FFMA R10, -R3, R2, R0 ;  /* 0x00000002030a7223 */ /* 0x000fc80000000100 */
[----:B------:R-:W-:Y:S01]  /*0510*/  FFMA R11, R11, R10, R2 ;  /* 0x0000000a0b0b7223 */ /* 0x000fe20000000002 */
[----:B-1----:R-:W-:Y:S06]  /*0520*/  @!P0 BRA `(.L_x_155) ;  /* 0x00000000000c8947 */ /* 0x002fec0003800000 */
[----:B------:R-:W-:-:S07]  /*0530*/  MOV R12, 0x550 ;  /* 0x00000550000c7802 */ /* 0x000fce0000000f00 */
[----:B------:R-:W-:Y:S05]  /*0540*/  CALL.REL.NOINC `($__internal_3_$__cuda_sm3x_div_rn_noftz_f32_slowpath) ;  /* 0x0000004000c47944 */ /* 0x000fea0003c00000 */
[----:B------:R-:W-:-:S07]  /*0550*/  MOV R11, R0 ;  /* 0x00000000000b7202 */ /* 0x000fce0000000f00 */
.L_x_155:
[----:B------:R-:W-:Y:S05]  /*0560*/  BSYNC.RECONVERGENT B2 ;  /* 0x0000000000027941 */ /* 0x000fea0003800200 */
.L_x_154:
[----:B------:R-:W-:Y:S01]  /*0570*/  FSETP.NEU.AND P0, PT, R11, RZ, PT ;  /* 0x000000ff0b00720b */ /* 0x000fe20003f0d000 */
[----:B------:R-:W-:Y:S01]  /*0580*/  BSSY.RECONVERGENT B2, `(.L_x_156) ;  /* 0x000001c000027945 */ /* 0x000fe20003800200 */
[----:B------:R-:W-:-:S11]  /*0590*/  IMAD.MOV.U32 R0, RZ, RZ, 0x3f800000 ;  /* 0x3f800000ff007424 */ /* 0x000fd600078e00ff */
[----:B------:R-:W-:Y:S05]  /*05a0*/  @!P0 BRA `(.L_x_157) ;  /* 0x0000000000648947 */ /* 0x000fea0003800000 */
[CC--:B------:R-:W-:Y:S01]  /*05b0*/  FMUL R13, R4.reuse, R11.reuse ;  /* 0x0000000b040d7220 */ /* 0x0c0fe20000400000 */
[----:B------:R-:W-:Y:S01]  /*05c0*/  HFMA2 R21, -RZ, RZ, 0.64013671875, -15.109375 ;  /* 0x391fcb8eff157431 */ /* 0x000fe200000001ff */
[-C--:B------:R-:W-:Y:S02]  /*05d0*/  FSETP.NAN.AND P3, PT, |R11|, |R11|.reuse, PT ;  /* 0x4000000b0b00720b */ /* 0x080fe40003f68200 */
[----:B------:R-:W0:Y:S01]  /*05e0*/  FRND R0, R13 ;  /* 0x0000000d00007307 */ /* 0x000e220000201000 */
[----:B------:R-:W-:Y:S01]  /*05f0*/  FFMA R2, R4, R11, -R13 ;  /* 0x0000000b04027223 */ /* 0x000fe2000000080d */
[----:B------:R-:W-:-:S03]  /*0600*/  FSETP.GT.AND P0, PT, |R13|, 152, PT ;  /* 0x431800000d00780b */ /* 0x000fc60003f04200 */
[----:B------:R-:W-:Y:S01]  /*0610*/  FFMA R19, R7, R11, R2 ;  /* 0x0000000b07137223 */ /* 0x000fe20000000002 */
[----:B0-----:R-:W-:Y:S01]  /*0620*/  FADD R2, R13, -R0 ;  /* 0x800000000d027221 */ /* 0x001fe20000000000 */
[----:B------:R-:W-:-:S03]  /*0630*/  FSETP.GT.AND P1, PT, R0, RZ, PT ;  /* 0x000000ff0000720b */ /* 0x000fc60003f24000 */
[----:B------:R-:W-:Y:S01]  /*0640*/  FADD R2, R2, R19 ;  /* 0x0000001302027221 */ /* 0x000fe20000000000 */
[----:B------:R-:W-:Y:S02]  /*0650*/  SEL R0, RZ, 0x83000000, P1 ;  /* 0x83000000ff007807 */ /* 0x000fe40000800000 */
[----:B------:R-:W-:Y:S01]  /*0660*/  FSETP.GEU.AND P1, PT, R13, RZ, PT ;  /* 0x000000ff0d00720b */ /* 0x000fe20003f2e000 */
[----:B------:R-:W-:Y:S01]  /*0670*/  FFMA R19, R2, R21, 0.0013391353422775864601 ;  /* 0x3aaf85ed02137423 */ /* 0x000fe20000000015 */
[----:B------:R-:W-:-:S03]  /*0680*/  IADD3 R10, PT, PT, R0, 0x7f000000, RZ ;  /* 0x7f000000000a7810 */ /* 0x000fc60007ffe0ff */
[C---:B------:R-:W-:Y:S02]  /*0690*/  FFMA R21, R2.reuse, R19, 0.0096188392490148544312 ;  /* 0x3c1d985602157423 */ /* 0x040fe40000000013 */
[----:B------:R-:W0:Y:S02]  /*06a0*/  F2I.NTZ R19, R13 ;  /* 0x0000000d00137305 */ /* 0x000e240000203100 */
[----:B------:R-:W-:-:S04]  /*06b0*/  FFMA R21, R2, R21, 0.055503588169813156128 ;  /* 0x3d6357bb02157423 */ /* 0x000fc80000000015 */
[----:B------:R-:W-:-:S04]  /*06c0*/  FFMA R21, R2, R21, 0.24022644758224487305 ;  /* 0x3e75fdec02157423 */ /* 0x000fc80000000015 */
[----:B------:R-:W-:-:S04]  /*06d0*/  FFMA R21, R2, R21, 0.69314718246459960938 ;  /* 0x3f31721802157423 */ /* 0x000fc80000000015 */
[----:B------:R-:W-:Y:S01]  /*06e0*/  FFMA R21, R2, R21, 1 ;  /* 0x3f80000002157423 */ /* 0x000fe20000000015 */
[----:B0-----:R-:W-:Y:S01]  /*06f0*/  IMAD R19, R19, 0x800000, -R0 ;  /* 0x0080000013137824 */ /* 0x001fe200078e0a00 */
[----:B------:R-:W-:Y:S02]  /*0700*/  FSEL R0, RZ, +INF , !P1 ;  /* 0x7f800000ff007808 */ /* 0x000fe40004800000 */
[----:B------:R-:W-:-:S04]  /*0710*/  FMUL R10, R10, R21 ;  /* 0x000000150a0a7220 */ /* 0x000fc80000400000 */
[----:B------:R-:W-:Y:S01]  /*0720*/  @!P0 FMUL R0, R19, R10 ;  /* 0x0000000a13008220 */ /* 0x000fe20000400000 */
[----:B------:R-:W-:-:S07]  /*0730*/  @P3 FADD R0, R11, 10000 ;  /* 0x461c40000b003421 */ /* 0x000fce0000000000 */
.L_x_157:
[----:B------:R-:W-:Y:S05]  /*0740*/  BSYNC.RECONVERGENT B2 ;  /* 0x0000000000027941 */ /* 0x000fea0003800200 */
.L_x_156:
[----:B------:R-:W-:Y:S01]  /*0750*/  IADD3 R2, PT, PT, R0, 0x1800000, RZ ;  /* 0x0180000000027810 */ /* 0x000fe20007ffe0ff */
[----:B------:R-:W-:Y:S03]  /*0760*/  BSSY.RECONVERGENT B2, `(.L_x_158) ;  /* 0x000000b000027945 */ /* 0x000fe60003800200 */
[----:B------:R-:W-:-:S04]  /*0770*/  LOP3.LUT R2, R2, 0x7f800000, RZ, 0xc0, !PT ;  /* 0x7f80000002027812 */ /* 0x000fc800078ec0ff */
[----:B------:R-:W-:-:S13]  /*0780*/  ISETP.GT.U32.AND P0, PT, R2, 0x1ffffff, PT ;  /* 0x01ffffff0200780c */ /* 0x000fda0003f04070 */
[----:B------:R-:W-:Y:S05]  /*0790*/  @P0 BRA `(.L_x_159) ;  /* 0x00000000000c0947 */ /* 0x000fea0003800000 */
[----:B------:R-:W-:-:S07]  /*07a0*/  MOV R10, 0x7c0 ;  /* 0x000007c0000a7802 */ /* 0x000fce0000000f00 */
[----:B------:R-:W-:Y:S05]  /*07b0*/  CALL.REL.NOINC `($__internal_2_$__cuda_sm20_rcp_rn_f32_slowpath) ;  /* 0x0000003c00547944 */ /* 0x000fea0003c00000 */
[----:B------:R-:W-:Y:S05]  /*07c0*/  BRA `(.L_x_160) ;  /* 0x0000000000107947 */ /* 0x000fea0003800000 */
.L_x_159:
[----:B------:R-:W0:Y:S02]  /*07d0*/  MUFU.RCP R11, R0 ;  /* 0x00000000000b7308 */ /* 0x000e240000001000 */
[----:B0-----:R-:W-:-:S04]  /*07e0*/  FFMA R2, R11, R0, -1 ;  /* 0xbf8000000b027423 */ /* 0x001fc80000000000 */
[----:B------:R-:W-:-:S04]  /*07f0*/  FADD.FTZ R2, -R2, -RZ ;  /* 0x800000ff02027221 */ /* 0x000fc80000010100 */
[----:B------:R-:W-:-:S07]  /*0800*/  FFMA R2, R11, R2, R11 ;  /* 0x000000020b027223 */ /* 0x000fce000000000b */
.L_x_160:
[----:B------:R-:W-:Y:S05]  /*0810*/  BSYNC.RECONVERGENT B2 ;  /* 0x0000000000027941 */ /* 0x000fea0003800200 */
.L_x_158:
[----:B------:R-:W-:Y:S01]  /*0820*/  LEA R11, R9, R8, 0x2 ;  /* 0x00000008090b7211 */ /* 0x000fe200078e10ff */
[----:B------:R-:W-:-:S04]  /*0830*/  IMAD.IADD R9, R5, 0x1, R9 ;  /* 0x0000000105097824 */ /* 0x000fc800078e0209 */
[----:B------:R0:W-:Y:S01]  /*0840*/  STS [R11], R2 ;  /* 0x000000020b007388 */ /* 0x0001e20000000800 */
[----:B------:R-:W-:Y:S05]  /*0850*/  @P2 BRA `(.L_x_161) ;  /* 0xfffffffc00002947 */ /* 0x000fea000383ffff */
.L_x_153:
[----:B------:R-:W-:Y:S05]  /*0860*/  BSYNC.RECONVERGENT B1 ;  /* 0x0000000000017941 */ /* 0x000fea0003800200 */
.L_x_152:
[----:B------:R-:W-:-:S13]  /*0870*/  ISETP.GE.U32.AND P0, PT, R17, 0x3, PT ;  /* 0x000000031100780c */ /* 0x000fda0003f06070 */
[----:B------:R-:W-:Y:S05]  /*0880*/  @!P0 BRA `(.L_x_151) ;  /* 0x0000000c00f48947 */ /* 0x000fea0003800000 */
.L_x_190:
[----:B0-----:R-:W0:Y:S01]  /*0890*/  MUFU.RCP R2, R3 ;  /* 0x0000000300027308 */ /* 0x001e220000001000 */
[----:B------:R-:W-:Y:S01]  /*08a0*/  I2FP.F32.U32 R0, R9 ;  /* 0x0000000900007245 */ /* 0x000fe20000201000 */
[----:B------:R-:W-:Y:S04]  /*08b0*/  BSSY.RECONVERGENT B1, `(.L_x_162) ;  /* 0x000000d000017945 */ /* 0x000fe80003800200 */
[----:B------:R-:W-:-:S04]  /*08c0*/  FADD R10, R0, R0 ;  /* 0x00000000000a7221 */ /* 0x000fc80000000000 */
[----:B------:R-:W1:Y:S01]  /*08d0*/  FCHK P0, R10, R3 ;  /* 0x000000030a007302 */ /* 0x000e620000000000 */
[----:B0-----:R-:W-:-:S04]  /*08e0*/  FFMA R11, -R3, R2, 1 ;  /* 0x3f800000030b7423 */ /* 0x001fc80000000102 */
[----:B------:R-:W-:-:S04]  /*08f0*/  FFMA R0, R2, R11, R2 ;  /* 0x0000000b02007223 */ /* 0x000fc80000000002 */
[----:B------:R-:W-:-:S04]  /*0900*/  FFMA R2, R0, R10, RZ ;  /* 0x0000000a00027223 */ /* 0x000fc800000000ff */
[----:B------:R-:W-:-:S04]  /*0910*/  FFMA R11, -R3, R2, R10 ;  /* 0x00000002030b7223 */ /* 0x000fc8000000010a */
[----:B------:R-:W-:Y:S01]  /*0920*/  FFMA R11, R0, R11, R2 ;  /* 0x0000000b000b7223 */ /* 0x000fe20000000002 */
[----:B-1----:R-:W-:Y:S06]  /*0930*/  @!P0 BRA `(.L_x_163) ;  /* 0x0000000000108947 */ /* 0x002fec0003800000 */
[----:B------:R-:W-:Y:S02]  /*0940*/  MOV R0, R10 ;  /* 0x0000000a00007202 */ /* 0x000fe40000000f00 */
[----:B------:R-:W-:-:S07]  /*0950*/  MOV R12, 0x970 ;  /* 0x00000970000c7802 */ /* 0x000fce0000000f00 */
[----:B------:R-:W-:Y:S05]  /*0960*/  CALL.REL.NOINC `($__internal_3_$__cuda_sm3x_div_rn_noftz_f32_slowpath) ;  /* 0x0000003c00bc7944 */ /* 0x000fea0003c00000 */
[----:B------:R-:W-:-:S07]  /*0970*/  MOV R11, R0 ;  /* 0x00000000000b7202 */ /* 0x000fce0000000f00 */
.L_x_163:
[----:B------:R-:W-:Y:S05]  /*0980*/  BSYNC.RECONVERGENT B1 ;  /* 0x0000000000017941 */ /* 0x000fea0003800200 */
.L_x_162:
        /* <DEDUP_REMOVED lines=29> */
.L_x_165:
[----:B------:R-:W-:Y:S05]  /*0b60*/  BSYNC.RECONVERGENT B1 ;  /* 0x0000000000017941 */ /* 0x000fea0003800200 */
.L_x_164:
[----:B------:R-:W-:Y:S01]  /*0b70*/  IADD3 R2, PT, PT, R0, 0x1800000, RZ ;  /* 0x0180000000027810 */ /* 0x000fe20007ffe0ff */
[----:B------:R-:W-:Y:S03]  /*0b80*/  BSSY.RECONVERGENT B1, `(.L_x_166) ;  /* 0x000000c000017945 */ /* 0x000fe60003800200 */
[----:B------:R-:W-:-:S04]  /*0b90*/  LOP3.LUT R2, R2, 0x7f800000, RZ, 0xc0, !PT ;  /* 0x7f80000002027812 */ /* 0x000fc800078ec0ff */
[----:B------:R-:W-:-:S13]  /*0ba0*/  ISETP.GT.U32.AND P0, PT, R2, 0x1ffffff, PT ;  /* 0x01ffffff0200780c */ /* 0x000fda0003f04070 */
[----:B------:R-:W-:Y:S05]  /*0bb0*/  @P0 BRA `(.L_x_167) ;  /* 0x0000000000100947 */ /* 0x000fea0003800000 */
[----:B------:R-:W-:-:S07]  /*0bc0*/  MOV R10, 0xbe0 ;  /* 0x00000be0000a7802 */ /* 0x000fce0000000f00 */
[----:B------:R-:W-:Y:S05]  /*0bd0*/  CALL.REL.NOINC `($__internal_2_$__cuda_sm20_rcp_rn_f32_slowpath) ;  /* 0x00000038004c7944 */ /* 0x000fea0003c00000 */
[----:B------:R-:W-:Y:S01]  /*0be0*/  MOV R11, R2 ;  /* 0x00000002000b7202 */ /* 0x000fe20000000f00 */
[----:B------:R-:W-:Y:S06]  /*0bf0*/  BRA `(.L_x_168) ;  /* 0x0000000000107947 */ /* 0x000fec0003800000 */
.L_x_167:
[----:B------:R-:W0:Y:S02]  /*0c00*/  MUFU.RCP R11, R0 ;  /* 0x00000000000b7308 */ /* 0x000e240000001000 */
[----:B0-----:R-:W-:-:S04]  /*0c10*/  FFMA R2, R11, R0, -1 ;  /* 0xbf8000000b027423 */ /* 0x001fc80000000000 */
[----:B------:R-:W-:-:S04]  /*0c20*/  FADD.FTZ R2, -R2, -RZ ;  /* 0x800000ff02027221 */ /* 0x000fc80000010100 */
[----:B------:R-:W-:-:S07]  /*0c30*/  FFMA R11, R11, R2, R11 ;  /* 0x000000020b0b7223 */ /* 0x000fce000000000b */
.L_x_168:
[----:B------:R-:W-:Y:S05]  /*0c40*/  BSYNC.RECONVERGENT B1 ;  /* 0x0000000000017941 */ /* 0x000fea0003800200 */
.L_x_166:
[----:B------:R-:W0:Y:S01]  /*0c50*/  MUFU.RCP R2, R3 ;  /* 0x0000000300027308 */ /* 0x000e220000001000 */
[----:B------:R-:W-:Y:S01]  /*0c60*/  IADD3 R18, PT, PT, R5, R9, RZ ;  /* 0x0000000905127210 */ /* 0x000fe20007ffe0ff */
[----:B------:R-:W-:Y:S01]  /*0c70*/  IMAD R16, R9, 0x4, R8 ;  /* 0x0000000409107824 */ /* 0x000fe200078e0208 */
[----:B------:R-:W-:Y:S02]  /*0c80*/  BSSY.RECONVERGENT B1, `(.L_x_169) ;  /* 0x000000f000017945 */ /* 0x000fe40003800200 */
[----:B------:R-:W-:Y:S02]  /*0c90*/  I2FP.F32.U32 R0, R18 ;  /* 0x0000001200007245 */ /* 0x000fe40000201000 */
[----:B------:R1:W-:Y:S03]  /*0ca0*/  STS [R16], R11 ;  /* 0x0000000b10007388 */ /* 0x0003e60000000800 */
[----:B------:R-:W-:-:S04]  /*0cb0*/  FADD R10, R0, R0 ;  /* 0x00000000000a7221 */ /* 0x000fc80000000000 */
[----:B------:R-:W2:Y:S01]  /*0cc0*/  FCHK P0, R10, R3 ;  /* 0x000000030a007302 */ /* 0x000ea20000000000 */
[----:B0-----:R-:W-:-:S04]  /*0cd0*/  FFMA R9, -R3, R2, 1 ;  /* 0x3f80000003097423 */ /* 0x001fc80000000102 */
[----:B------:R-:W-:-:S04]  /*0ce0*/  FFMA R0, R2, R9, R2 ;  /* 0x0000000902007223 */ /* 0x000fc80000000002 */
[----:B------:R-:W-:-:S04]  /*0cf0*/  FFMA R2, R0, R10, RZ ;  /* 0x0000000a00027223 */ /* 0x000fc800000000ff */
[----:B------:R-:W-:-:S04]  /*0d00*/  FFMA R9, -R3, R2, R10 ;  /* 0x0000000203097223 */ /* 0x000fc8000000010a */
[----:B------:R-:W-:Y:S01]  /*0d10*/  FFMA R9, R0, R9, R2 ;  /* 0x0000000900097223 */ /* 0x000fe20000000002 */
[----:B-12---:R-:W-:Y:S06]  /*0d20*/  @!P0 BRA `(.L_x_170) ;  /* 0x0000000000108947 */ /* 0x006fec0003800000 */
[----:B------:R-:W-:Y:S02]  /*0d30*/  MOV R0, R10 ;  /* 0x0000000a00007202 */ /* 0x000fe40000000f00 */
[----:B------:R-:W-:-:S07]  /*0d40*/  MOV R12, 0xd60 ;  /* 0x00000d60000c7802 */ /* 0x000fce0000000f00 */
[----:B------:R-:W-:Y:S05]  /*0d50*/  CALL.REL.NOINC `($__internal_3_$__cuda_sm3x_div_rn_noftz_f32_slowpath) ;  /* 0x0000003800c07944 */ /* 0x000fea0003c00000 */
[----:B------:R-:W-:-:S07]  /*0d60*/  IMAD.MOV.U32 R9, RZ, RZ, R0 ;  /* 0x000000ffff097224 */ /* 0x000fce00078e0000 */
.L_x_170:
[----:B------:R-:W-:Y:S05]  /*0d70*/  BSYNC.RECONVERGENT B1 ;  /* 0x0000000000017941 */ /* 0x000fea0003800200 */
.L_x_169:
[----:B------:R-:W-:Y:S01]  /*0d80*/  FSETP.NEU.AND P0, PT, R9, RZ, PT ;  /* 0x000000ff0900720b */ /* 0x000fe20003f0d000 */
[----:B------:R-:W-:Y:S01]  /*0d90*/  BSSY.RECONVERGENT B1, `(.L_x_171) ;  /* 0x000001c000017945 */ /* 0x000fe20003800200 */
[----:B------:R-:W-:-:S11]  /*0da0*/  HFMA2 R0, -RZ, RZ, 1.875, 0 ;  /* 0x3f800000ff007431 */ /* 0x000fd600000001ff */
[----:B------:R-:W-:Y:S05]  /*0db0*/  @!P0 BRA `(.L_x_172) ;  /* 0x0000000000648947 */ /* 0x000fea0003800000 */
[CC--:B------:R-:W-:Y:S01]  /*0dc0*/  FMUL R11, R4.reuse, R9.reuse ;  /* 0x00000009040b7220 */ /* 0x0c0fe20000400000 */
[----:B------:R-:W-:Y:S02]  /*0dd0*/  MOV R15, 0x391fcb8e ;  /* 0x391fcb8e000f7802 */ /* 0x000fe40000000f00 */
[-C--:B------:R-:W-:Y:S01]  /*0de0*/  FSETP.NAN.AND P2, PT, |R9|, |R9|.reuse, PT ;  /* 0x400000090900720b */ /* 0x080fe20003f48200 */
        /* <DEDUP_REMOVED lines=9> */
[----:B------:R-:W-:Y:S02]  /*0e80*/  FFMA R13, R2, R15, 0.0013391353422775864601 ;  /* 0x3aaf85ed020d7423 */ /* 0x000fe4000000000f */
[----:B------:R-:W-:Y:S02]  /*0e90*/  VIADD R10, R0, 0x7f000000 ;  /* 0x7f000000000a7836 */ /* 0x000fe40000000000 */
[C---:B------:R-:W-:Y:S02]  /*0ea0*/  FFMA R15, R2.reuse, R13, 0.0096188392490148544312 ;  /* 0x3c1d9856020f7423 */ /* 0x040fe4000000000d */
[----:B------:R-:W0:Y:S02]  /*0eb0*/  F2I.NTZ R13, R11 ;  /* 0x0000000b000d7305 */ /* 0x000e240000203100 */
[----:B------:R-:W-:-:S04]  /*0ec0*/  FFMA R15, R2, R15, 0.055503588169813156128 ;  /* 0x3d6357bb020f7423 */ /* 0x000fc8000000000f */
[----:B------:R-:W-:-:S04]  /*0ed0*/  FFMA R15, R2, R15, 0.24022644758224487305 ;  /* 0x3e75fdec020f7423 */ /* 0x000fc8000000000f */
[----:B------:R-:W-:-:S04]  /*0ee0*/  FFMA R15, R2, R15, 0.69314718246459960938 ;  /* 0x3f317218020f7423 */ /* 0x000fc8000000000f */
[----:B------:R-:W-:Y:S01]  /*0ef0*/  FFMA R15, R2, R15, 1 ;  /* 0x3f800000020f7423 */ /* 0x000fe2000000000f */
[----:B0-----:R-:W-:Y:S02]  /*0f00*/  LEA R13, R13, -R0, 0x17 ;  /* 0x800000000d0d7211 */ /* 0x001fe400078eb8ff */
[----:B------:R-:W-:Y:S01]  /*0f10*/  FSEL R0, RZ, +INF , !P0 ;  /* 0x7f800000ff007808 */ /* 0x000fe20004000000 */
[----:B------:R-:W-:-:S04]  /*0f20*/  FMUL R10, R10, R15 ;  /* 0x0000000f0a0a7220 */ /* 0x000fc80000400000 */
[----:B------:R-:W-:Y:S01]  /*0f30*/  @!P1 FMUL R0, R13, R10 ;  /* 0x0000000a0d009220 */ /* 0x000fe20000400000 */
[----:B------:R-:W-:-:S07]  /*0f40*/  @P2 FADD R0, R9, 10000 ;  /* 0x461c400009002421 */ /* 0x000fce0000000000 */
.L_x_172:
[----:B------:R-:W-:Y:S05]  /*0f50*/  BSYNC.RECONVERGENT B1 ;  /* 0x0000000000017941 */ /* 0x000fea0003800200 */
.L_x_171:
[----:B------:R-:W-:Y:S01]  /*0f60*/  IADD3 R2, PT, PT, R0, 0x1800000, RZ ;  /* 0x0180000000027810 */ /* 0x000fe20007ffe0ff */
[----:B------:R-:W-:Y:S03]  /*0f70*/  BSSY.RECONVERGENT B1, `(.L_x_173) ;  /* 0x000000c000017945 */ /* 0x000fe60003800200 */
[----:B------:R-:W-:-:S04]  /*0f80*/  LOP3.LUT R2, R2, 0x7f800000, RZ, 0xc0, !PT ;  /* 0x7f80000002027812 */ /* 0x000fc800078ec0ff */
[----:B------:R-:W-:-:S13]  /*0f90*/  ISETP.GT.U32.AND P0, PT, R2, 0x1ffffff, PT ;  /* 0x01ffffff0200780c */ /* 0x000fda0003f04070 */
[----:B------:R-:W-:Y:S05]  /*0fa0*/  @P0 BRA `(.L_x_174) ;  /* 0x0000000000100947 */ /* 0x000fea0003800000 */
[----:B------:R-:W-:-:S07]  /*0fb0*/  MOV R10, 0xfd0 ;  /* 0x00000fd0000a7802 */ /* 0x000fce0000000f00 */
[----:B------:R-:W-:Y:S05]  /*0fc0*/  CALL.REL.NOINC `($__internal_2_$__cuda_sm20_rcp_rn_f32_slowpath) ;  /* 0x0000003400507944 */ /* 0x000fea0003c00000 */
[----:B------:R-:W-:Y:S01]  /*0fd0*/  IMAD.MOV.U32 R9, RZ, RZ, R2 ;  /* 0x000000ffff097224 */ /* 0x000fe200078e0002 */
[----:B------:R-:W-:Y:S06]  /*0fe0*/  BRA `(.L_x_175) ;  /* 0x0000000000107947 */ /* 0x000fec0003800000 */
.L_x_174:
[----:B------:R-:W0:Y:S02]  /*0ff0*/  MUFU.RCP R9, R0 ;  /* 0x0000000000097308 */ /* 0x000e240000001000 */
[----:B0-----:R-:W-:-:S04]  /*1000*/  FFMA R2, R9, R0, -1 ;  /* 0xbf80000009027423 */ /* 0x001fc80000000000 */
[----:B------:R-:W-:-:S04]  /*1010*/  FADD.FTZ R2, -R2, -RZ ;  /* 0x800000ff02027221 */ /* 0x000fc80000010100 */
[----:B------:R-:W-:-:S07]  /*1020*/  FFMA R9, R9, R2, R9 ;  /* 0x0000000209097223 */ /* 0x000fce0000000009 */
.L_x_175:
[----:B------:R-:W-:Y:S05]  /*1030*/  BSYNC.RECONVERGENT B1 ;  /* 0x0000000000017941 */ /* 0x000fea0003800200 */
.L_x_173:
[----:B------:R-:W0:Y:S01]  /*1040*/  MUFU.RCP R2, R3 ;  /* 0x0000000300027308 */ /* 0x000e220000001000 */
[----:B------:R-:W-:Y:S01]  /*1050*/  IADD3 R18, PT, PT, R18, R5, RZ ;  /* 0x0000000512127210 */ /* 0x000fe20007ffe0ff */
[----:B------:R-:W-:Y:S01]  /*1060*/  BSSY.RECONVERGENT B1, `(.L_x_176) ;  /* 0x0000010000017945 */ /* 0x000fe20003800200 */
[----:B------:R-:W-:Y:S02]  /*1070*/  LEA R16, R5, R16, 0x2 ;  /* 0x0000001005107211 */ /* 0x000fe400078e10ff */
[----:B------:R-:W-:-:S03]  /*1080*/  I2FP.F32.U32 R0, R18 ;  /* 0x0000001200007245 */ /* 0x000fc60000201000 */
[----:B------:R1:W-:Y:S02]  /*1090*/  STS [R16], R9 ;  /* 0x0000000910007388 */ /* 0x0003e40000000800 */
        /* <DEDUP_REMOVED lines=8> */
[----:B------:R-:W-:Y:S01]  /*1120*/  IMAD.MOV.U32 R0, RZ, RZ, R10 ;  /* 0x000000ffff007224 */ /* 0x000fe200078e000a */
[----:B------:R-:W-:-:S07]  /*1130*/  MOV R12, 0x1150 ;  /* 0x00001150000c7802 */ /* 0x000fce0000000f00 */
[----:B------:R-:W-:Y:S05]  /*1140*/  CALL.REL.NOINC `($__internal_3_$__cuda_sm3x_div_rn_noftz_f32_slowpath) ;  /* 0x0000003400c47944 */ /* 0x000fea0003c00000 */
[----:B------:R-:W-:-:S07]  /*1150*/  MOV R11, R0 ;  /* 0x00000000000b7202 */ /* 0x000fce0000000f00 */
.L_x_177:
[----:B------:R-:W-:Y:S05]  /*1160*/  BSYNC.RECONVERGENT B1 ;  /* 0x0000000000017941 */ /* 0x000fea0003800200 */
.L_x_176:
[----:B------:R-:W-:Y:S01]  /*1170*/  FSETP.NEU.AND P0, PT, R11, RZ, PT ;  /* 0x000000ff0b00720b */ /* 0x000fe20003f0d000 */
[----:B------:R-:W-:Y:S01]  /*1180*/  BSSY.RECONVERGENT B1, `(.L_x_178) ;  /* 0x000001c000017945 */ /* 0x000fe20003800200 */
[----:B------:R-:W-:-:S11]  /*1190*/  HFMA2 R0, -RZ, RZ, 1.875, 0 ;  /* 0x3f800000ff007431 */ /* 0x000fd600000001ff */
[----:B------:R-:W-:Y:S05]  /*11a0*/  @!P0 BRA `(.L_x_179) ;  /* 0x0000000000648947 */ /* 0x000fea0003800000 */
[CC--:B------:R-:W-:Y:S01]  /*11b0*/  FMUL R9, R4.reuse, R11.reuse ;  /* 0x0000000b04097220 */ /* 0x0c0fe20000400000 */
[----:B------:R-:W-:Y:S01]  /*11c0*/  IMAD.MOV.U32 R15, RZ, RZ, 0x391fcb8e ;  /* 0x391fcb8eff0f7424 */ /* 0x000fe200078e00ff */
        /* <DEDUP_REMOVED lines=23> */
.L_x_179:
[----:B------:R-:W-:Y:S05]  /*1340*/  BSYNC.RECONVERGENT B1 ;  /* 0x0000000000017941 */ /* 0x000fea0003800200 */
.L_x_178:
[----:B------:R-:W-:Y:S01]  /*1350*/  VIADD R2, R0, 0x1800000 ;  /* 0x0180000000027836 */ /* 0x000fe20000000000 */
[----:B------:R-:W-:Y:S04]  /*1360*/  BSSY.RECONVERGENT B1, `(.L_x_180) ;  /* 0x000000c000017945 */ /* 0x000fe80003800200 */
[----:B------:R-:W-:-:S04]  /*1370*/  LOP3.LUT R2, R2, 0x7f800000, RZ, 0xc0, !PT ;  /* 0x7f80000002027812 */ /* 0x000fc800078ec0ff */
[----:B------:R-:W-:-:S13]  /*1380*/  ISETP.GT.U32.AND P0, PT, R2, 0x1ffffff, PT ;  /* 0x01ffffff0200780c */ /* 0x000fda0003f04070 */
[----:B------:R-:W-:Y:S05]  /*1390*/  @P0 BRA `(.L_x_181) ;  /* 0x0000000000100947 */ /* 0x000fea0003800000 */
[----:B------:R-:W-:-:S07]  /*13a0*/  MOV R10, 0x13c0 ;  /* 0x000013c0000a7802 */ /* 0x000fce0000000f00 */
[----:B------:R-:W-:Y:S05]  /*13b0*/  CALL.REL.NOINC `($__internal_2_$__cuda_sm20_rcp_rn_f32_slowpath) ;  /* 0x0000003000547944 */ /* 0x000fea0003c00000 */
[----:B------:R-:W-:Y:S01]  /*13c0*/  MOV R9, R2 ;  /* 0x0000000200097202 */ /* 0x000fe20000000f00 */
[----:B------:R-:W-:Y:S06]  /*13d0*/  BRA `(.L_x_182) ;  /* 0x0000000000107947 */ /* 0x000fec0003800000 */
.L_x_181:
[----:B------:R-:W0:Y:S02]  /*13e0*/  MUFU.RCP R9, R0 ;  /* 0x0000000000097308 */ /* 0x000e240000001000 */
[----:B0-----:R-:W-:-:S04]  /*13f0*/  FFMA R2, R9, R0, -1 ;  /* 0xbf80000009027423 */ /* 0x001fc80000000000 */
[----:B------:R-:W-:-:S04]  /*1400*/  FADD.FTZ R2, -R2, -RZ ;  /* 0x800000ff02027221 */ /* 0x000fc80000010100 */
[----:B------:R-:W-:-:S07]  /*1410*/  FFMA R9, R9, R2, R9 ;  /* 0x0000000209097223 */ /* 0x000fce0000000009 */
.L_x_182:
[----:B------:R-:W-:Y:S05]  /*1420*/  BSYNC.RECONVERGENT B1 ;  /* 0x0000000000017941 */ /* 0x000fea0003800200 */
.L_x_180:
[----:B------:R-:W0:Y:S01]  /*1430*/  MUFU.RCP R2, R3 ;  /* 0x0000000300027308 */ /* 0x000e220000001000 */
[----:B------:R-:W-:Y:S01]  /*1440*/  IMAD.IADD R18, R18, 0x1, R5 ;  /* 0x0000000112127824 */ /* 0x000fe200078e0205 */
[----:B------:R-:W-:Y:S01]  /*1450*/  LEA R16, R5, R16, 0x2 ;  /* 0x0000001005107211 */ /* 0x000fe200078e10ff */
[----:B------:R-:W-:Y:S03]  /*1460*/  BSSY.RECONVERGENT B1, `(.L_x_183) ;  /* 0x000000f000017945 */ /* 0x000fe60003800200 */
[----:B------:R-:W-:Y:S01]  /*1470*/  I2FP.F32.U32 R0, R18 ;  /* 0x0000001200007245 */ /* 0x000fe20000201000 */
[----:B------:R1:W-:Y:S04]  /*1480*/  STS [R16], R9 ;  /* 0x0000000910007388 */ /* 0x0003e80000000800 */
        /* <DEDUP_REMOVED lines=11> */
[----:B------:R-:W-:-:S07]  /*1540*/  MOV R11, R0 ;  /* 0x00000000000b7202 */ /* 0x000fce0000000f00 */
.L_x_184:
[----:B------:R-:W-:Y:S05]  /*1550*/  BSYNC.RECONVERGENT B1 ;  /* 0x0000000000017941 */ /* 0x000fea0003800200 */
.L_x_183:
        /* <DEDUP_REMOVED lines=29> */
.L_x_186:
[----:B------:R-:W-:Y:S05]  /*1730*/  BSYNC.RECONVERGENT B1 ;  /* 0x0000000000017941 */ /* 0x000fea0003800200 */
.L_x_185:
        /* <DEDUP_REMOVED lines=8> */
.L_x_188:
[----:B------:R-:W0:Y:S02]  /*17c0*/  MUFU.RCP R9, R0 ;  /* 0x0000000000097308 */ /* 0x000e240000001000 */
[----:B0-----:R-:W-:-:S04]  /*17d0*/  FFMA R2, R9, R0, -1 ;  /* 0xbf80000009027423 */ /* 0x001fc80000000000 */
[----:B------:R-:W-:-:S04]  /*17e0*/  FADD.FTZ R2, -R2, -RZ ;  /* 0x800000ff02027221 */ /* 0x000fc80000010100 */
[----:B------:R-:W-:-:S07]  /*17f0*/  FFMA R2, R9, R2, R9 ;  /* 0x0000000209027223 */ /* 0x000fce0000000009 */
.L_x_189:
[----:B------:R-:W-:Y:S05]  /*1800*/  BSYNC.RECONVERGENT B1 ;  /* 0x0000000000017941 */ /* 0x000fea0003800200 */
.L_x_187:
[----:B------:R-:W-:Y:S01]  /*1810*/  LEA R11, R5, R16, 0x2 ;  /* 0x00000010050b7211 */ /* 0x000fe200078e10ff */
[----:B------:R-:W-:-:S04]  /*1820*/  IMAD.IADD R9, R18, 0x1, R5 ;  /* 0x0000000112097824 */ /* 0x000fc800078e0205 */
[----:B------:R1:W-:Y:S01]  /*1830*/  STS [R11], R2 ;  /* 0x000000020b007388 */ /* 0x0003e20000000800 */
[----:B------:R-:W-:-:S13]  /*1840*/  ISETP.GE.AND P0, PT, R9, UR6, PT ;  /* 0x0000000609007c0c */ /* 0x000fda000bf06270 */
[----:B-1----:R-:W-:Y:S05]  /*1850*/  @!P0 BRA `(.L_x_190) ;  /* 0xfffffff0000c8947 */ /* 0x002fea000383ffff */
.L_x_151:
[----:B------:R-:W-:Y:S05]  /*1860*/  BSYNC.RECONVERGENT B0 ;  /* 0x0000000000007941 */ /* 0x000fea0003800200 */
.L_x_150:
[----:B------:R-:W1:Y:S01]  /*1870*/  LDCU UR5, c[0x0][0x3b4] ;  /* 0x00007680ff0577ac */ /* 0x000e620008000800 */
[----:B------:R-:W-:Y:S01]  /*1880*/  SHF.L.U32 R0, R6, 0x1, RZ ;  /* 0x0000000106007819 */ /* 0x000fe200000006ff */
[----:B------:R-:W-:Y:S01]  /*1890*/  BSSY.RECONVERGENT B0, `(.L_x_191) ;  /* 0x000001c000007945 */ /* 0x000fe20003800200 */
[----:B------:R-:W2:Y:S01]  /*18a0*/  LDCU UR6, c[0x0][0x3b0] ;  /* 0x00007600ff0677ac */ /* 0x000ea20008000800 */
[----:B------:R-:W-:Y:S01]  /*18b0*/  BAR.SYNC.DEFER_BLOCKING 0x0 ;  /* 0x0000000000007b1d */ /* 0x000fe20000010000 */
[----:B-1----:R-:W-:-:S13]  /*18c0*/  ISETP.GE.AND P0, PT, R0, UR5, PT ;  /* 0x0000000500007c0c */ /* 0x002fda000bf06270 */
[----:B--2---:R-:W-:Y:S05]  /*18d0*/  @P0 BRA `(.L_x_192) ;  /* 0x00000000005c0947 */ /* 0x004fea0003800000 */
[----:B------:R-:W1:Y:S01]  /*18e0*/  LDC R15, c[0x0][0x360] ;  /* 0x0000d800ff0f7b82 */ /* 0x000e620000000800 */
[----:B------:R-:W-:-:S07]  /*18f0*/  I2FP.F32.U32 R7, UR13 ;  /* 0x0000000d00077c45 */ /* 0x000fce0008201000 */
[----:B0-----:R-:W0:Y:S02]  /*1900*/  LDC.64 R2, c[0x0][0x380] ;  /* 0x0000e000ff027b82 */ /* 0x001e240000000a00 */
.L_x_193:
[----:B------:R-:W-:-:S05]  /*1910*/  MOV R5, UR6 ;  /* 0x0000000600057c02 */ /* 0x000fca0008000f00 */
[----:B------:R-:W-:-:S04]  /*1920*/  IMAD R5, R5, UR9, R0 ;  /* 0x0000000905057c24 */ /* 0x000fc8000f8e0200 */
[----:B0-----:R-:W-:-:S05]  /*1930*/  IMAD.WIDE R4, R5, 0x4, R2 ;  /* 0x0000000405047825 */ /* 0x001fca00078e0202 */
[----:B--2---:R-:W2:Y:S04]  /*1940*/  LDG.E.CONSTANT R11, desc[UR14][R4.64+0x4] ;  /* 0x0000040e040b7981 */ /* 0x004ea8000c1e9900 */
[----:B------:R-:W3:Y:S01]  /*1950*/  LDG.E.CONSTANT R10, desc[UR14][R4.64] ;  /* 0x0000000e040a7981 */ /* 0x000ee2000c1e9900 */
[----:B------:R-:W-:-:S05]  /*1960*/  LEA R14, R0, UR4, 0x1 ;  /* 0x00000004000e7c11 */ /* 0x000fca000f8e08ff */
[----:B------:R-:W0:Y:S02]  /*1970*/  LDS R8, [R14+0x180] ;  /* 0x000180000e087984 */ /* 0x000e240000000800 */
[----:B0-----:R-:W-:-:S04]  /*1980*/  FMUL R8, R7, R8 ;  /* 0x0000000807087220 */ /* 0x001fc80000400000 */
[----:B------:R-:W-:-:S04]  /*1990*/  FMUL.RZ R16, R8, 0.15915493667125701904 ;  /* 0x3e22f98308107820 */ /* 0x000fc8000040c000 */
[----:B------:R-:W2:Y:S08]  /*19a0*/  MUFU.SIN R8, R16 ;  /* 0x0000001000087308 */ /* 0x000eb00000000400 */
[----:B------:R-:W0:Y:S01]  /*19b0*/  MUFU.COS R9, R16 ;  /* 0x0000001000097308 */ /* 0x000e220000000000 */
[-C--:B--2---:R-:W-:Y:S01]  /*19c0*/  FMUL R12, R8, R11.reuse ;  /* 0x0000000b080c7220 */ /* 0x084fe20000400000 */
[----:B0-----:R-:W-:Y:S01]  /*19d0*/  FMUL R13, R9, R11 ;  /* 0x0000000b090d7220 */ /* 0x001fe20000400000 */
[----:B------:R-:W-:Y:S01]  /*19e0*/  LEA R11, R0, UR8, 0x2 ;  /* 0x00000008000b7c11 */ /* 0x000fe2000f8e10ff */
[----:B-1----:R-:W-:-:S02]  /*19f0*/  IMAD R0, R15, 0x2, R0 ;  /* 0x000000020f007824 */ /* 0x002fc400078e0200 */
[-C--:B---3--:R-:W-:Y:S01]  /*1a00*/  FFMA R12, R9, R10.reuse, -R12 ;  /* 0x0000000a090c7223 */ /* 0x088fe2000000080c */
[----:B------:R-:W-:Y:S02]  /*1a10*/  FFMA R13, R8, R10, R13 ;  /* 0x0000000a080d7223 */ /* 0x000fe4000000000d */
[----:B------:R-:W-:-:S03]  /*1a20*/  ISETP.GE.AND P0, PT, R0, UR5, PT ;  /* 0x0000000500007c0c */ /* 0x000fc6000bf06270 */
[----:B------:R2:W-:Y:S10]  /*1a30*/  STS.64 [R11+0x180], R12 ;  /* 0x0001800c0b007388 */ /* 0x0005f40000000a00 */
[----:B------:R-:W-:Y:S05]  /*1a40*/  @!P0 BRA `(.L_x_193) ;  /* 0xfffffffc00b08947 */ /* 0x000fea000383ffff */
.L_x_192:
[----:B------:R-:W-:Y:S05]  /*1a50*/  BSYNC.RECONVERGENT B0 ;  /* 0x0000000000007941 */ /* 0x000fea0003800200 */
.L_x_191:
[----:B------:R-:W2:Y:S01]  /*1a60*/  LDCU UR4, c[0x0][0x3b0] ;  /* 0x00007600ff0477ac */ /* 0x000ea20008000800 */
[----:B------:R-:W-:Y:S01]  /*1a70*/  IADD3 R3, PT, PT, R6, UR5, RZ ;  /* 0x0000000506037c10 */ /* 0x000fe2000fffe0ff */
[----:B------:R-:W-:Y:S01]  /*1a80*/  BSSY.RECONVERGENT B0, `(.L_x_194) ;  /* 0x000000f000007945 */ /* 0x000fe20003800200 */
[----:B--2---:R-:W-:-:S04]  /*1a90*/  MOV R12, UR4 ;  /* 0x00000004000c7c02 */ /* 0x004fc80008000f00 */
[----:B------:R-:W-:-:S13]  /*1aa0*/  ISETP.GE.AND P0, PT, R3, R12, PT ;  /* 0x0000000c0300720c */ /* 0x000fda0003f06270 */
[----:B------:R-:W-:Y:S05]  /*1ab0*/  @P0 BRA `(.L_x_195) ;  /* 0x00000000002c0947 */ /* 0x000fea0003800000 */
[----:B------:R-:W1:Y:S01]  /*1ac0*/  LDC R0, c[0x0][0x360] ;  /* 0x0000d800ff007b82 */ /* 0x000e620000000800 */
[----:B------:R-:W-:-:S07]  /*1ad0*/  IMAD.MOV.U32 R7, RZ, RZ, R3 ;  /* 0x000000ffff077224 */ /* 0x000fce00078e0003 */
[----:B------:R-:W2:Y:S02]  /*1ae0*/  LDC.64 R4, c[0x0][0x380] ;  /* 0x0000e000ff047b82 */ /* 0x000ea40000000a00 */
.L_x_196:
[----:B------:R-:W-:-:S04]  /*1af0*/  IMAD R3, R12, UR9, R7 ;  /* 0x000000090c037c24 */ /* 0x000fc8000f8e0207 */
[----:B0-23--:R-:W-:-:S06]  /*1b00*/  IMAD.WIDE R2, R3, 0x4, R4 ;  /* 0x0000000403027825 */ /* 0x00dfcc00078e0204 */
[----:B------:R-:W2:Y:S01]  /*1b10*/  LDG.E.CONSTANT R2, desc[UR14][R2.64] ;  /* 0x0000000e02027981 */ /* 0x000ea2000c1e9900 */
[----:B------:R-:W-:Y:S02]  /*1b20*/  LEA R9, R7, UR8, 0x2 ;  /* 0x0000000807097c11 */ /* 0x000fe4000f8e10ff */
[----:B-1----:R-:W-:-:S04]  /*1b30*/  IADD3 R7, PT, PT, R0, R7, RZ ;  /* 0x0000000700077210 */ /* 0x002fc80007ffe0ff */
[----:B------:R-:W-:Y:S01]  /*1b40*/  ISETP.GE.AND P0, PT, R7, R12, PT ;  /* 0x0000000c0700720c */ /* 0x000fe20003f06270 */
[----:B--2---:R3:W-:-:S12]  /*1b50*/  STS [R9+0x180], R2 ;  /* 0x0001800209007388 */ /* 0x0047d80000000800 */
[----:B------:R-:W-:Y:S05]  /*1b60*/  @!P0 BRA `(.L_x_196) ;  /* 0xfffffffc00e08947 */ /* 0x000fea000383ffff */
.L_x_195:
[----:B------:R-:W-:Y:S05]  /*1b70*/  BSYNC.RECONVERGENT B0 ;  /* 0x0000000000007941 */ /* 0x000fea0003800200 */
.L_x_194:
[----:B------:R-:W1:Y:S02]  /*1b80*/  LDCU UR4, c[0x0][0x3ac] ;  /* 0x00007580ff0477ac */ /* 0x000e640008000800 */
[----:B-1----:R-:W-:-:S03]  /*1b90*/  UISETP.GE.AND UP0, UPT, UR4, 0x1, UPT ;  /* 0x000000010400788c */ /* 0x002fc6000bf06270 */
[----:B------:R-:W-:Y:S01]  /*1ba0*/  UMOV UR4, URZ ;  /* 0x000000ff00047c82 */ /* 0x000fe20008000000 */
[----:B------:R-:W-:Y:S06]  /*1bb0*/  BAR.SYNC.DEFER_BLOCKING 0x0 ;  /* 0x0000000000007b1d */ /* 0x000fec0000010000 */
[----:B------:R-:W-:Y:S05]  /*1bc0*/  BRA.U !UP0, `(.L_x_197) ;  /* 0x0000002108b87547 */ /* 0x000fea000b800000 */
[----:B------:R-:W-:Y:S01]  /*1bd0*/  UIADD3 UR5, UPT, UPT, UR8, 0x100, URZ ;  /* 0x0000010008057890 */ /* 0x000fe2000fffe0ff */
[----:B------:R-:W-:Y:S01]  /*1be0*/  SHF.L.U32 R4, R6, 0x2, RZ ;  /* 0x0000000206047819 */ /* 0x000fe200000006ff */
[C---:B0--3--:R-:W-:Y:S01]  /*1bf0*/  VIADD R2, R12.reuse, 0xffffffff ;  /* 0xffffffff0c027836 */ /* 0x049fe20000000000 */
[----:B------:R-:W-:Y:S01]  /*1c00*/  LOP3.LUT R0, R12, 0x3, RZ, 0xc0, !PT ;  /* 0x000000030c007812 */ /* 0x000fe200078ec0ff */
[----:B------:R-:W0:Y:S01]  /*1c10*/  LDCU UR17, c[0x0][0x360] ;  /* 0x00006c00ff1177ac */ /* 0x000e220008000800 */
[----:B------:R-:W-:Y:S02]  /*1c20*/  LOP3.LUT R3, R6, 0x1f, RZ, 0xc0, !PT ;  /* 0x0000001f06037812 */ /* 0x000fe400078ec0ff */
[----:B------:R-:W-:Y:S01]  /*1c30*/  MOV R17, 0xff800000 ;  /* 0xff80000000117802 */ /* 0x000fe20000000f00 */
[----:B------:R-:W-:Y:S01]  /*1c40*/  UMOV UR4, URZ ;  /* 0x000000ff00047c82 */ /* 0x000fe20008000000 */
[----:B------:R-:W-:Y:S01]  /*1c50*/  LOP3.LUT R4, R4, 0x7c, RZ, 0xc0, !PT ;  /* 0x0000007c04047812 */ /* 0x000fe200078ec0ff */
[----:B------:R-:W-:Y:S01]  /*1c60*/  UMOV UR6, URZ ;  /* 0x000000ff00067c82 */ /* 0x000fe20008000000 */
[----:B------:R-:W-:Y:S01]  /*1c70*/  LEA.HI R5, R6, UR5, RZ, 0x1d ;  /* 0x0000000506057c11 */ /* 0x000fe2000f8fe8ff */
[----:B------:R-:W-:-:S06]  /*1c80*/  UMOV UR5, URZ ;  /* 0x000000ff00057c82 */ /* 0x000fcc0008000000 */
.L_x_230:
[----:B-1----:R-:W1:Y:S01]  /*1c90*/  LDCU UR12, c[0x0][0x3ac] ;  /* 0x00007580ff0c77ac */ /* 0x002e620008000800 */
[----:B------:R-:W-:Y:S01]  /*1ca0*/  BSSY.RECONVERGENT B0, `(.L_x_198) ;  /* 0x00000d0000007945 */ /* 0x000fe20003800200 */
[----:B------:R-:W-:Y:S01]  /*1cb0*/  UIADD3 UR11, UPT, UPT, UR6, 0x40, URZ ;  /* 0x00000040060b7890 */ /* 0x000fe2000fffe0ff */
[----:B------:R-:W2:Y:S03]  /*1cc0*/  LDCU UR21, c[0x0][0x3b0] ;  /* 0x00007600ff1577ac */ /* 0x000ea60008000800 */
[----:B-1----:R-:W-:-:S04]  /*1cd0*/  UISETP.LT.AND UP0, UPT, UR11, UR12, UPT ;  /* 0x0000000c0b00728c */ /* 0x002fc8000bf01270 */
[----:B------:R-:W-:-:S04]  /*1ce0*/  USEL UR12, UR11, UR12, UP0 ;  /* 0x0000000c0b0c7287 */ /* 0x000fc80008000000 */
[----:B------:R-:W-:Y:S02]  /*1cf0*/  UIADD3 UR20, UPT, UPT, UR12, -UR6, URZ ;  /* 0x800000060c147290 */ /* 0x000fe4000fffe0ff */
[----:B------:R-:W-:Y:S02]  /*1d00*/  ULOP3.LUT UR18, UR12, 0x7, URZ, 0xc0, !UPT ;  /* 0x000000070c127892 */ /* 0x000fe4000f8ec0ff */
[----:B------:R-:W-:Y:S02]  /*1d10*/  ULOP3.LUT UR19, UR12, 0xf, URZ, 0xc0, !UPT ;  /* 0x0000000f0c137892 */ /* 0x000fe4000f8ec0ff */
[----:B------:R-:W-:-:S13]  /*1d20*/  ISETP.GE.AND P0, PT, R6, UR20, PT ;  /* 0x0000001406007c0c */ /* 0x000fda000bf06270 */
[----:B0-23--:R-:W-:Y:S05]  /*1d30*/  @P0 BRA `(.L_x_199) ;  /* 0x0000000c00180947 */ /* 0x00dfea0003800000 */
[----:B------:R-:W1:Y:S02]  /*1d40*/  LDCU UR10, c[0x0][0x3b0] ;  /* 0x00007600ff0a77ac */ /* 0x000e640008000800 */
[----:B-1----:R-:W-:-:S09]  /*1d50*/  UISETP.GT.AND UP0, UPT, UR10, URZ, UPT ;  /* 0x000000ff0a00728c */ /* 0x002fd2000bf04270 */
[----:B------:R-:W-:Y:S05]  /*1d60*/  BRA.U UP0, `(.L_x_200) ;  /* 0x0000000100387547 */ /* 0x000fea000b800000 */
[----:B------:R-:W1:Y:S01]  /*1d70*/  S2R R9, SR_CgaCtaId ;  /* 0x0000000000097919 */ /* 0x000e620000008800 */
[----:B------:R-:W2:Y:S01]  /*1d80*/  LDCU UR10, c[0x0][0x3b8] ;  /* 0x00007700ff0a77ac */ /* 0x000ea20008000800 */
[----:B------:R-:W-:Y:S01]  /*1d90*/  MOV R8, 0x400 ;  /* 0x0000040000087802 */ /* 0x000fe20000000f00 */
[----:B------:R-:W-:Y:S01]  /*1da0*/  BSSY.RECONVERGENT B1, `(.L_x_201) ;  /* 0x0000009000017945 */ /* 0x000fe20003800200 */
[----:B------:R-:W-:Y:S02]  /*1db0*/  MOV R7, R6 ;  /* 0x0000000600077202 */ /* 0x000fe40000000f00 */
[----:B-1----:R-:W-:Y:S01]  /*1dc0*/  LEA R10, R9, R8, 0x18 ;  /* 0x00000008090a7211 */ /* 0x002fe200078ec0ff */
[----:B--2---:R-:W-:-:S07]  /*1dd0*/  FMUL R9, RZ, UR10 ;  /* 0x0000000aff097c20 */ /* 0x004fce0008400000 */
.L_x_202:
[C---:B------:R-:W-:Y:S01]  /*1de0*/  IMAD R8, R7.reuse, 0x4, R10 ;  /* 0x0000000407087824 */ /* 0x040fe200078e020a */
[----:B0-----:R-:W-:-:S04]  /*1df0*/  IADD3 R7, PT, PT, R7, UR17, RZ ;  /* 0x0000001107077c10 */ /* 0x001fc8000fffe0ff */
[----:B------:R1:W-:Y:S01]  /*1e00*/  STS [R8], R9 ;  /* 0x0000000908007388 */ /* 0x0003e20000000800 */
[----:B------:R-:W-:-:S13]  /*1e10*/  ISETP.GE.AND P0, PT, R7, UR20, PT ;  /* 0x0000001407007c0c */ /* 0x000fda000bf06270 */
[----:B-1----:R-:W-:Y:S05]  /*1e20*/  @!P0 BRA `(.L_x_202) ;  /* 0xfffffffc00ec8947 */ /* 0x002fea000383ffff */
[----:B------:R-:W-:Y:S05]  /*1e30*/  BSYNC.RECONVERGENT B1 ;  /* 0x0000000000017941 */ /* 0x000fea0003800200 */
.L_x_201:
[----:B------:R-:W-:Y:S05]  /*1e40*/  BRA `(.L_x_199) ;  /* 0x0000000800d47947 */ /* 0x000fea0003800000 */
.L_x_200:
[----:B------:R-:W-:-:S07]  /*1e50*/  MOV R16, R6 ;  /* 0x0000000600107202 */ /* 0x000fce0000000f00 */
.L_x_210:
[----:B------:R-:W1:Y:S01]  /*1e60*/  S2UR UR13, SR_CgaCtaId ;  /* 0x00000000000d79c3 */ /* 0x000e620000008800 */
[----:B------:R-:W2:Y:S01]  /*1e70*/  LDCU UR16, c[0x0][0x3b0] ;  /* 0x00007600ff1077ac */ /* 0x000ea20008000800 */
[----:B------:R-:W-:Y:S02]  /*1e80*/  VIADD R7, R16, UR6 ;  /* 0x0000000610077c36 */ /* 0x000fe40008000000 */
[----:B------:R-:W-:Y:S02]  /*1e90*/  HFMA2 R20, -RZ, RZ, 0, 0 ;  /* 0x00000000ff147431 */ /* 0x000fe400000001ff */
[----:B------:R-:W-:Y:S01]  /*1ea0*/  IMAD.MOV.U32 R22, RZ, RZ, 0x3 ;  /* 0x00000003ff167424 */ /* 0x000fe200078e00ff */
[----:B------:R-:W-:Y:S01]  /*1eb0*/  UMOV UR10, 0x400 ;  /* 0x00000400000a7882 */ /* 0x000fe20000000000 */
[----:B------:R-:W-:Y:S02]  /*1ec0*/  MOV R18, R2 ;  /* 0x0000000200127202 */ /* 0x000fe40000000f00 */
[----:B--2---:R-:W-:Y:S01]  /*1ed0*/  MOV R8, UR16 ;  /* 0x0000001000087c02 */ /* 0x004fe20008000f00 */
[----:B-1----:R-:W-:-:S04]  /*1ee0*/  ULEA UR10, UR13, UR10, 0x18 ;  /* 0x0000000a0d0a7291 */ /* 0x002fc8000f8ec0ff */
[----:B------:R-:W-:Y:S01]  /*1ef0*/  IMAD R7, R7, R8, UR7 ;  /* 0x0000000707077e24 */ /* 0x000fe2000f8e0208 */
[----:B------:R-:W-:-:S03]  /*1f00*/  UIADD3 UR10, UPT, UPT, UR10, 0x180, URZ ;  /* 0x000001800a0a7890 */ /* 0x000fc6000fffe0ff */
[----:B------:R-:W-:-:S03]  /*1f10*/  IMAD.MOV.U32 R23, RZ, RZ, R7 ;  /* 0x000000ffff177224 */ /* 0x000fc600078e0007 */
[----:B------:R-:W-:-:S07]  /*1f20*/  MOV R21, UR10 ;  /* 0x0000000a00157c02 */ /* 0x000fce0008000f00 */
.L_x_204:
[C---:B------:R-:W-:Y:S02]  /*1f30*/  ISETP.GE.AND P0, PT, R22.reuse, UR21, PT ;  /* 0x0000001516007c0c */ /* 0x040fe4000bf06270 */
[----:B------:R-:W-:-:S11]  /*1f40*/  IADD3 R19, PT, PT, R22, -0x3, RZ ;  /* 0xfffffffd16137810 */ /* 0x000fd60007ffe0ff */
[----:B------:R-:W-:Y:S05]  /*1f50*/  @P0 BRA `(.L_x_203) ;  /* 0x0000000000440947 */ /* 0x000fea0003800000 */
[----:B------:R-:W1:Y:S01]  /*1f60*/  LDC.64 R8, c[0x0][0x388] ;  /* 0x0000e200ff087b82 */ /* 0x000e620000000a00 */
[----:B------:R2:W3:Y:S01]  /*1f70*/  LDS.128 R12, [R21] ;  /* 0x00000000150c7984 */ /* 0x0004e20000000c00 */
[----:B-1----:R-:W-:-:S06]  /*1f80*/  IMAD.WIDE R8, R23, 0x4, R8 ;  /* 0x0000000417087825 */ /* 0x002fcc00078e0208 */
[----:B------:R-:W3:Y:S01]  /*1f90*/  LDG.E.128.CONSTANT R8, desc[UR14][R8.64] ;  /* 0x0000000e08087981 */ /* 0x000ee2000c1e9d00 */
[----:B------:R-:W-:Y:S01]  /*1fa0*/  IADD3 R18, PT, PT, R18, -0x4, RZ ;  /* 0xfffffffc12127810 */ /* 0x000fe20007ffe0ff */
[----:B------:R-:W-:Y:S01]  /*1fb0*/  VIADD R23, R23, 0x4 ;  /* 0x0000000417177836 */ /* 0x000fe20000000000 */
[----:B--2---:R-:W-:Y:S01]  /*1fc0*/  IADD3 R21, PT, PT, R21, 0x10, RZ ;  /* 0x0000001015157810 */ /* 0x004fe20007ffe0ff */
[----:B---3--:R-:W-:-:S04]  /*1fd0*/  FMUL R13, R13, R9 ;  /* 0x000000090d0d7220 */ /* 0x008fc80000400000 */
[----:B------:R-:W-:Y:S01]  /*1fe0*/  FFMA R13, R12, R8, R13 ;  /* 0x000000080c0d7223 */ /* 0x000fe2000000000d */
[C---:B------:R-:W-:Y:S01]  /*1ff0*/  IADD3 R12, PT, PT, R22.reuse, 0x1, RZ ;  /* 0x00000001160c7810 */ /* 0x040fe20007ffe0ff */
[----:B------:R-:W-:Y:S02]  /*2000*/  VIADD R22, R22, 0x4 ;  /* 0x0000000416167836 */ /* 0x000fe40000000000 */
[----:B------:R-:W-:Y:S01]  /*2010*/  FFMA R10, R14, R10, R13 ;  /* 0x0000000a0e0a7223 */ /* 0x000fe2000000000d */
[----:B------:R-:W-:-:S03]  /*2020*/  ISETP.GE.AND P0, PT, R12, UR21, PT ;  /* 0x000000150c007c0c */ /* 0x000fc6000bf06270 */
[----:B------:R-:W-:-:S04]  /*2030*/  FFMA R11, R15, R11, R10 ;  /* 0x0000000b0f0b7223 */ /* 0x000fc8000000000a */
[----:B------:R-:W-:-:S06]  /*2040*/  FADD R20, R20, R11 ;  /* 0x0000000b14147221 */ /* 0x000fcc0000000000 */
[----:B------:R-:W-:Y:S05]  /*2050*/  @!P0 BRA `(.L_x_204) ;  /* 0xfffffffc00b48947 */ /* 0x000fea000383ffff */
[----:B------:R-:W-:Y:S05]  /*2060*/  BRA `(.L_x_205) ;  /* 0x0000000800247947 */ /* 0x000fea0003800000 */
.L_x_203:
[----:B------:R-:W-:-:S13]  /*2070*/  ISETP.GE.AND P0, PT, R19, UR21, PT ;  /* 0x0000001513007c0c */ /* 0x000fda000bf06270 */
[----:B------:R-:W-:Y:S05]  /*2080*/  @P0 BRA `(.L_x_205) ;  /* 0x00000008001c0947 */ /* 0x000fea0003800000 */
[C---:B------:R-:W-:Y:S02]  /*2090*/  ISETP.GE.U32.AND P0, PT, R18.reuse, 0xf, PT ;  /* 0x0000000f1200780c */ /* 0x040fe40003f06070 */
[----:B------:R-:W-:-:S04]  /*20a0*/  IADD3 R14, PT, PT, R18, 0x1, RZ ;  /* 0x00000001120e7810 */ /* 0x000fc80007ffe0ff */
[----:B------:R-:W-:-:S04]  /*20b0*/  LOP3.LUT R13, R14, 0xf, RZ, 0xc0, !PT ;  /* 0x0000000f0e0d7812 */ /* 0x000fc800078ec0ff */
[----:B------:R-:W-:-:S03]  /*20c0*/  ISETP.NE.AND P1, PT, R13, RZ, PT ;  /* 0x000000ff0d00720c */ /* 0x000fc60003f25270 */
[----:B------:R-:W-:Y:S10]  /*20d0*/  @!P0 BRA `(.L_x_206) ;  /* 0x0000000000c48947 */ /* 0x000ff40003800000 */
[----:B------:R-:W1:Y:S01]  /*20e0*/  S2R R8, SR_CgaCtaId ;  /* 0x0000000000087919 */ /* 0x000e620000008800 */
[----:B------:R-:W-:Y:S01]  /*20f0*/  MOV R15, 0x400 ;  /* 0x00000400000f7802 */ /* 0x000fe20000000f00 */
[----:B------:R-:W-:Y:S01]  /*2100*/  HFMA2 R18, -RZ, RZ, 0, 0 ;  /* 0x00000000ff127431 */ /* 0x000fe200000001ff */
[----:B------:R-:W-:Y:S02]  /*2110*/  LOP3.LUT R12, R14, 0xfffffff0, RZ, 0xc0, !PT ;  /* 0xfffffff00e0c7812 */ /* 0x000fe400078ec0ff */
[----:B-1----:R-:W-:-:S07]  /*2120*/  LEA R15, R8, R15, 0x18 ;  /* 0x0000000f080f7211 */ /* 0x002fce00078ec0ff */
.L_x_207:
[----:B------:R-:W1:Y:S01]  /*2130*/  LDC.64 R22, c[0x0][0x388] ;  /* 0x0000e200ff167b82 */ /* 0x000e620000000a00 */
[----:B------:R-:W-:-:S04]  /*2140*/  IMAD.IADD R9, R7, 0x1, R19 ;  /* 0x0000000107097824 */ /* 0x000fc800078e0213 */
[----:B-1----:R-:W-:-:S05]  /*2150*/  IMAD.WIDE R22, R9, 0x4, R22 ;  /* 0x0000000409167825 */ /* 0x002fca00078e0216 */
[----:B------:R-:W2:Y:S04]  /*2160*/  LDG.E.CONSTANT R25, desc[UR14][R22.64] ;  /* 0x0000000e16197981 */ /* 0x000ea8000c1e9900 */
[----:B------:R-:W3:Y:S01]  /*2170*/  LDG.E.CONSTANT R24, desc[UR14][R22.64+0x4] ;  /* 0x0000040e16187981 */ /* 0x000ee2000c1e9900 */
[----:B------:R-:W-:-:S03]  /*2180*/  LEA R21, R19, R15, 0x2 ;  /* 0x0000000f13157211 */ /* 0x000fc600078e10ff */
[----:B------:R-:W4:Y:S04]  /*2190*/  LDG.E.CONSTANT R27, desc[UR14][R22.64+0x8] ;  /* 0x0000080e161b7981 */ /* 0x000f28000c1e9900 */
[----:B------:R-:W2:Y:S04]  /*21a0*/  LDS.128 R8, [R21+0x180] ;  /* 0x0001800015087984 */ /* 0x000ea80000000c00 */
[----:B------:R-:W5:Y:S01]  /*21b0*/  LDG.E.CONSTANT R26, desc[UR14][R22.64+0xc] ;  /* 0x00000c0e161a7981 */ /* 0x000f62000c1e9900 */
[----:B--2---:R-:W-:-:S03]  /*21c0*/  FFMA R8, R8, R25, R20 ;  /* 0x0000001908087223 */ /* 0x004fc60000000014 */
[----:B------:R-:W2:Y:S04]  /*21d0*/  LDG.E.CONSTANT R25, desc[UR14][R22.64+0x10] ;  /* 0x0000100e16197981 */ /* 0x000ea8000c1e9900 */
[----:B------:R-:W2:Y:S01]  /*21e0*/  LDG.E.CONSTANT R20, desc[UR14][R22.64+0x14] ;  /* 0x0000140e16147981 */ /* 0x000ea2000c1e9900 */
[----:B---3--:R-:W-:-:S03]  /*21f0*/  FFMA R9, R9, R24, R8 ;  /* 0x0000001809097223 */ /* 0x008fc60000000008 */
[----:B------:R-:W3:Y:S01]  /*2200*/  LDG.E.CONSTANT R24, desc[UR14][R22.64+0x1c] ;  /* 0x00001c0e16187981 */ /* 0x000ee2000c1e9900 */
[----:B----4-:R-:W-:-:S03]  /*2210*/  FFMA R10, R10, R27, R9 ;  /* 0x0000001b0a0a7223 */ /* 0x010fc60000000009 */
[----:B------:R-:W4:Y:S01]  /*2220*/  LDG.E.CONSTANT R27, desc[UR14][R22.64+0x18] ;  /* 0x0000180e161b7981 */ /* 0x000f22000c1e9900 */
[----:B-----5:R-:W-:-:S03]  /*2230*/  FFMA R29, R11, R26, R10 ;  /* 0x0000001a0b1d7223 */ /* 0x020fc6000000000a */
[----:B------:R-:W2:Y:S02]  /*2240*/  LDS.128 R8, [R21+0x190] ;  /* 0x0001900015087984 */ /* 0x000ea40000000c00 */
[----:B--2---:R-:W-:Y:S02]  /*2250*/  FFMA R8, R8, R25, R29 ;  /* 0x0000001908087223 */ /* 0x004fe4000000001d */
[----:B------:R-:W2:Y:S02]  /*2260*/  LDG.E.CONSTANT R25, desc[UR14][R22.64+0x20] ;  /* 0x0000200e16197981 */ /* 0x000ea4000c1e9900 */
[----:B------:R-:W-:Y:S02]  /*2270*/  FFMA R9, R9, R20, R8 ;  /* 0x0000001409097223 */ /* 0x000fe40000000008 */
[----:B------:R-:W5:Y:S04]  /*2280*/  LDG.E.CONSTANT R20, desc[UR14][R22.64+0x24] ;  /* 0x0000240e16147981 */ /* 0x000f68000c1e9900 */
[----:B------:R-:W5:Y:S01]  /*2290*/  LDG.E.CONSTANT R29, desc[UR14][R22.64+0x28] ;  /* 0x0000280e161d7981 */ /* 0x000f62000c1e9900 */
[----:B----4-:R-:W-:-:S04]  /*22a0*/  FFMA R10, R10, R27, R9 ;  /* 0x0000001b0a0a7223 */ /* 0x010fc80000000009 */
[----:B---3--:R-:W-:Y:S02]  /*22b0*/  FFMA R27, R11, R24, R10 ;  /* 0x000000180b1b7223 */ /* 0x008fe4000000000a */
[----:B------:R-:W2:Y:S02]  /*22c0*/  LDS.128 R8, [R21+0x1a0] ;  /* 0x0001a00015087984 */ /* 0x000ea40000000c00 */
[----:B--2---:R-:W-:Y:S02]  /*22d0*/  FFMA R24, R8, R25, R27 ;  /* 0x0000001908187223 */ /* 0x004fe4000000001b */
[----:B------:R-:W2:Y:S04]  /*22e0*/  LDG.E.CONSTANT R8, desc[UR14][R22.64+0x2c] ;  /* 0x00002c0e16087981 */ /* 0x000ea8000c1e9900 */
[----:B------:R-:W3:Y:S01]  /*22f0*/  LDG.E.CONSTANT R27, desc[UR14][R22.64+0x30] ;  /* 0x0000300e161b7981 */ /* 0x000ee2000c1e9900 */
[----:B-----5:R-:W-:-:S03]  /*2300*/  FFMA R9, R9, R20, R24 ;  /* 0x0000001409097223 */ /* 0x020fc60000000018 */
[----:B------:R-:W4:Y:S04]  /*2310*/  LDG.E.CONSTANT R20, desc[UR14][R22.64+0x34] ;  /* 0x0000340e16147981 */ /* 0x000f28000c1e9900 */
[----:B------:R-:W5:Y:S04]  /*2320*/  LDG.E.CONSTANT R25, desc[UR14][R22.64+0x38] ;  /* 0x0000380e16197981 */ /* 0x000f68000c1e9900 */
[----:B------:R-:W5:Y:S01]  /*2330*/  LDG.E.CONSTANT R24, desc[UR14][R22.64+0x3c] ;  /* 0x00003c0e16187981 */ /* 0x000f62000c1e9900 */
[----:B------:R-:W-:Y:S01]  /*2340*/  FFMA R10, R10, R29, R9 ;  /* 0x0000001d0a0a7223 */ /* 0x000fe20000000009 */
[----:B------:R-:W-:-:S04]  /*2350*/  IADD3 R18, PT, PT, R18, 0x10, RZ ;  /* 0x0000001012127810 */ /* 0x000fc80007ffe0ff */
[----:B------:R-:W-:Y:S01]  /*2360*/  ISETP.NE.AND P0, PT, R18, R12, PT ;  /* 0x0000000c1200720c */ /* 0x000fe20003f05270 */
[----:B------:R-:W-:Y:S02]  /*2370*/  VIADD R19, R19, 0x10 ;  /* 0x0000001013137836 */ /* 0x000fe40000000000 */
[----:B--2---:R-:W-:Y:S02]  /*2380*/  FFMA R29, R11, R8, R10 ;  /* 0x000000080b1d7223 */ /* 0x004fe4000000000a */
[----:B------:R-:W3:Y:S02]  /*2390*/  LDS.128 R8, [R21+0x1b0] ;  /* 0x0001b00015087984 */ /* 0x000ee40000000c00 */
[----:B---3--:R-:W-:-:S04]  /*23a0*/  FFMA R8, R8, R27, R29 ;  /* 0x0000001b08087223 */ /* 0x008fc8000000001d */
[----:B----4-:R-:W-:-:S04]  /*23b0*/  FFMA R9, R9, R20, R8 ;  /* 0x0000001409097223 */ /* 0x010fc80000000008 */
[----:B-----5:R-:W-:-:S04]  /*23c0*/  FFMA R10, R10, R25, R9 ;  /* 0x000000190a0a7223 */ /* 0x020fc80000000009 */
[----:B------:R-:W-:Y:S01]  /*23d0*/  FFMA R20, R11, R24, R10 ;  /* 0x000000180b147223 */ /* 0x000fe2000000000a */
[----:B------:R-:W-:Y:S06]  /*23e0*/  @P0 BRA `(.L_x_207) ;  /* 0xfffffffc00500947 */ /* 0x000fec000383ffff */
.L_x_206:
[----:B------:R-:W-:Y:S05]  /*23f0*/  @!P1 BRA `(.L_x_205) ;  /* 0x0000000400409947 */ /* 0x000fea0003800000 */
[----:B------:R-:W-:Y:S02]  /*2400*/  ISETP.GE.U32.AND P0, PT, R13, 0x8, PT ;  /* 0x000000080d00780c */ /* 0x000fe40003f06070 */
[----:B------:R-:W-:-:S04]  /*2410*/  LOP3.LUT R14, R14, 0x7, RZ, 0xc0, !PT ;  /* 0x000000070e0e7812 */ /* 0x000fc800078ec0ff */
[----:B------:R-:W-:-:S07]  /*2420*/  ISETP.NE.AND P1, PT, R14, RZ, PT ;  /* 0x000000ff0e00720c */ /* 0x000fce0003f25270 */
[----:B------:R-:W-:Y:S06]  /*2430*/  @!P0 BRA `(.L_x_208) ;  /* 0x0000000000808947 */ /* 0x000fec0003800000 */
[----:B------:R-:W1:Y:S01]  /*2440*/  LDC.64 R8, c[0x0][0x388] ;  /* 0x0000e200ff087b82 */ /* 0x000e620000000a00 */
[----:B------:R-:W-:-:S05]  /*2450*/  IADD3 R11, PT, PT, R7, R19, RZ ;  /* 0x00000013070b7210 */ /* 0x000fca0007ffe0ff */
[----:B-1----:R-:W-:-:S05]  /*2460*/  IMAD.WIDE R8, R11, 0x4, R8 ;  /* 0x000000040b087825 */ /* 0x002fca00078e0208 */
[----:B------:R-:W2:Y:S04]  /*2470*/  LDG.E.CONSTANT R24, desc[UR14][R8.64] ;  /* 0x0000000e08187981 */ /* 0x000ea8000c1e9900 */
[----:B------:R-:W3:Y:S04]  /*2480*/  LDG.E.CONSTANT R13, desc[UR14][R8.64+0x4] ;  /* 0x0000040e080d7981 */ /* 0x000ee8000c1e9900 */
[----:B------:R-:W4:Y:S04]  /*2490*/  LDG.E.CONSTANT R10, desc[UR14][R8.64+0x8] ;  /* 0x0000080e080a7981 */ /* 0x000f28000c1e9900 */
[----:B------:R-:W5:Y:S04]  /*24a0*/  LDG.E.CONSTANT R18, desc[UR14][R8.64+0xc] ;  /* 0x00000c0e08127981 */ /* 0x000f68000c1e9900 */
[----:B------:R-:W5:Y:S04]  /*24b0*/  LDG.E.CONSTANT R15, desc[UR14][R8.64+0x10] ;  /* 0x0000100e080f7981 */ /* 0x000f68000c1e9900 */
[----:B------:R-:W5:Y:S04]  /*24c0*/  LDG.E.CONSTANT R12, desc[UR14][R8.64+0x14] ;  /* 0x0000140e080c7981 */ /* 0x000f68000c1e9900 */
[----:B------:R-:W5:Y:S04]  /*24d0*/  LDG.E.CONSTANT R11, desc[UR14][R8.64+0x18] ;  /* 0x0000180e080b7981 */ /* 0x000f68000c1e9900 */
[----:B------:R1:W5:Y:S01]  /*24e0*/  LDG.E.CONSTANT R21, desc[UR14][R8.64+0x1c] ;  /* 0x00001c0e08157981 */ /* 0x000362000c1e9900 */
[----:B------:R-:W0:Y:S01]  /*24f0*/  S2UR UR13, SR_CgaCtaId ;  /* 0x00000000000d79c3 */ /* 0x000e220000008800 */
[----:B------:R-:W-:-:S02]  /*2500*/  UMOV UR10, 0x400 ;  /* 0x00000400000a7882 */ /* 0x000fc40000000000 */
[----:B0-----:R-:W-:-:S06]  /*2510*/  ULEA UR10, UR13, UR10, 0x18 ;  /* 0x0000000a0d0a7291 */ /* 0x001fcc000f8ec0ff */
[C---:B------:R-:W-:Y:S02]  /*2520*/  LEA R22, R19.reuse, UR10, 0x2 ;  /* 0x0000000a13167c11 */ /* 0x040fe4000f8e10ff */
[----:B------:R-:W-:-:S03]  /*2530*/  IADD3 R19, PT, PT, R19, 0x8, RZ ;  /* 0x0000000813137810 */ /* 0x000fc60007ffe0ff */
[----:B------:R-:W2:Y:S04]  /*2540*/  LDS R27, [R22+0x180] ;  /* 0x00018000161b7984 */ /* 0x000ea80000000800 */
[----:B------:R-:W3:Y:S04]  /*2550*/  LDS R29, [R22+0x184] ;  /* 0x00018400161d7984 */ /* 0x000ee80000000800 */
[----:B------:R-:W4:Y:S04]  /*2560*/  LDS R25, [R22+0x188] ;  /* 0x0001880016197984 */ /* 0x000f280000000800 */
[----:B------:R-:W5:Y:S04]  /*2570*/  LDS R23, [R22+0x18c] ;  /* 0x00018c0016177984 */ /* 0x000f680000000800 */
[----:B-1----:R-:W-:Y:S01]  /*2580*/  LDS R9, [R22+0x194] ;  /* 0x0001940016097984 */ /* 0x002fe20000000800 */
[----:B--2---:R-:W-:-:S03]  /*2590*/  FFMA R24, R27, R24, R20 ;  /* 0x000000181b187223 */ /* 0x004fc60000000014 */
[----:B------:R-:W0:Y:S01]  /*25a0*/  LDS R20, [R22+0x190] ;  /* 0x0001900016147984 */ /* 0x000e220000000800 */
[----:B---3--:R-:W-:-:S03]  /*25b0*/  FFMA R24, R29, R13, R24 ;  /* 0x0000000d1d187223 */ /* 0x008fc60000000018 */
[----:B------:R-:W1:Y:S01]  /*25c0*/  LDS R13, [R22+0x198] ;  /* 0x00019800160d7984 */ /* 0x000e620000000800 */
[----:B----4-:R-:W-:-:S03]  /*25d0*/  FFMA R10, R25, R10, R24 ;  /* 0x0000000a190a7223 */ /* 0x010fc60000000018 */
[----:B------:R-:W2:Y:S01]  /*25e0*/  LDS R27, [R22+0x19c] ;  /* 0x00019c00161b7984 */ /* 0x000ea20000000800 */
[----:B-----5:R-:W-:-:S04]  /*25f0*/  FFMA R23, R23, R18, R10 ;  /* 0x0000001217177223 */ /* 0x020fc8000000000a */
[----:B0-----:R-:W-:-:S04]  /*2600*/  FFMA R20, R20, R15, R23 ;  /* 0x0000000f14147223 */ /* 0x001fc80000000017 */
[----:B------:R-:W-:-:S04]  /*2610*/  FFMA R12, R9, R12, R20 ;  /* 0x0000000c090c7223 */ /* 0x000fc80000000014 */
[----:B-1----:R-:W-:-:S04]  /*2620*/  FFMA R12, R13, R11, R12 ;  /* 0x0000000b0d0c7223 */ /* 0x002fc8000000000c */
[----:B--2---:R-:W-:-:S07]  /*2630*/  FFMA R20, R27, R21, R12 ;  /* 0x000000151b147223 */ /* 0x004fce000000000c */
.L_x_208:
[----:B------:R-:W-:Y:S05]  /*2640*/  @!P1 BRA `(.L_x_205) ;  /* 0x0000000000ac9947 */ /* 0x000fea0003800000 */
[----:B------:R-:W-:Y:S02]  /*2650*/  ISETP.GE.U32.AND P0, PT, R14, 0x4, PT ;  /* 0x000000040e00780c */ /* 0x000fe40003f06070 */
[----:B------:R-:W-:-:S11]  /*2660*/  ISETP.NE.AND P1, PT, R0, RZ, PT ;  /* 0x000000ff0000720c */ /* 0x000fd60003f25270 */
[----:B------:R-:W-:Y:S05]  /*2670*/  @!P0 BRA `(.L_x_209) ;  /* 0x0000000000508947 */ /* 0x000fea0003800000 */
[----:B------:R-:W1:Y:S01]  /*2680*/  LDC.64 R8, c[0x0][0x388] ;  /* 0x0000e200ff087b82 */ /* 0x000e620000000a00 */
[----:B------:R-:W-:-:S04]  /*2690*/  IMAD.IADD R11, R7, 0x1, R19 ;  /* 0x00000001070b7824 */ /* 0x000fc800078e0213 */
[----:B-1----:R-:W-:-:S05]  /*26a0*/  IMAD.WIDE R8, R11, 0x4, R8 ;  /* 0x000000040b087825 */ /* 0x002fca00078e0208 */
[----:B------:R-:W2:Y:S04]  /*26b0*/  LDG.E.CONSTANT R12, desc[UR14][R8.64] ;  /* 0x0000000e080c7981 */ /* 0x000ea8000c1e9900 */
[----:B------:R-:W3:Y:S04]  /*26c0*/  LDG.E.CONSTANT R13, desc[UR14][R8.64+0x4] ;  /* 0x0000040e080d7981 */ /* 0x000ee8000c1e9900 */
[----:B------:R-:W4:Y:S04]  /*26d0*/  LDG.E.CONSTANT R15, desc[UR14][R8.64+0x8] ;  /* 0x0000080e080f7981 */ /* 0x000f28000c1e9900 */
[----:B------:R-:W5:Y:S01]  /*26e0*/  LDG.E.CONSTANT R21, desc[UR14][R8.64+0xc] ;  /* 0x00000c0e08157981 */ /* 0x000f62000c1e9900 */
[----:B------:R-:W1:Y:S01]  /*26f0*/  S2UR UR13, SR_CgaCtaId ;  /* 0x00000000000d79c3 */ /* 0x000e620000008800 */
[----:B------:R-:W-:-:S02]  /*2700*/  UMOV UR10, 0x400 ;  /* 0x00000400000a7882 */ /* 0x000fc40000000000 */
[----:B-1----:R-:W-:-:S06]  /*2710*/  ULEA UR10, UR13, UR10, 0x18 ;  /* 0x0000000a0d0a7291 */ /* 0x002fcc000f8ec0ff */
[C---:B------:R-:W-:Y:S02]  /*2720*/  LEA R10, R19.reuse, UR10, 0x2 ;  /* 0x0000000a130a7c11 */ /* 0x040fe4000f8e10ff */
[----:B------:R-:W-:-:S03]  /*2730*/  IADD3 R19, PT, PT, R19, 0x4, RZ ;  /* 0x0000000413137810 */ /* 0x000fc60007ffe0ff */
[----:B------:R-:W2:Y:S04]  /*2740*/  LDS R11, [R10+0x180] ;  /* 0x000180000a0b7984 */ /* 0x000ea80000000800 */
[----:B------:R-:W3:Y:S04]  /*2750*/  LDS R14, [R10+0x184] ;  /* 0x000184000a0e7984 */ /* 0x000ee80000000800 */
[----:B------:R-:W4:Y:S04]  /*2760*/  LDS R18, [R10+0x188] ;  /* 0x000188000a127984 */ /* 0x000f280000000800 */
[----:B------:R-:W5:Y:S01]  /*2770*/  LDS R22, [R10+0x18c] ;  /* 0x00018c000a167984 */ /* 0x000f620000000800 */
[----:B--2---:R-:W-:-:S04]  /*2780*/  FFMA R11, R11, R12, R20 ;  /* 0x0000000c0b0b7223 */ /* 0x004fc80000000014 */
[----:B---3--:R-:W-:-:S04]  /*2790*/  FFMA R11, R14, R13, R11 ;  /* 0x0000000d0e0b7223 */ /* 0x008fc8000000000b */
[----:B----4-:R-:W-:-:S04]  /*27a0*/  FFMA R11, R18, R15, R11 ;  /* 0x0000000f120b7223 */ /* 0x010fc8000000000b */
[----:B-----5:R-:W-:-:S07]  /*27b0*/  FFMA R20, R22, R21, R11 ;  /* 0x0000001516147223 */ /* 0x020fce000000000b */
.L_x_209:
[----:B------:R-:W-:Y:S05]  /*27c0*/  @!P1 BRA `(.L_x_205) ;  /* 0x00000000004c9947 */ /* 0x000fea0003800000 */
[----:B------:R-:W1:Y:S01]  /*27d0*/  LDC.64 R8, c[0x0][0x388] ;  /* 0x0000e200ff087b82 */ /* 0x000e620000000a00 */
[----:B------:R-:W-:-:S05]  /*27e0*/  IADD3 R7, PT, PT, R7, R19, RZ ;  /* 0x0000001307077210 */ /* 0x000fca0007ffe0ff */
[----:B-1----:R-:W-:-:S05]  /*27f0*/  IMAD.WIDE R8, R7, 0x4, R8 ;  /* 0x0000000407087825 */ /* 0x002fca00078e0208 */
[----:B------:R-:W2:Y:S01]  /*2800*/  LDG.E.CONSTANT R10, desc[UR14][R8.64] ;  /* 0x0000000e080a7981 */ /* 0x000ea2000c1e9900 */
[----:B------:R-:W1:Y:S01]  /*2810*/  S2UR UR13, SR_CgaCtaId ;  /* 0x00000000000d79c3 */ /* 0x000e620000008800 */
[----:B------:R-:W-:Y:S01]  /*2820*/  UMOV UR10, 0x400 ;  /* 0x00000400000a7882 */ /* 0x000fe20000000000 */
[----:B------:R-:W-:Y:S01]  /*2830*/  ISETP.NE.AND P0, PT, R0, 0x1, PT ;  /* 0x000000010000780c */ /* 0x000fe20003f05270 */
[----:B-1----:R-:W-:-:S06]  /*2840*/  ULEA UR10, UR13, UR10, 0x18 ;  /* 0x0000000a0d0a7291 */ /* 0x002fcc000f8ec0ff */
[----:B------:R-:W-:-:S05]  /*2850*/  LEA R19, R19, UR10, 0x2 ;  /* 0x0000000a13137c11 */ /* 0x000fca000f8e10ff */
[----:B------:R-:W2:Y:S02]  /*2860*/  LDS R7, [R19+0x180] ;  /* 0x0001800013077984 */ /* 0x000ea40000000800 */
[----:B--2---:R-:W-:Y:S01]  /*2870*/  FFMA R20, R7, R10, R20 ;  /* 0x0000000a07147223 */ /* 0x004fe20000000014 */
[----:B------:R-:W-:Y:S06]  /*2880*/  @!P0 BRA `(.L_x_205) ;  /* 0x00000000001c8947 */ /* 0x000fec0003800000 */
[----:B------:R-:W-:Y:S01]  /*2890*/  ISETP.NE.AND P0, PT, R0, 0x2, PT ;  /* 0x000000020000780c */ /* 0x000fe20003f05270 */
[----:B------:R-:W2:Y:S04]  /*28a0*/  LDG.E.CONSTANT R10, desc[UR14][R8.64+0x4] ;  /* 0x0000040e080a7981 */ /* 0x000ea8000c1e9900 */
[----:B------:R-:W2:Y:S08]  /*28b0*/  LDS R7, [R19+0x184] ;  /* 0x0001840013077984 */ /* 0x000eb00000000800 */
[----:B------:R-:W3:Y:S04]  /*28c0*/  @P0 LDG.E.CONSTANT R12, desc[UR14][R8.64+0x8] ;  /* 0x0000080e080c0981 */ /* 0x000ee8000c1e9900 */
[----:B------:R-:W3:Y:S01]  /*28d0*/  @P0 LDS R11, [R19+0x188] ;  /* 0x00018800130b0984 */ /* 0x000ee20000000800 */
[----:B--2---:R-:W-:-:S04]  /*28e0*/  FFMA R20, R7, R10, R20 ;  /* 0x0000000a07147223 */ /* 0x004fc80000000014 */
[----:B---3--:R-:W-:-:S07]  /*28f0*/  @P0 FFMA R20, R11, R12, R20 ;  /* 0x0000000c0b140223 */ /* 0x008fce0000000014 */
.L_x_205:
[----:B------:R-:W1:Y:S01]  /*2900*/  S2UR UR13, SR_CgaCtaId ;  /* 0x00000000000d79c3 */ /* 0x000e620000008800 */
[----:B------:R-:W2:Y:S01]  /*2910*/  LDCU UR16, c[0x0][0x3b8] ;  /* 0x00007700ff1077ac */ /* 0x000ea20008000800 */
[----:B------:R-:W-:Y:S01]  /*2920*/  UMOV UR10, 0x400 ;  /* 0x00000400000a7882 */ /* 0x000fe20000000000 */
[----:B--2---:R-:W-:Y:S01]  /*2930*/  FMUL R20, R20, UR16 ;  /* 0x0000001014147c20 */ /* 0x004fe20008400000 */
[----:B-1----:R-:W-:-:S06]  /*2940*/  ULEA UR10, UR13, UR10, 0x18 ;  /* 0x0000000a0d0a7291 */ /* 0x002fcc000f8ec0ff */
[C---:B------:R-:W-:Y:S01]  /*2950*/  LEA R7, R16.reuse, UR10, 0x2 ;  /* 0x0000000a10077c11 */ /* 0x040fe2000f8e10ff */
[----:B0-----:R-:W-:-:S04]  /*2960*/  VIADD R16, R16, UR17 ;  /* 0x0000001110107c36 */ /* 0x001fc80008000000 */
[----:B------:R1:W-:Y:S01]  /*2970*/  STS [R7], R20 ;  /* 0x0000001407007388 */ /* 0x0003e20000000800 */
[----:B------:R-:W-:-:S13]  /*2980*/  ISETP.GE.AND P0, PT, R16, UR20, PT ;  /* 0x0000001410007c0c */ /* 0x000fda000bf06270 */
[----:B-1----:R-:W-:Y:S05]  /*2990*/  @!P0 BRA `(.L_x_210) ;  /* 0xfffffff400308947 */ /* 0x002fea000383ffff */
.L_x_199:
[----:B0-----:R-:W-:Y:S05]  /*29a0*/  BSYNC.RECONVERGENT B0 ;  /* 0x0000000000007941 */ /* 0x001fea0003800200 */
.L_x_198:
[----:B------:R-:W-:Y:S01]  /*29b0*/  BAR.SYNC.DEFER_BLOCKING 0x0 ;  /* 0x0000000000007b1d */ /* 0x000fe20000010000 */
[----:B------:R-:W-:Y:S02]  /*29c0*/  ISETP.GE.AND P0, PT, R6, UR20, PT ;  /* 0x0000001406007c0c */ /* 0x000fe4000bf06270 */
[----:B------:R-:W-:-:S03]  /*29d0*/  MOV R7, 0xff800000 ;  /* 0xff80000000077802 */ /* 0x000fc60000000f00 */
[----:B------:R-:W-:Y:S08]  /*29e0*/  BSSY.RECONVERGENT B0, `(.L_x_211) ;  /* 0x000000d000007945 */ /* 0x000ff00003800200 */
[----:B------:R-:W-:Y:S05]  /*29f0*/  @P0 BRA `(.L_x_212) ;  /* 0x00000000002c0947 */ /* 0x000fea0003800000 */
[----:B------:R-:W0:Y:S01]  /*2a00*/  S2R R10, SR_CgaCtaId ;  /* 0x00000000000a7919 */ /* 0x000e220000008800 */
[----:B------:R-:W-:Y:S01]  /*2a10*/  MOV R9, 0x400 ;  /* 0x0000040000097802 */ /* 0x000fe20000000f00 */
[----:B------:R-:W-:Y:S01]  /*2a20*/  IMAD.MOV.U32 R8, RZ, RZ, R6 ;  /* 0x000000ffff087224 */ /* 0x000fe200078e0006 */
[----:B------:R-:W-:Y:S02]  /*2a30*/  MOV R7, 0xff800000 ;  /* 0xff80000000077802 */ /* 0x000fe40000000f00 */
[----:B0-----:R-:W-:-:S07]  /*2a40*/  LEA R11, R10, R9, 0x18 ;  /* 0x000000090a0b7211 */ /* 0x001fce00078ec0ff */
.L_x_213:
[C---:B------:R-:W-:Y:S02]  /*2a50*/  LEA R9, R8.reuse, R11, 0x2 ;  /* 0x0000000b08097211 */ /* 0x040fe400078e10ff */
[----:B------:R-:W-:-:S03]  /*2a60*/  IADD3 R8, PT, PT, R8, UR17, RZ ;  /* 0x0000001108087c10 */ /* 0x000fc6000fffe0ff */
[----:B------:R-:W0:Y:S01]  /*2a70*/  LDS R10, [R9] ;  /* 0x00000000090a7984 */ /* 0x000e220000000800 */
[----:B------:R-:W-:Y:S02]  /*2a80*/  ISETP.GE.AND P0, PT, R8, UR20, PT ;  /* 0x0000001408007c0c */ /* 0x000fe4000bf06270 */
[----:B0-----:R-:W-:-:S11]  /*2a90*/  FMNMX R7, R10, R7, !PT ;  /* 0x000000070a077209 */ /* 0x001fd60007800000 */
[----:B------:R-:W-:Y:S05]  /*2aa0*/  @!P0 BRA `(.L_x_213) ;  /* 0xfffffffc00e88947 */ /* 0x000fea000383ffff */
.L_x_212:
[----:B------:R-:W-:Y:S05]  /*2ab0*/  BSYNC.RECONVERGENT B0 ;  /* 0x0000000000007941 */ /* 0x000fea0003800200 */
.L_x_211:
        /* <DEDUP_REMOVED lines=18> */
[----:B------:R-:W-:Y:S01]  /*2be0*/  IMAD.MOV.U32 R7, RZ, RZ, -0x800000 ;  /* 0xff800000ff077424 */ /* 0x000fe200078e00ff */
[----:B------:R-:W-:-:S11]  /*2bf0*/  UMOV UR13, 0xffffffff ;  /* 0xffffffff000d7882 */ /* 0x000fd60000000000 */
        /* <DEDUP_REMOVED lines=11> */
.L_x_239:
[----:B------:R-:W3:Y:S01]  /*2cb0*/  @!P0 S2R R8, SR_CgaCtaId ;  /* 0x0000000000088919 */ /* 0x000ee20000008800 */
[----:B------:R-:W-:Y:S02]  /*2cc0*/  @!P0 MOV R7, 0x400 ;  /* 0x0000040000078802 */ /* 0x000fe40000000f00 */
[----:B--2---:R-:W-:Y:S02]  /*2cd0*/  FMNMX R12, R11, R12, !PT ;  /* 0x0000000c0b0c7209 */ /* 0x004fe40007800000 */
[----:B---3--:R-:W-:-:S05]  /*2ce0*/  @!P0 LEA R7, R8, R7, 0x18 ;  /* 0x0000000708078211 */ /* 0x008fca00078ec0ff */
[----:B------:R2:W-:Y:S02]  /*2cf0*/  @!P0 STS [R7+0x100], R12 ;  /* 0x0001000c07008388 */ /* 0x0005e40000000800 */
.L_x_214:
[----:B------:R-:W-:Y:S05]  /*2d00*/  WARPSYNC.ALL ;  /* 0x0000000000007948 */ /* 0x000fea0003800000 */
[----:B------:R-:W-:Y:S01]  /*2d10*/  ISETP.GE.AND P0, PT, R6, UR20, PT ;  /* 0x0000001406007c0c */ /* 0x000fe2000bf06270 */
[----:B------:R-:W3:Y:S08]  /*2d20*/  S2UR UR16, SR_CgaCtaId ;  /* 0x00000000001079c3 */ /* 0x000ef00000008800 */
[----:B------:R-:W-:Y:S01]  /*2d30*/  BAR.SYNC.DEFER_BLOCKING 0x0 ;  /* 0x0000000000007b1d */ /* 0x000fe20000010000 */
[----:B------:R-:W-:Y:S01]  /*2d40*/  HFMA2 R9, -RZ, RZ, 0.96630859375, -0.0022525787353515625 ;  /* 0x3bbb989dff097431 */ /* 0x000fe200000001ff */
[----:B------:R-:W-:Y:S01]  /*2d50*/  MOV R8, 0x437c0000 ;  /* 0x437c000000087802 */ /* 0x000fe20000000f00 */
[----:B0-----:R-:W-:-:S03]  /*2d60*/  IMAD.MOV.U32 R11, RZ, RZ, RZ ;  /* 0x000000ffff0b7224 */ /* 0x001fc600078e00ff */
[----:B------:R-:W-:Y:S01]  /*2d70*/  UMOV UR13, 0x400 ;  /* 0x00000400000d7882 */ /* 0x000fe20000000000 */
[----:B------:R-:W-:Y:S01]  /*2d80*/  BSSY.RECONVERGENT B0, `(.L_x_216) ;  /* 0x0000017000007945 */ /* 0x000fe20003800200 */
[----:B---3--:R-:W-:-:S09]  /*2d90*/  ULEA UR13, UR16, UR13, 0x18 ;  /* 0x0000000d100d7291 */ /* 0x008fd2000f8ec0ff */
[----:B------:R-:W2:Y:S02]  /*2da0*/  LDS R10, [UR13+0x100] ;  /* 0x0001000dff0a7984 */ /* 0x000ea40008000800 */
[----:B--2---:R-:W-:Y:S01]  /*2db0*/  FMNMX R7, R10, R17, !PT ;  /* 0x000000110a077209 */ /* 0x004fe20007800000 */
[----:B------:R-:W-:Y:S06]  /*2dc0*/  @P0 BRA `(.L_x_217) ;  /* 0x0000000000480947 */ /* 0x000fec0003800000 */
[----:B------:R-:W-:Y:S02]  /*2dd0*/  MOV R11, RZ ;  /* 0x000000ff000b7202 */ /* 0x000fe40000000f00 */
[----:B------:R-:W-:-:S07]  /*2de0*/  MOV R10, R6 ;  /* 0x00000006000a7202 */ /* 0x000fce0000000f00 */
.L_x_218:
[C---:B0-----:R-:W-:Y:S02]  /*2df0*/  LEA R12, R10.reuse, UR13, 0x2 ;  /* 0x0000000d0a0c7c11 */ /* 0x041fe4000f8e10ff */
[----:B------:R-:W-:-:S03]  /*2e00*/  IADD3 R10, PT, PT, R10, UR17, RZ ;  /* 0x000000110a0a7c10 */ /* 0x000fc6000fffe0ff */
[----:B------:R-:W0:Y:S01]  /*2e10*/  LDS R14, [R12] ;  /* 0x000000000c0e7984 */ /* 0x000e220000000800 */
[----:B------:R-:W-:Y:S01]  /*2e20*/  ISETP.GE.AND P0, PT, R10, UR20, PT ;  /* 0x000000140a007c0c */ /* 0x000fe2000bf06270 */
[----:B0-----:R-:W-:-:S04]  /*2e30*/  FADD R14, -R7, R14 ;  /* 0x0000000e070e7221 */ /* 0x001fc80000000100 */
[----:B------:R-:W-:-:S04]  /*2e40*/  FFMA.SAT R13, R14, R9, 0.5 ;  /* 0x3f0000000e0d7423 */ /* 0x000fc80000002009 */
[----:B------:R-:W-:-:S04]  /*2e50*/  FFMA.RM R13, R13, R8, 12582913 ;  /* 0x4b4000010d0d7423 */ /* 0x000fc80000004008 */
[C---:B------:R-:W-:Y:S01]  /*2e60*/  FADD R15, R13.reuse, -12583039 ;  /* 0xcb40007f0d0f7421 */ /* 0x040fe20000000000 */
[----:B------:R-:W-:-:S03]  /*2e70*/  IMAD.SHL.U32 R13, R13, 0x800000, RZ ;  /* 0x008000000d0d7824 */ /* 0x000fc600078e00ff */
[----:B------:R-:W-:-:S04]  /*2e80*/  FFMA R15, R14, 1.4426950216293334961, -R15 ;  /* 0x3fb8aa3b0e0f7823 */ /* 0x000fc8000000080f */
[----:B------:R-:W-:-:S04]  /*2e90*/  FFMA R15, R14, 1.925963033500011079e-08, R15 ;  /* 0x32a570600e0f7823 */ /* 0x000fc8000000000f */
[----:B------:R-:W0:Y:S02]  /*2ea0*/  MUFU.EX2 R14, R15 ;  /* 0x0000000f000e7308 */ /* 0x000e240000000800 */
[----:B0-----:R-:W-:-:S04]  /*2eb0*/  FMUL R13, R13, R14 ;  /* 0x0000000e0d0d7220 */ /* 0x001fc80000400000 */
[----:B------:R-:W-:Y:S01]  /*2ec0*/  FADD R11, R13, R11 ;  /* 0x0000000b0d0b7221 */ /* 0x000fe20000000000 */
[----:B------:R0:W-:Y:S01]  /*2ed0*/  STS [R12], R13 ;  /* 0x0000000d0c007388 */ /* 0x0001e20000000800 */
[----:B------:R-:W-:Y:S05]  /*2ee0*/  @!P0 BRA `(.L_x_218) ;  /* 0xfffffffc00c08947 */ /* 0x000fea000383ffff */
.L_x_217:
[----:B------:R-:W-:Y:S05]  /*2ef0*/  BSYNC.RECONVERGENT B0 ;  /* 0x0000000000007941 */ /* 0x000fea0003800200 */
.L_x_216:
[----:B------:R-:W0:Y:S01]  /*2f00*/  SHFL.BFLY PT, R10, R11, 0x10, 0x1f ;  /* 0x0e001f000b0a7f89 */ /* 0x000e2200000e0000 */
[----:B------:R-:W-:Y:S02]  /*2f10*/  ISETP.NE.AND P0, PT, R3, RZ, PT ;  /* 0x000000ff0300720c */ /* 0x000fe40003f05270 */
[----:B------:R-:W-:Y:S01]  /*2f20*/  ISETP.GT.U32.AND P1, PT, R6, 0x1f, PT ;  /* 0x0000001f0600780c */ /* 0x000fe20003f24070 */
[----:B0-----:R-:W-:-:S05]  /*2f30*/  FADD R12, R10, R11 ;  /* 0x0000000b0a0c7221 */ /* 0x001fca0000000000 */
[----:B------:R-:W0:Y:S02]  /*2f40*/  SHFL.BFLY PT, R13, R12, 0x8, 0x1f ;  /* 0x0d001f000c0d7f89 */ /* 0x000e2400000e0000 */
[----:B0-----:R-:W-:-:S05]  /*2f50*/  FADD R13, R12, R13 ;  /* 0x0000000d0c0d7221 */ /* 0x001fca0000000000 */
[----:B------:R-:W0:Y:S02]  /*2f60*/  SHFL.BFLY PT, R10, R13, 0x4, 0x1f ;  /* 0x0c801f000d0a7f89 */ /* 0x000e2400000e0000 */
[----:B0-----:R-:W-:Y:S01]  /*2f70*/  FADD R14, R13, R10 ;  /* 0x0000000a0d0e7221 */ /* 0x001fe20000000000 */
[----:B------:R-:W-:-:S04]  /*2f80*/  FADD R10, -R7, R17 ;  /* 0x00000011070a7221 */ /* 0x000fc80000000100 */
[----:B------:R-:W0:Y:S01]  /*2f90*/  SHFL.BFLY PT, R15, R14, 0x2, 0x1f ;  /* 0x0c401f000e0f7f89 */ /* 0x000e2200000e0000 */
[----:B------:R-:W-:-:S04]  /*2fa0*/  FFMA.SAT R9, R10, R9, 0.5 ;  /* 0x3f0000000a097423 */ /* 0x000fc80000002009 */
[----:B------:R-:W-:-:S04]  /*2fb0*/  FFMA.RM R9, R9, R8, 12582913 ;  /* 0x4b40000109097423 */ /* 0x000fc80000004008 */
[----:B------:R-:W-:-:S04]  /*2fc0*/  FADD R11, R9, -12583039 ;  /* 0xcb40007f090b7421 */ /* 0x000fc80000000000 */
[----:B------:R-:W-:-:S04]  /*2fd0*/  FFMA R11, R10, 1.4426950216293334961, -R11 ;  /* 0x3fb8aa3b0a0b7823 */ /* 0x000fc8000000080b */
[----:B------:R-:W-:-:S06]  /*2fe0*/  FFMA R11, R10, 1.925963033500011079e-08, R11 ;  /* 0x32a570600a0b7823 */ /* 0x000fcc000000000b */
[----:B------:R-:W2:Y:S01]  /*2ff0*/  MUFU.EX2 R11, R11 ;  /* 0x0000000b000b7308 */ /* 0x000ea20000000800 */
[----:B0-----:R-:W-:-:S05]  /*3000*/  FADD R15, R14, R15 ;  /* 0x0000000f0e0f7221 */ /* 0x001fca0000000000 */
[----:B------:R-:W0:Y:S02]  /*3010*/  SHFL.BFLY PT, R16, R15, 0x1, 0x1f ;  /* 0x0c201f000f107f89 */ /* 0x000e2400000e0000 */
[----:B0-----:R-:W-:Y:S01]  /*3020*/  FADD R8, R15, R16 ;  /* 0x000000100f087221 */ /* 0x001fe20000000000 */
[----:B------:R-:W-:-:S04]  /*3030*/  SHF.L.U32 R16, R9, 0x17, RZ ;  /* 0x0000001709107819 */ /* 0x000fc800000006ff */
[----:B------:R0:W-:Y:S01]  /*3040*/  @!P0 STS [R5], R8 ;  /* 0x0000000805008388 */ /* 0x0001e20000000800 */
[----:B--2---:R-:W-:Y:S01]  /*3050*/  FMUL R16, R16, R11 ;  /* 0x0000000b10107220 */ /* 0x004fe20000400000 */
[----:B------:R-:W-:Y:S06]  /*3060*/  BAR.SYNC.DEFER_BLOCKING 0x0 ;  /* 0x0000000000007b1d */ /* 0x000fec0000010000 */
[----:B------:R-:W-:Y:S05]  /*3070*/  @P1 BRA `(.L_x_219) ;  /* 0x0000000000401947 */ /* 0x000fea0003800000 */
[----:B------:R-:W-:Y:S01]  /*3080*/  ISETP.GE.U32.AND P1, PT, R6, UR10, PT ;  /* 0x0000000a06007c0c */ /* 0x000fe2000bf26070 */
[----:B0-----:R-:W-:Y:S01]  /*3090*/  IMAD.MOV.U32 R8, RZ, RZ, RZ ;  /* 0x000000ffff087224 */ /* 0x001fe200078e00ff */
[----:B------:R-:W-:-:S11]  /*30a0*/  UMOV UR16, 0xffffffff ;  /* 0xffffffff00107882 */ /* 0x000fd60000000000 */
[----:B------:R0:W2:Y:S01]  /*30b0*/  @!P1 LDS R8, [R4+UR8+0x100] ;  /* 0x0001000804089984 */ /* 0x0000a20008000800 */
[----:B------:R-:W-:Y:S05]  /*30c0*/  BRA.DIV UR16, `(.L_x_220) ;  /* 0x0000001210807947 */ /* 0x000fea000b800000 */
[----:B--2---:R-:W2:Y:S02]  /*30d0*/  SHFL.BFLY PT, R9, R8, 0x10, 0x1f ;  /* 0x0e001f0008097f89 */ /* 0x004ea400000e0000 */
[----:B--2---:R-:W-:-:S05]  /*30e0*/  FADD R9, R9, R8 ;  /* 0x0000000809097221 */ /* 0x004fca0000000000 */
[----:B------:R-:W2:Y:S02]  /*30f0*/  SHFL.BFLY PT, R10, R9, 0x8, 0x1f ;  /* 0x0d001f00090a7f89 */ /* 0x000ea400000e0000 */
[----:B--2---:R-:W-:-:S05]  /*3100*/  FADD R10, R9, R10 ;  /* 0x0000000a090a7221 */ /* 0x004fca0000000000 */
[----:B------:R-:W2:Y:S02]  /*3110*/  SHFL.BFLY PT, R11, R10, 0x4, 0x1f ;  /* 0x0c801f000a0b7f89 */ /* 0x000ea400000e0000 */
[----:B--2---:R-:W-:-:S05]  /*3120*/  FADD R11, R10, R11 ;  /* 0x0000000b0a0b7221 */ /* 0x004fca0000000000 */
[----:B------:R-:W2:Y:S02]  /*3130*/  SHFL.BFLY PT, R12, R11, 0x2, 0x1f ;  /* 0x0c401f000b0c7f89 */ /* 0x000ea400000e0000 */
[----:B--2---:R-:W-:-:S05]  /*3140*/  FADD R12, R11, R12 ;  /* 0x0000000c0b0c7221 */ /* 0x004fca0000000000 */
[----:B------:R2:W3:Y:S02]  /*3150*/  SHFL.BFLY PT, R13, R12, 0x1, 0x1f ;  /* 0x0c201f000c0d7f89 */ /* 0x0004e400000e0000 */
.L_x_245:
[----:B---3--:R-:W-:-:S05]  /*3160*/  FADD R13, R12, R13 ;  /* 0x0000000d0c0d7221 */ /* 0x008fca0000000000 */
[----:B------:R3:W-:Y:S02]  /*3170*/  @!P0 STS [UR13+0x100], R13 ;  /* 0x0001000dff008988 */ /* 0x0007e4000800080d */
.L_x_219:
[----:B------:R-:W2:Y:S02]  /*3180*/  LDCU UR16, c[0x0][0x3b0] ;  /* 0x00007600ff1077ac */ /* 0x000ea40008000800 */
[----:B--2---:R-:W-:Y:S01]  /*3190*/  MOV R12, UR16 ;  /* 0x00000010000c7c02 */ /* 0x004fe20008000f00 */
[----:B------:R-:W-:Y:S05]  /*31a0*/  WARPSYNC.ALL ;  /* 0x0000000000007948 */ /* 0x000fea0003800000 */
[----:B------:R-:W-:Y:S01]  /*31b0*/  ISETP.GE.AND P0, PT, R6, R12, PT ;  /* 0x0000000c0600720c */ /* 0x000fe20003f06270 */
[----:B------:R-:W-:Y:S06]  /*31c0*/  BAR.SYNC.DEFER_BLOCKING 0x0 ;  /* 0x0000000000007b1d */ /* 0x000fec0000010000 */
[----:B------:R-:W-:Y:S01]  /*31d0*/  BSSY.RECONVERGENT B0, `(.L_x_221) ;  /* 0x00000c6000007945 */ /* 0x000fe20003800200 */
[----:B------:R-:W2:Y:S02]  /*31e0*/  LDS R9, [UR13+0x100] ;  /* 0x0001000dff097984 */ /* 0x000ea40008000800 */
[----:B--2---:R-:W-:-:S05]  /*31f0*/  FFMA R9, R16, UR4, R9 ;  /* 0x0000000410097c23 */ /* 0x004fca0008000009 */
[----:B------:R-:W-:Y:S01]  /*3200*/  R2UR UR4, R9 ;  /* 0x00000000090472ca */ /* 0x000fe200000e0000 */
[----:B------:R-:W-:-:S14]  /*3210*/  @P0 BRA `(.L_x_222) ;  /* 0x0000000c00040947 */ /* 0x000fdc0003800000 */
[----:B------:R-:W-:Y:S02]  /*3220*/  UIMAD UR10, UR5, -0x40, UR12 ;  /* 0xffffffc0050a78a4 */ /* 0x000fe4000f8e020c */
[----:B------:R-:W-:Y:S01]  /*3230*/  IMAD.U32 R15, RZ, RZ, UR12 ;  /* 0x0000000cff0f7e24 */ /* 0x000fe2000f8e00ff */
[----:B------:R-:W-:Y:S01]  /*3240*/  MOV R20, R6 ;  /* 0x0000000600147202 */ /* 0x000fe20000000f00 */
[----:B------:R-:W-:Y:S02]  /*3250*/  UIADD3 UR13, UPT, UPT, UR10, -0x1, URZ ;  /* 0xffffffff0a0d7890 */ /* 0x000fe4000fffe0ff */
[----:B------:R-:W-:Y:S02]  /*3260*/  MOV R14, UR10 ;  /* 0x0000000a000e7c02 */ /* 0x000fe40008000f00 */
[----:B------:R-:W-:Y:S02]  /*3270*/  LOP3.LUT R15, R15, 0x3, RZ, 0xc0, !PT ;  /* 0x000000030f0f7812 */ /* 0x000fe400078ec0ff */
[----:B0-----:R-:W-:Y:S01]  /*3280*/  MOV R8, UR13 ;  /* 0x0000000d00087c02 */ /* 0x001fe20008000f00 */
[----:B------:R-:W-:-:S03]  /*3290*/  VIADD R14, R14, -UR19 ;  /* 0x800000130e0e7c36 */ /* 0x000fc60008000000 */
[----:B------:R-:W-:-:S13]  /*32a0*/  ISETP.GE.U32.AND P0, PT, R8, 0xf, PT ;  /* 0x0000000f0800780c */ /* 0x000fda0003f06070 */
.L_x_229:
[----:B0-----:R-:W0:Y:S01]  /*32b0*/  LDCU UR10, c[0x0][0x3b0] ;  /* 0x00007600ff0a77ac */ /* 0x001e220008000800 */
[----:B------:R-:W2:Y:S01]  /*32c0*/  LDC.64 R22, c[0x0][0x398] ;  /* 0x0000e600ff167b82 */ /* 0x000ea20000000a00 */
[----:B------:R-:W-:Y:S01]  /*32d0*/  HFMA2 R19, -RZ, RZ, 0, 0 ;  /* 0x00000000ff137431 */ /* 0x000fe200000001ff */
[----:B------:R-:W-:Y:S02]  /*32e0*/  UISETP.NE.AND UP0, UPT, UR6, URZ, UPT ;  /* 0x000000ff0600728c */ /* 0x000fe4000bf05270 */
[----:B------:R-:W-:Y:S01]  /*32f0*/  UISETP.GE.AND UP1, UPT, UR20, 0x1, UPT ;  /* 0x000000011400788c */ /* 0x000fe2000bf26270 */
[----:B0-----:R-:W-:-:S05]  /*3300*/  MOV R12, UR10 ;  /* 0x0000000a000c7c02 */ /* 0x001fca0008000f00 */
[----:B------:R-:W-:-:S04]  /*3310*/  IMAD R9, R12, UR9, R20 ;  /* 0x000000090c097c24 */ /* 0x000fc8000f8e0214 */
[----:B--2---:R-:W-:Y:S01]  /*3320*/  IMAD.WIDE R22, R9, 0x4, R22 ;  /* 0x0000000409167825 */ /* 0x004fe200078e0216 */
[----:B------:R-:W-:Y:S06]  /*3330*/  BRA.U !UP0, `(.L_x_223) ;  /* 0x0000000108047547 */ /* 0x000fec000b800000 */
[----:B------:R0:W5:Y:S02]  /*3340*/  LDG.E R19, desc[UR14][R22.64] ;  /* 0x0000000e16137981 */ /* 0x000164000c1e1900 */
.L_x_223:
[----:B------:R-:W-:Y:S01]  /*3350*/  IMAD.MOV.U32 R24, RZ, RZ, RZ ;  /* 0x000000ffff187224 */ /* 0x000fe200078e00ff */
[----:B------:R-:W-:Y:S06]  /*3360*/  BRA.U !UP1, `(.L_x_224) ;  /* 0x00000009099c7547 */ /* 0x000fec000b800000 */
[----:B---3--:R-:W-:Y:S01]  /*3370*/  IADD3 R13, PT, PT, R20, UR7, RZ ;  /* 0x00000007140d7c10 */ /* 0x008fe2000fffe0ff */
[----:B------:R-:W-:Y:S01]  /*3380*/  IMAD.MOV.U32 R17, RZ, RZ, RZ ;  /* 0x000000ffff117224 */ /* 0x000fe200078e00ff */
[----:B------:R-:W-:Y:S01]  /*3390*/  MOV R24, RZ ;  /* 0x000000ff00187202 */ /* 0x000fe20000000f00 */
[----:B------:R-:W-:Y:S06]  /*33a0*/  @!P0 BRA `(.L_x_225) ;  /* 0x0000000400048947 */ /* 0x000fec0003800000 */
[----:B------:R-:W2:Y:S01]  /*33b0*/  S2R R8, SR_CgaCtaId ;  /* 0x0000000000087919 */ /* 0x000ea20000008800 */
[----:B------:R-:W-:Y:S01]  /*33c0*/  MOV R17, 0x400 ;  /* 0x0000040000117802 */ /* 0x000fe20000000f00 */
[----:B------:R-:W-:Y:S01]  /*33d0*/  HFMA2 R24, -RZ, RZ, 0, 0 ;  /* 0x00000000ff187431 */ /* 0x000fe200000001ff */
[----:B------:R-:W-:Y:S02]  /*33e0*/  MOV R18, RZ ;  /* 0x000000ff00127202 */ /* 0x000fe40000000f00 */
[----:B--2---:R-:W-:-:S07]  /*33f0*/  LEA R17, R8, R17, 0x18 ;  /* 0x0000001108117211 */ /* 0x004fce00078ec0ff */
.L_x_226:
[----:B------:R-:W2:Y:S01]  /*3400*/  LDC.64 R26, c[0x0][0x390] ;  /* 0x0000e400ff1a7b82 */ /* 0x000ea20000000a00 */
[----:B------:R-:W-:-:S04]  /*3410*/  VIADD R8, R18, UR6 ;  /* 0x0000000612087c36 */ /* 0x000fc80008000000 */
[----:B------:R-:W-:-:S04]  /*3420*/  IMAD R9, R8, R12, R13 ;  /* 0x0000000c08097224 */ /* 0x000fc800078e020d */
[----:B--2---:R-:W-:-:S05]  /*3430*/  IMAD.WIDE R26, R9, 0x4, R26 ;  /* 0x00000004091a7825 */ /* 0x004fca00078e021a */
[----:B------:R2:W3:Y:S01]  /*3440*/  LDG.E.CONSTANT R28, desc[UR14][R26.64] ;  /* 0x0000000e1a1c7981 */ /* 0x0004e2000c1e9900 */
[----:B------:R-:W-:-:S05]  /*3450*/  LEA R21, R18, R17, 0x2 ;  /* 0x0000001112157211 */ /* 0x000fca00078e10ff */
[----:B------:R-:W3:Y:S01]  /*3460*/  LDS.128 R8, [R21] ;  /* 0x0000000015087984 */ /* 0x000ee20000000c00 */
[----:B--2---:R-:W-:-:S05]  /*3470*/  IMAD.WIDE R26, R12, 0x4, R26 ;  /* 0x000000040c1a7825 */ /* 0x004fca00078e021a */
[----:B------:R2:W4:Y:S02]  /*3480*/  LDG.E.CONSTANT R25, desc[UR14][R26.64] ;  /* 0x0000000e1a197981 */ /* 0x000524000c1e9900 */
[----:B--2---:R-:W-:-:S04]  /*3490*/  IMAD.WIDE R26, R12, 0x4, R26 ;  /* 0x000000040c1a7825 */ /* 0x004fc800078e021a */
[----:B---3--:R-:W-:Y:S02]  /*34a0*/  FFMA R8, R8, R28, R24 ;  /* 0x0000001c08087223 */ /* 0x008fe40000000018 */
[----:B------:R2:W3:Y:S02]  /*34b0*/  LDG.E.CONSTANT R28, desc[UR14][R26.64] ;  /* 0x0000000e1a1c7981 */ /* 0x0004e4000c1e9900 */
[----:B--2---:R-:W-:-:S05]  /*34c0*/  IMAD.WIDE R26, R12, 0x4, R26 ;  /* 0x000000040c1a7825 */ /* 0x004fca00078e021a */
[----:B------:R2:W3:Y:S02]  /*34d0*/  LDG.E.CONSTANT R29, desc[UR14][R26.64] ;  /* 0x0000000e1a1d7981 */ /* 0x0004e4000c1e9900 */
[----:B--2---:R-:W-:-:S05]  /*34e0*/  IMAD.WIDE R26, R12, 0x4, R26 ;  /* 0x000000040c1a7825 */ /* 0x004fca00078e021a */
[----:B------:R2:W3:Y:S01]  /*34f0*/  LDG.E.CONSTANT R24, desc[UR14][R26.64] ;  /* 0x0000000e1a187981 */ /* 0x0004e2000c1e9900 */
[----:B----4-:R-:W-:Y:S01]  /*3500*/  FFMA R9, R9, R25, R8 ;  /* 0x0000001909097223 */ /* 0x010fe20000000008 */
[----:B--2---:R-:W-:-:S05]  /*3510*/  IMAD.WIDE R26, R12, 0x4, R26 ;  /* 0x000000040c1a7825 */ /* 0x004fca00078e021a */
[----:B------:R2:W4:Y:S02]  /*3520*/  LDG.E.CONSTANT R25, desc[UR14][R26.64] ;  /* 0x0000000e1a197981 */ /* 0x000524000c1e9900 */
[----:B--2---:R-:W-:-:S04]  /*3530*/  IMAD.WIDE R26, R12, 0x4, R26 ;  /* 0x000000040c1a7825 */ /* 0x004fc800078e021a */
[----:B---3--:R-:W-:-:S04]  /*3540*/  FFMA R28, R10, R28, R9 ;  /* 0x0000001c0a1c7223 */ /* 0x008fc80000000009 */
[----:B------:R-:W-:Y:S02]  /*3550*/  FFMA R28, R11, R29, R28 ;  /* 0x0000001d0b1c7223 */ /* 0x000fe4000000001c */
[----:B------:R-:W2:Y:S02]  /*3560*/  LDS.128 R8, [R21+0x10] ;  /* 0x0000100015087984 */ /* 0x000ea40000000c00 */
[----:B--2---:R-:W-:Y:S02]  /*3570*/  FFMA R8, R8, R24, R28 ;  /* 0x0000001808087223 */ /* 0x004fe4000000001c */
[----:B------:R2:W3:Y:S02]  /*3580*/  LDG.E.CONSTANT R28, desc[UR14][R26.64] ;  /* 0x0000000e1a1c7981 */ /* 0x0004e4000c1e9900 */
[----:B--2---:R-:W-:-:S05]  /*3590*/  IMAD.WIDE R26, R12, 0x4, R26 ;  /* 0x000000040c1a7825 */ /* 0x004fca00078e021a */
[----:B------:R2:W3:Y:S02]  /*35a0*/  LDG.E.CONSTANT R29, desc[UR14][R26.64] ;  /* 0x0000000e1a1d7981 */ /* 0x0004e4000c1e9900 */
[----:B--2---:R-:W-:-:S05]  /*35b0*/  IMAD.WIDE R26, R12, 0x4, R26 ;  /* 0x000000040c1a7825 */ /* 0x004fca00078e021a */
[----:B------:R-:W2:Y:S01]  /*35c0*/  LDG.E.CONSTANT R24, desc[UR14][R26.64] ;  /* 0x0000000e1a187981 */ /* 0x000ea2000c1e9900 */
[----:B----4-:R-:W-:Y:S01]  /*35d0*/  FFMA R9, R9, R25, R8 ;  /* 0x0000001909097223 */ /* 0x010fe20000000008 */
[----:B------:R-:W-:-:S05]  /*35e0*/  IMAD.WIDE R30, R12, 0x4, R26 ;  /* 0x000000040c1e7825 */ /* 0x000fca00078e021a */
[----:B------:R4:W2:Y:S02]  /*35f0*/  LDG.E.CONSTANT R27, desc[UR14][R30.64] ;  /* 0x0000000e1e1b7981 */ /* 0x0008a4000c1e9900 */
[----:B----4-:R-:W-:-:S04]  /*3600*/  IMAD.WIDE R30, R12, 0x4, R30 ;  /* 0x000000040c1e7825 */ /* 0x010fc800078e021e */
[----:B---3--:R-:W-:Y:S02]  /*3610*/  FFMA R10, R10, R28, R9 ;  /* 0x0000001c0a0a7223 */ /* 0x008fe40000000009 */
[----:B------:R-:W3:Y:S02]  /*3620*/  LDG.E.CONSTANT R28, desc[UR14][R30.64] ;  /* 0x0000000e1e1c7981 */ /* 0x000ee4000c1e9900 */
[----:B------:R-:W-:Y:S02]  /*3630*/  FFMA R25, R11, R29, R10 ;  /* 0x0000001d0b197223 */ /* 0x000fe4000000000a */
[----:B------:R-:W2:Y:S02]  /*3640*/  LDS.128 R8, [R21+0x20] ;  /* 0x0000200015087984 */ /* 0x000ea40000000c00 */
[----:B--2---:R-:W-:Y:S01]  /*3650*/  FFMA R8, R8, R24, R25 ;  /* 0x0000001808087223 */ /* 0x004fe20000000019 */
[----:B------:R-:W-:-:S05]  /*3660*/  IMAD.WIDE R24, R12, 0x4, R30 ;  /* 0x000000040c187825 */ /* 0x000fca00078e021e */
[----:B------:R2:W4:Y:S02]  /*3670*/  LDG.E.CONSTANT R29, desc[UR14][R24.64] ;  /* 0x0000000e181d7981 */ /* 0x000524000c1e9900 */
[----:B--2---:R-:W-:-:S05]  /*3680*/  IMAD.WIDE R24, R12, 0x4, R24 ;  /* 0x000000040c187825 */ /* 0x004fca00078e0218 */
[----:B------:R2:W4:Y:S01]  /*3690*/  LDG.E.CONSTANT R26, desc[UR14][R24.64] ;  /* 0x0000000e181a7981 */ /* 0x000522000c1e9900 */
[----:B------:R-:W-:Y:S01]  /*36a0*/  FFMA R9, R9, R27, R8 ;  /* 0x0000001b09097223 */ /* 0x000fe20000000008 */
[----:B--2---:R-:W-:-:S04]  /*36b0*/  IMAD.WIDE R24, R12, 0x4, R24 ;  /* 0x000000040c187825 */ /* 0x004fc800078e0218 */
[----:B---3--:R-:W-:Y:S02]  /*36c0*/  FFMA R10, R10, R28, R9 ;  /* 0x0000001c0a0a7223 */ /* 0x008fe40000000009 */
[----:B------:R-:W2:Y:S02]  /*36d0*/  LDG.E.CONSTANT R28, desc[UR14][R24.64] ;  /* 0x0000000e181c7981 */ /* 0x000ea4000c1e9900 */
[----:B----4-:R-:W-:Y:S02]  /*36e0*/  FFMA R29, R11, R29, R10 ;  /* 0x0000001d0b1d7223 */ /* 0x010fe4000000000a */
[----:B------:R-:W3:Y:S02]  /*36f0*/  LDS.128 R8, [R21+0x30] ;  /* 0x0000300015087984 */ /* 0x000ee40000000c00 */
[----:B---3--:R-:W-:Y:S01]  /*3700*/  FFMA R8, R8, R26, R29 ;  /* 0x0000001a08087223 */ /* 0x008fe2000000001d */
[----:B------:R-:W-:-:S05]  /*3710*/  IMAD.WIDE R26, R12, 0x4, R24 ;  /* 0x000000040c1a7825 */ /* 0x000fca00078e0218 */
[----:B------:R3:W4:Y:S02]  /*3720*/  LDG.E.CONSTANT R29, desc[UR14][R26.64] ;  /* 0x0000000e1a1d7981 */ /* 0x000724000c1e9900 */
[----:B---3--:R-:W-:-:S05]  /*3730*/  IMAD.WIDE R26, R12, 0x4, R26 ;  /* 0x000000040c1a7825 */ /* 0x008fca00078e021a */
[----:B------:R-:W3:Y:S01]  /*3740*/  LDG.E.CONSTANT R30, desc[UR14][R26.64] ;  /* 0x0000000e1a1e7981 */ /* 0x000ee2000c1e9900 */
[----:B------:R-:W-:-:S04]  /*3750*/  IADD3 R18, PT, PT, R18, 0x10, RZ ;  /* 0x0000001012127810 */ /* 0x000fc80007ffe0ff */
[----:B------:R-:W-:Y:S01]  /*3760*/  ISETP.NE.AND P1, PT, R18, R14, PT ;  /* 0x0000000e1200720c */ /* 0x000fe20003f25270 */
[----:B--2---:R-:W-:-:S04]  /*3770*/  FFMA R9, R9, R28, R8 ;  /* 0x0000001c09097223 */ /* 0x004fc80000000008 */
[----:B----4-:R-:W-:-:S04]  /*3780*/  FFMA R10, R10, R29, R9 ;  /* 0x0000001d0a0a7223 */ /* 0x010fc80000000009 */
[----:B---3--:R-:W-:-:S04]  /*3790*/  FFMA R24, R11, R30, R10 ;  /* 0x0000001e0b187223 */ /* 0x008fc8000000000a */
[----:B------:R-:W-:Y:S05]  /*37a0*/  @P1 BRA `(.L_x_226) ;  /* 0xfffffffc00141947 */ /* 0x000fea000383ffff */
[----:B------:R-:W-:-:S07]  /*37b0*/  IMAD.MOV.U32 R17, RZ, RZ, R14 ;  /* 0x000000ffff117224 */ /* 0x000fce00078e000e */
.L_x_225:
[----:B------:R-:W-:-:S09]  /*37c0*/  UISETP.NE.AND UP0, UPT, UR19, URZ, UPT ;  /* 0x000000ff1300728c */ /* 0x000fd2000bf05270 */
[----:B------:R-:W-:Y:S05]  /*37d0*/  BRA.U !UP0, `(.L_x_224) ;  /* 0x0000000508807547 */ /* 0x000fea000b800000 */
[----:B------:R-:W-:Y:S02]  /*37e0*/  UIADD3 UR10, UPT, UPT, UR19, -0x1, URZ ;  /* 0xffffffff130a7890 */ /* 0x000fe4000fffe0ff */
[----:B------:R-:W-:Y:S02]  /*37f0*/  UISETP.NE.AND UP1, UPT, UR18, URZ, UPT ;  /* 0x000000ff1200728c */ /* 0x000fe4000bf25270 */
[----:B------:R-:W-:-:S09]  /*3800*/  UISETP.GE.U32.AND UP0, UPT, UR10, 0x7, UPT ;  /* 0x000000070a00788c */ /* 0x000fd2000bf06070 */
[----:B------:R-:W-:Y:S05]  /*3810*/  BRA.U !UP0, `(.L_x_227) ;  /* 0x0000000108a07547 */ /* 0x000fea000b800000 */
[----:B------:R-:W2:Y:S01]  /*3820*/  LDC.64 R8, c[0x0][0x390] ;  /* 0x0000e400ff087b82 */ /* 0x000ea20000000a00 */
[----:B------:R-:W-:-:S05]  /*3830*/  IADD3 R10, PT, PT, R17, UR6, RZ ;  /* 0x00000006110a7c10 */ /* 0x000fca000fffe0ff */
[----:B------:R-:W-:-:S04]  /*3840*/  IMAD R11, R10, R12, R13 ;  /* 0x0000000c0a0b7224 */ /* 0x000fc800078e020d */
[----:B--2---:R-:W-:-:S05]  /*3850*/  IMAD.WIDE R8, R11, 0x4, R8 ;  /* 0x000000040b087825 */ /* 0x004fca00078e0208 */
[----:B------:R2:W3:Y:S02]  /*3860*/  LDG.E.CONSTANT R11, desc[UR14][R8.64] ;  /* 0x0000000e080b7981 */ /* 0x0004e4000c1e9900 */
[----:B--2---:R-:W-:-:S05]  /*3870*/  IMAD.WIDE R8, R12, 0x4, R8 ;  /* 0x000000040c087825 */ /* 0x004fca00078e0208 */
[----:B------:R2:W4:Y:S02]  /*3880*/  LDG.E.CONSTANT R10, desc[UR14][R8.64] ;  /* 0x0000000e080a7981 */ /* 0x000524000c1e9900 */
[----:B--2---:R-:W-:-:S05]  /*3890*/  IMAD.WIDE R8, R12, 0x4, R8 ;  /* 0x000000040c087825 */ /* 0x004fca00078e0208 */
[----:B------:R2:W4:Y:S01]  /*38a0*/  LDG.E.CONSTANT R25, desc[UR14][R8.64] ;  /* 0x0000000e08197981 */ /* 0x000522000c1e9900 */
[----:B------:R-:W0:Y:S01]  /*38b0*/  S2UR UR13, SR_CgaCtaId ;  /* 0x00000000000d79c3 */ /* 0x000e220000008800 */
[----:B------:R-:W-:Y:S01]  /*38c0*/  UMOV UR10, 0x400 ;  /* 0x00000400000a7882 */ /* 0x000fe20000000000 */
[----:B--2---:R-:W-:Y:S01]  /*38d0*/  IMAD.WIDE R8, R12, 0x4, R8 ;  /* 0x000000040c087825 */ /* 0x004fe200078e0208 */
[----:B0-----:R-:W-:-:S06]  /*38e0*/  ULEA UR10, UR13, UR10, 0x18 ;  /* 0x0000000a0d0a7291 */ /* 0x001fcc000f8ec0ff */
[----:B------:R-:W-:-:S05]  /*38f0*/  LEA R18, R17, UR10, 0x2 ;  /* 0x0000000a11127c11 */ /* 0x000fca000f8e10ff */
[----:B------:R-:W3:Y:S04]  /*3900*/  LDS R21, [R18] ;  /* 0x0000000012157984 */ /* 0x000ee80000000800 */
[----:B------:R-:W-:Y:S04]  /*3910*/  LDS R26, [R18+0x8] ;  /* 0x00000800121a7984 */ /* 0x000fe80000000800 */
[----:B------:R-:W-:Y:S04]  /*3920*/  LDS R29, [R18+0xc] ;  /* 0x00000c00121d7984 */ /* 0x000fe80000000800 */
[----:B------:R-:W-:Y:S04]  /*3930*/  LDS R28, [R18+0x14] ;  /* 0x00001400121c7984 */ /* 0x000fe80000000800 */
[----:B------:R-:W-:Y:S01]  /*3940*/  LDS R31, [R18+0x1c] ;  /* 0x00001c00121f7984 */ /* 0x000fe20000000800 */
[----:B---3--:R-:W-:-:S03]  /*3950*/  FFMA R11, R21, R11, R24 ;  /* 0x0000000b150b7223 */ /* 0x008fc60000000018 */
[----:B------:R-:W4:Y:S04]  /*3960*/  LDS R24, [R18+0x4] ;  /* 0x0000040012187984 */ /* 0x000f280000000800 */
[----:B------:R0:W2:Y:S02]  /*3970*/  LDG.E.CONSTANT R21, desc[UR14][R8.64] ;  /* 0x0000000e08157981 */ /* 0x0000a4000c1e9900 */
[----:B0-----:R-:W-:-:S04]  /*3980*/  IMAD.WIDE R8, R12, 0x4, R8 ;  /* 0x000000040c087825 */ /* 0x001fc800078e0208 */
[----:B----4-:R-:W-:Y:S01]  /*3990*/  FFMA R27, R24, R10, R11 ;  /* 0x0000000a181b7223 */ /* 0x010fe2000000000b */
[----:B------:R-:W-:Y:S01]  /*39a0*/  IMAD.WIDE R10, R12, 0x4, R8 ;  /* 0x000000040c0a7825 */ /* 0x000fe200078e0208 */
[----:B------:R0:W3:Y:S03]  /*39b0*/  LDG.E.CONSTANT R24, desc[UR14][R8.64] ;  /* 0x0000000e08187981 */ /* 0x0000e6000c1e9900 */
[----:B------:R-:W-:Y:S01]  /*39c0*/  FFMA R26, R26, R25, R27 ;  /* 0x000000191a1a7223 */ /* 0x000fe2000000001b */
[C---:B0-----:R-:W-:Y:S02]  /*39d0*/  IMAD.WIDE R8, R12.reuse, 0x4, R10 ;  /* 0x000000040c087825 */ /* 0x041fe400078e020a */
[----:B------:R-:W4:Y:S04]  /*39e0*/  LDG.E.CONSTANT R10, desc[UR14][R10.64] ;  /* 0x0000000e0a0a7981 */ /* 0x000f28000c1e9900 */
[----:B------:R0:W4:Y:S02]  /*39f0*/  LDG.E.CONSTANT R25, desc[UR14][R8.64] ;  /* 0x0000000e08197981 */ /* 0x000124000c1e9900 */
[----:B0-----:R-:W-:-:S05]  /*3a00*/  IMAD.WIDE R8, R12, 0x4, R8 ;  /* 0x000000040c087825 */ /* 0x001fca00078e0208 */
[----:B------:R-:W4:Y:S01]  /*3a10*/  LDG.E.CONSTANT R27, desc[UR14][R8.64] ;  /* 0x0000000e081b7981 */ /* 0x000f22000c1e9900 */
[----:B------:R-:W-:Y:S01]  /*3a20*/  IADD3 R17, PT, PT, R17, 0x8, RZ ;  /* 0x0000000811117810 */ /* 0x000fe20007ffe0ff */
[----:B--2---:R-:W-:Y:S02]  /*3a30*/  FFMA R21, R29, R21, R26 ;  /* 0x000000151d157223 */ /* 0x004fe4000000001a */
[----:B------:R-:W3:Y:S04]  /*3a40*/  LDS R26, [R18+0x10] ;  /* 0x00001000121a7984 */ /* 0x000ee80000000800 */
[----:B------:R-:W0:Y:S01]  /*3a50*/  LDS R29, [R18+0x18] ;  /* 0x00001800121d7984 */ /* 0x000e220000000800 */
[----:B---3--:R-:W-:-:S04]  /*3a60*/  FFMA R21, R26, R24, R21 ;  /* 0x000000181a157223 */ /* 0x008fc80000000015 */
[----:B----4-:R-:W-:-:S04]  /*3a70*/  FFMA R10, R28, R10, R21 ;  /* 0x0000000a1c0a7223 */ /* 0x010fc80000000015 */
[----:B0-----:R-:W-:-:S04]  /*3a80*/  FFMA R10, R29, R25, R10 ;  /* 0x000000191d0a7223 */ /* 0x001fc8000000000a */
[----:B------:R-:W-:-:S07]  /*3a90*/  FFMA R24, R31, R27, R10 ;  /* 0x0000001b1f187223 */ /* 0x000fce000000000a */
.L_x_227:
[----:B------:R-:W-:Y:S05]  /*3aa0*/  BRA.U !UP1, `(.L_x_224) ;  /* 0x0000000109cc7547 */ /* 0x000fea000b800000 */
[----:B------:R-:W-:Y:S01]  /*3ab0*/  UIADD3 UR10, UPT, UPT, UR18, -0x1, URZ ;  /* 0xffffffff120a7890 */ /* 0x000fe2000fffe0ff */
[----:B------:R-:W-:-:S03]  /*3ac0*/  ISETP.NE.AND P1, PT, R15, RZ, PT ;  /* 0x000000ff0f00720c */ /* 0x000fc60003f25270 */
[----:B------:R-:W-:-:S09]  /*3ad0*/  UISETP.GE.U32.AND UP0, UPT, UR10, 0x3, UPT ;  /* 0x000000030a00788c */ /* 0x000fd2000bf06070 */
[----:B------:R-:W-:Y:S05]  /*3ae0*/  BRA.U !UP0, `(.L_x_228) ;  /* 0x0000000108607547 */ /* 0x000fea000b800000 */
[----:B------:R-:W2:Y:S01]  /*3af0*/  LDC.64 R8, c[0x0][0x390] ;  /* 0x0000e400ff087b82 */ /* 0x000ea20000000a00 */
[----:B------:R-:W-:-:S04]  /*3b00*/  VIADD R10, R17, UR6 ;  /* 0x00000006110a7c36 */ /* 0x000fc80008000000 */
[----:B------:R-:W-:-:S04]  /*3b10*/  IMAD R11, R10, R12, R13 ;  /* 0x0000000c0a0b7224 */ /* 0x000fc800078e020d */
[----:B--2---:R-:W-:-:S05]  /*3b20*/  IMAD.WIDE R8, R11, 0x4, R8 ;  /* 0x000000040b087825 */ /* 0x004fca00078e0208 */
[----:B------:R2:W3:Y:S02]  /*3b30*/  LDG.E.CONSTANT R21, desc[UR14][R8.64] ;  /* 0x0000000e08157981 */ /* 0x0004e4000c1e9900 */
[----:B--2---:R-:W-:-:S05]  /*3b40*/  IMAD.WIDE R8, R12, 0x4, R8 ;  /* 0x000000040c087825 */ /* 0x004fca00078e0208 */
[----:B------:R2:W4:Y:S01]  /*3b50*/  LDG.E.CONSTANT R18, desc[UR14][R8.64] ;  /* 0x0000000e08127981 */ /* 0x000522000c1e9900 */
[----:B------:R-:W-:-:S04]  /*3b60*/  IMAD.WIDE R10, R12, 0x4, R8 ;  /* 0x000000040c0a7825 */ /* 0x000fc800078e0208 */
[----:B--2---:R-:W-:Y:S02]  /*3b70*/  IMAD.WIDE R8, R12, 0x4, R10 ;  /* 0x000000040c087825 */ /* 0x004fe400078e020a */
[----:B------:R-:W2:Y:S04]  /*3b80*/  LDG.E.CONSTANT R10, desc[UR14][R10.64] ;  /* 0x0000000e0a0a7981 */ /* 0x000ea8000c1e9900 */
[----:B------:R-:W2:Y:S01]  /*3b90*/  LDG.E.CONSTANT R25, desc[UR14][R8.64] ;  /* 0x0000000e08197981 */ /* 0x000ea2000c1e9900 */
[----:B------:R-:W0:Y:S01]  /*3ba0*/  S2UR UR13, SR_CgaCtaId ;  /* 0x00000000000d79c3 */ /* 0x000e220000008800 */
[----:B------:R-:W-:Y:S02]  /*3bb0*/  UMOV UR10, 0x400 ;  /* 0x00000400000a7882 */ /* 0x000fe40000000000 */
[----:B0-----:R-:W-:-:S06]  /*3bc0*/  ULEA UR10, UR13, UR10, 0x18 ;  /* 0x0000000a0d0a7291 */ /* 0x001fcc000f8ec0ff */
[----:B------:R-:W-:-:S05]  /*3bd0*/  LEA R26, R17, UR10, 0x2 ;  /* 0x0000000a111a7c11 */ /* 0x000fca000f8e10ff */
[----:B------:R-:W3:Y:S04]  /*3be0*/  LDS R27, [R26] ;  /* 0x000000001a1b7984 */ /* 0x000ee80000000800 */
[----:B------:R-:W4:Y:S01]  /*3bf0*/  LDS R28, [R26+0x4] ;  /* 0x000004001a1c7984 */ /* 0x000f220000000800 */
[----:B------:R-:W-:Y:S01]  /*3c00*/  IADD3 R17, PT, PT, R17, 0x4, RZ ;  /* 0x0000000411117810 */ /* 0x000fe20007ffe0ff */
[----:B---3--:R-:W-:Y:S02]  /*3c10*/  FFMA R21, R27, R21, R24 ;  /* 0x000000151b157223 */ /* 0x008fe40000000018 */
[----:B------:R-:W2:Y:S04]  /*3c20*/  LDS R24, [R26+0x8] ;  /* 0x000008001a187984 */ /* 0x000ea80000000800 */
[----:B------:R-:W0:Y:S01]  /*3c30*/  LDS R27, [R26+0xc] ;  /* 0x00000c001a1b7984 */ /* 0x000e220000000800 */
[----:B----4-:R-:W-:-:S04]  /*3c40*/  FFMA R21, R28, R18, R21 ;  /* 0x000000121c157223 */ /* 0x010fc80000000015 */
[----:B--2---:R-:W-:-:S04]  /*3c50*/  FFMA R24, R24, R10, R21 ;  /* 0x0000000a18187223 */ /* 0x004fc80000000015 */
[----:B0-----:R-:W-:-:S07]  /*3c60*/  FFMA R24, R27, R25, R24 ;  /* 0x000000191b187223 */ /* 0x001fce0000000018 */
.L_x_228:
[----:B------:R-:W-:Y:S05]  /*3c70*/  @!P1 BRA `(.L_x_224) ;  /* 0x0000000000589947 */ /* 0x000fea0003800000 */
[----:B------:R-:W2:Y:S01]  /*3c80*/  LDC.64 R8, c[0x0][0x390] ;  /* 0x0000e400ff087b82 */ /* 0x000ea20000000a00 */
[----:B------:R-:W-:-:S05]  /*3c90*/  IADD3 R10, PT, PT, R17, UR6, RZ ;  /* 0x00000006110a7c10 */ /* 0x000fca000fffe0ff */
[----:B------:R-:W-:-:S04]  /*3ca0*/  IMAD R13, R10, R12, R13 ;  /* 0x0000000c0a0d7224 */ /* 0x000fc800078e020d */
[----:B--2---:R-:W-:-:S05]  /*3cb0*/  IMAD.WIDE R8, R13, 0x4, R8 ;  /* 0x000000040d087825 */ /* 0x004fca00078e0208 */
[----:B------:R-:W2:Y:S01]  /*3cc0*/  LDG.E.CONSTANT R10, desc[UR14][R8.64] ;  /* 0x0000000e080a7981 */ /* 0x000ea2000c1e9900 */
[----:B------:R-:W3:Y:S01]  /*3cd0*/  S2UR UR13, SR_CgaCtaId ;  /* 0x00000000000d79c3 */ /* 0x000ee20000008800 */
[----:B------:R-:W-:Y:S01]  /*3ce0*/  UMOV UR10, 0x400 ;  /* 0x00000400000a7882 */ /* 0x000fe20000000000 */
[----:B------:R-:W-:Y:S01]  /*3cf0*/  ISETP.NE.AND P1, PT, R15, 0x1, PT ;  /* 0x000000010f00780c */ /* 0x000fe20003f25270 */
[----:B---3--:R-:W-:-:S06]  /*3d00*/  ULEA UR10, UR13, UR10, 0x18 ;  /* 0x0000000a0d0a7291 */ /* 0x008fcc000f8ec0ff */
[----:B------:R-:W-:-:S05]  /*3d10*/  LEA R18, R17, UR10, 0x2 ;  /* 0x0000000a11127c11 */ /* 0x000fca000f8e10ff */
[----:B------:R-:W2:Y:S02]  /*3d20*/  LDS R11, [R18] ;  /* 0x00000000120b7984 */ /* 0x000ea40000000800 */
[----:B--2---:R-:W-:Y:S01]  /*3d30*/  FFMA R24, R11, R10, R24 ;  /* 0x0000000a0b187223 */ /* 0x004fe20000000018 */
[----:B------:R-:W-:Y:S06]  /*3d40*/  @!P1 BRA `(.L_x_224) ;  /* 0x0000000000249947 */ /* 0x000fec0003800000 */
[----:B------:R-:W-:Y:S01]  /*3d50*/  ISETP.NE.AND P1, PT, R15, 0x2, PT ;  /* 0x000000020f00780c */ /* 0x000fe20003f25270 */
[C---:B------:R-:W-:Y:S01]  /*3d60*/  IMAD.WIDE R8, R12.reuse, 0x4, R8 ;  /* 0x000000040c087825 */ /* 0x040fe200078e0208 */
[----:B------:R-:W2:Y:S11]  /*3d70*/  LDS R13, [R18+0x4] ;  /* 0x00000400120d7984 */ /* 0x000eb60000000800 */
[----:B------:R-:W-:Y:S01]  /*3d80*/  @P1 IMAD.WIDE R10, R12, 0x4, R8 ;  /* 0x000000040c0a1825 */ /* 0x000fe200078e0208 */
[----:B------:R-:W3:Y:S04]  /*3d90*/  @P1 LDS R17, [R18+0x8] ;  /* 0x0000080012111984 */ /* 0x000ee80000000800 */
[----:B------:R-:W2:Y:S04]  /*3da0*/  LDG.E.CONSTANT R8, desc[UR14][R8.64] ;  /* 0x0000000e08087981 */ /* 0x000ea8000c1e9900 */
[----:B------:R-:W3:Y:S01]  /*3db0*/  @P1 LDG.E.CONSTANT R10, desc[UR14][R10.64] ;  /* 0x0000000e0a0a1981 */ /* 0x000ee2000c1e9900 */
[----:B--2---:R-:W-:-:S04]  /*3dc0*/  FFMA R24, R13, R8, R24 ;  /* 0x000000080d187223 */ /* 0x004fc80000000018 */
[----:B---3--:R-:W-:-:S07]  /*3dd0*/  @P1 FFMA R24, R17, R10, R24 ;  /* 0x0000000a11181223 */ /* 0x008fce0000000018 */
.L_x_224:
[----:B-----5:R-:W-:Y:S01]  /*3de0*/  FFMA R19, R16, R19, R24 ;  /* 0x0000001310137223 */ /* 0x020fe20000000018 */
[----:B------:R-:W-:-:S04]  /*3df0*/  VIADD R20, R20, UR17 ;  /* 0x0000001114147c36 */ /* 0x000fc80008000000 */
[----:B------:R2:W-:Y:S01]  /*3e00*/  STG.E desc[UR14][R22.64], R19 ;  /* 0x0000001316007986 */ /* 0x0005e2000c10190e */
[----:B------:R-:W-:-:S13]  /*3e10*/  ISETP.GE.AND P1, PT, R20, R12, PT ;  /* 0x0000000c1400720c */ /* 0x000fda0003f26270 */
[----:B--2---:R-:W-:Y:S05]  /*3e20*/  @!P1 BRA `(.L_x_229) ;  /* 0xfffffff400209947 */ /* 0x004fea000383ffff */
.L_x_222:
[----:B------:R-:W-:Y:S05]  /*3e30*/  BSYNC.RECONVERGENT B0 ;  /* 0x0000000000007941 */ /* 0x000fea0003800200 */
.L_x_221:
[----:B------:R-:W2:Y:S01]  /*3e40*/  LDCU UR6, c[0x0][0x3ac] ;  /* 0x00007580ff0677ac */ /* 0x000ea20008000800 */
[----:B------:R-:W-:Y:S01]  /*3e50*/  MOV R17, R7 ;  /* 0x0000000700117202 */ /* 0x000fe20000000f00 */
[----:B------:R-:W-:Y:S02]  /*3e60*/  UIADD3 UR5, UPT, UPT, UR5, 0x1, URZ ;  /* 0x0000000105057890 */ /* 0x000fe4000fffe0ff */
[----:B--2---:R-:W-:-:S03]  /*3e70*/  UISETP.GE.AND UP0, UPT, UR11, UR6, UPT ;  /* 0x000000060b00728c */ /* 0x004fc6000bf06270 */
[----:B------:R-:W-:Y:S01]  /*3e80*/  UMOV UR6, UR11 ;  /* 0x0000000b00067c82 */ /* 0x000fe20008000000 */
[----:B------:R-:W-:Y:S06]  /*3e90*/  BAR.SYNC.DEFER_BLOCKING 0x0 ;  /* 0x0000000000007b1d */ /* 0x000fec0000010000 */
[----:B------:R-:W-:Y:S05]  /*3ea0*/  BRA.U !UP0, `(.L_x_230) ;  /* 0xffffffdd08787547 */ /* 0x000fea000b83ffff */
.L_x_197:
[----:B------:R-:W-:-:S13]  /*3eb0*/  ISETP.GE.AND P0, PT, R6, R12, PT ;  /* 0x0000000c0600720c */ /* 0x000fda0003f06270 */
[----:B------:R-:W-:Y:S05]  /*3ec0*/  @P0 EXIT ;  /* 0x000000000000094d */ /* 0x000fea0003800000 */
[----:B0--3--:R-:W0:Y:S01]  /*3ed0*/  LDC.64 R8, c[0x0][0x398] ;  /* 0x0000e600ff087b82 */ /* 0x009e220000000a00 */
[----:B------:R-:W2:Y:S01]  /*3ee0*/  LDCU UR5, c[0x0][0x360] ;  /* 0x00006c00ff0577ac */ /* 0x000ea20008000800 */
[----:B------:R-:W3:Y:S02]  /*3ef0*/  LDCU UR6, c[0x0][0x3b0] ;  /* 0x00007600ff0677ac */ /* 0x000ee40008000800 */
.L_x_233:
[----:B---3--:R-:W-:-:S05]  /*3f00*/  MOV R5, UR6 ;  /* 0x0000000600057c02 */ /* 0x008fca0008000f00 */
[----:B------:R-:W-:-:S04]  /*3f10*/  IMAD R5, R5, UR9, R6 ;  /* 0x0000000905057c24 */ /* 0x000fc8000f8e0206 */
[----:B01----:R-:W-:-:S05]  /*3f20*/  IMAD.WIDE R4, R5, 0x4, R8 ;  /* 0x0000000405047825 */ /* 0x003fca00078e0208 */
[----:B------:R-:W3:Y:S01]  /*3f30*/  LDG.E R0, desc[UR14][R4.64] ;  /* 0x0000000e04007981 */ /* 0x000ee2000c1e1900 */
[----:B------:R-:W0:Y:S01]  /*3f40*/  MUFU.RCP R2, UR4 ;  /* 0x0000000400027d08 */ /* 0x000e220008001000 */
[----:B------:R-:W-:Y:S01]  /*3f50*/  IMAD.U32 R3, RZ, RZ, UR4 ;  /* 0x00000004ff037e24 */ /* 0x000fe2000f8e00ff */
[----:B------:R-:W-:Y:S03]  /*3f60*/  BSSY.RECONVERGENT B0, `(.L_x_231) ;  /* 0x000000c000007945 */ /* 0x000fe60003800200 */
[----:B0-----:R-:W-:-:S04]  /*3f70*/  FFMA R3, R2, -R3, 1 ;  /* 0x3f80000002037423 */ /* 0x001fc80000000803 */
[----:B------:R-:W-:Y:S01]  /*3f80*/  FFMA R3, R2, R3, R2 ;  /* 0x0000000302037223 */ /* 0x000fe20000000002 */
[----:B---3--:R-:W0:Y:S03]  /*3f90*/  FCHK P0, R0, UR4 ;  /* 0x0000000400007d02 */ /* 0x008e260008000000 */
[----:B------:R-:W-:-:S04]  /*3fa0*/  FFMA R2, R0, R3, RZ ;  /* 0x0000000300027223 */ /* 0x000fc800000000ff */
[----:B------:R-:W-:-:S04]  /*3fb0*/  FFMA R7, R2, -UR4, R0 ;  /* 0x8000000402077c23 */ /* 0x000fc80008000000 */
[----:B------:R-:W-:Y:S01]  /*3fc0*/  FFMA R3, R3, R7, R2 ;  /* 0x0000000703037223 */ /* 0x000fe20000000002 */
[----:B0-----:R-:W-:Y:S06]  /*3fd0*/  @!P0 BRA `(.L_x_232) ;  /* 0x0000000000108947 */ /* 0x001fec0003800000 */
[----:B------:R-:W-:Y:S02]  /*3fe0*/  MOV R3, UR4 ;  /* 0x0000000400037c02 */ /* 0x000fe40008000f00 */
[----:B------:R-:W-:-:S07]  /*3ff0*/  MOV R12, 0x4010 ;  /* 0x00004010000c7802 */ /* 0x000fce0000000f00 */
[----:B--2---:R-:W-:Y:S05]  /*4000*/  CALL.REL.NOINC `($__internal_3_$__cuda_sm3x_div_rn_noftz_f32_slowpath) ;  /* 0x0000000800147944 */ /* 0x004fea0003c00000 */
[----:B------:R-:W-:-:S07]  /*4010*/  MOV R3, R0 ;  /* 0x0000000000037202 */ /* 0x000fce0000000f00 */
.L_x_232:
[----:B--2---:R-:W-:Y:S05]  /*4020*/  BSYNC.RECONVERGENT B0 ;  /* 0x0000000000007941 */ /* 0x004fea0003800200 */
.L_x_231:
[----:B------:R4:W-:Y:S01]  /*4030*/  STG.E desc[UR14][R4.64], R3 ;  /* 0x0000000304007986 */ /* 0x0009e2000c10190e */
[----:B------:R-:W-:-:S05]  /*4040*/  VIADD R6, R6, UR5 ;  /* 0x0000000506067c36 */ /* 0x000fca0008000000 */
[----:B------:R-:W-:-:S13]  /*4050*/  ISETP.GE.AND P0, PT, R6, UR6, PT ;  /* 0x0000000606007c0c */ /* 0x000fda000bf06270 */
[----:B----4-:R-:W-:Y:S05]  /*4060*/  @!P0 BRA `(.L_x_233) ;  /* 0xfffffffc00a48947 */ /* 0x010fea000383ffff */
[----:B------:R-:W-:Y:S05]  /*4070*/  EXIT ;  /* 0x000000000000794d */ /* 0x000fea0003800000 */
.L_x_215:
[----:B------:R-:W-:Y:S01]  /*4080*/  HFMA2 R18, -RZ, RZ, 0, 9.5367431640625e-07 ;  /* 0x00000010ff127431 */ /* 0x000fe200000001ff */
[----:B--2---:R-:W-:Y:S01]  /*4090*/  MOV R15, R7 ;  /* 0x00000007000f7202 */ /* 0x004fe20000000f00 */
[----:B------:R-:W-:Y:S01]  /*40a0*/  IMAD.MOV.U32 R19, RZ, RZ, 0x1f ;  /* 0x0000001fff137424 */ /* 0x000fe200078e00ff */
[----:B------:R-:W-:-:S07]  /*40b0*/  MOV R14, 0xffffffff ;  /* 0xffffffff000e7802 */ /* 0x000fce0000000f00 */
[----:B01----:R-:W-:Y:S05]  /*40c0*/  WARPSYNC.COLLECTIVE R14, `(.L_x_234) ;  /* 0x000000000e087348 */ /* 0x003fea0003c00000 */
[----:B------:R2:W3:Y:S02]  /*40d0*/  SHFL.BFLY P1, R13, R15, R18, R19 ;  /* 0x0c0000120f0d7389 */ /* 0x0004e40000020013 */
[----:B0123--:R-:W-:Y:S05]  /*40e0*/  ENDCOLLECTIVE ;  /* 0x000000000000791b */ /* 0x00ffea0003800000 */
.L_x_234:
[----:B------:R-:W-:Y:S01]  /*40f0*/  HFMA2 R18, -RZ, RZ, 0, 4.76837158203125e-07 ;  /* 0x00000008ff127431 */ /* 0x000fe200000001ff */
[----:B------:R-:W-:-:S04]  /*4100*/  MOV R8, R13 ;  /* 0x0000000d00087202 */ /* 0x000fc80000000f00 */
[----:B------:R-:W-:-:S05]  /*4110*/  FMNMX R8, R8, R7, !PT ;  /* 0x0000000708087209 */ /* 0x000fca0007800000 */
[----:B------:R-:W-:-:S07]  /*4120*/  IMAD.MOV.U32 R15, RZ, RZ, R8 ;  /* 0x000000ffff0f7224 */ /* 0x000fce00078e0008 */
[----:B------:R-:W-:Y:S05]  /*4130*/  WARPSYNC.COLLECTIVE R14, `(.L_x_235) ;  /* 0x000000000e087348 */ /* 0x000fea0003c00000 */
[----:B------:R0:W1:Y:S02]  /*4140*/  SHFL.BFLY P1, R13, R15, R18, R19 ;  /* 0x0c0000120f0d7389 */ /* 0x0000640000020013 */
[----:B01----:R-:W-:Y:S05]  /*4150*/  ENDCOLLECTIVE ;  /* 0x000000000000791b */ /* 0x003fea0003800000 */
.L_x_235:
[----:B------:R-:W-:Y:S01]  /*4160*/  HFMA2 R18, -RZ, RZ, 0, 2.384185791015625e-07 ;  /* 0x00000004ff127431 */ /* 0x000fe200000001ff */
[----:B------:R-:W-:-:S04]  /*4170*/  MOV R9, R13 ;  /* 0x0000000d00097202 */ /* 0x000fc80000000f00 */
[----:B------:R-:W-:-:S05]  /*4180*/  FMNMX R9, R8, R9, !PT ;  /* 0x0000000908097209 */ /* 0x000fca0007800000 */
[----:B------:R-:W-:-:S07]  /*4190*/  IMAD.MOV.U32 R15, RZ, RZ, R9 ;  /* 0x000000ffff0f7224 */ /* 0x000fce00078e0009 */
[----:B------:R-:W-:Y:S05]  /*41a0*/  WARPSYNC.COLLECTIVE R14, `(.L_x_236) ;  /* 0x000000000e087348 */ /* 0x000fea0003c00000 */
[----:B------:R0:W1:Y:S02]  /*41b0*/  SHFL.BFLY P1, R13, R15, R18, R19 ;  /* 0x0c0000120f0d7389 */ /* 0x0000640000020013 */
[----:B01----:R-:W-:Y:S05]  /*41c0*/  ENDCOLLECTIVE ;  /* 0x000000000000791b */ /* 0x003fea0003800000 */
.L_x_236:
[----:B------:R-:W-:Y:S01]  /*41d0*/  HFMA2 R18, -RZ, RZ, 0, 1.1920928955078125e-07 ;  /* 0x00000002ff127431 */ /* 0x000fe200000001ff */
[----:B------:R-:W-:-:S04]  /*41e0*/  MOV R10, R13 ;  /* 0x0000000d000a7202 */ /* 0x000fc80000000f00 */
[----:B------:R-:W-:-:S05]  /*41f0*/  FMNMX R10, R9, R10, !PT ;  /* 0x0000000a090a7209 */ /* 0x000fca0007800000 */
[----:B------:R-:W-:-:S07]  /*4200*/  IMAD.MOV.U32 R15, RZ, RZ, R10 ;  /* 0x000000ffff0f7224 */ /* 0x000fce00078e000a */
[----:B------:R-:W-:Y:S05]  /*4210*/  WARPSYNC.COLLECTIVE R14, `(.L_x_237) ;  /* 0x000000000e087348 */ /* 0x000fea0003c00000 */
[----:B------:R0:W1:Y:S02]  /*4220*/  SHFL.BFLY P1, R13, R15, R18, R19 ;  /* 0x0c0000120f0d7389 */ /* 0x0000640000020013 */
[----:B01----:R-:W-:Y:S05]  /*4230*/  ENDCOLLECTIVE ;  /* 0x000000000000791b */ /* 0x003fea0003800000 */
.L_x_237:
[----:B------:R-:W-:Y:S01]  /*4240*/  HFMA2 R18, -RZ, RZ, 0, 5.9604644775390625e-08 ;  /* 0x00000001ff127431 */ /* 0x000fe200000001ff */
[----:B------:R-:W-:-:S04]  /*4250*/  MOV R11, R13 ;  /* 0x0000000d000b7202 */ /* 0x000fc80000000f00 */
[----:B------:R-:W-:-:S05]  /*4260*/  FMNMX R11, R10, R11, !PT ;  /* 0x0000000b0a0b7209 */ /* 0x000fca0007800000 */
[----:B------:R-:W-:-:S07]  /*4270*/  IMAD.MOV.U32 R15, RZ, RZ, R11 ;  /* 0x000000ffff0f7224 */ /* 0x000fce00078e000b */
[----:B------:R-:W-:Y:S05]  /*4280*/  WARPSYNC.COLLECTIVE R14, `(.L_x_238) ;  /* 0x000000000e087348 */ /* 0x000fea0003c00000 */
[----:B------:R0:W1:Y:S02]  /*4290*/  SHFL.BFLY P1, R13, R15, R18, R19 ;  /* 0x0c0000120f0d7389 */ /* 0x0000640000020013 */
[----:B01----:R-:W-:Y:S05]  /*42a0*/  ENDCOLLECTIVE ;  /* 0x000000000000791b */ /* 0x003fea0003800000 */
.L_x_238:
[----:B------:R-:W-:Y:S01]  /*42b0*/  MOV R12, R13 ;  /* 0x0000000d000c7202 */ /* 0x000fe20000000f00 */
[----:B------:R-:W-:Y:S06]  /*42c0*/  BRA `(.L_x_239) ;  /* 0xffffffe800787947 */ /* 0x000fec000383ffff */
.L_x_220:
[----:B------:R-:W-:Y:S02]  /*42d0*/  HFMA2 R18, -RZ, RZ, 0, 9.5367431640625e-07 ;  /* 0x00000010ff127431 */ /* 0x000fe400000001ff */
[----:B--2---:R-:W-:Y:S01]  /*42e0*/  IMAD.MOV.U32 R15, RZ, RZ, R8 ;  /* 0x000000ffff0f7224 */ /* 0x004fe200078e0008 */
[----:B------:R-:W-:Y:S01]  /*42f0*/  MOV R19, 0x1f ;  /* 0x0000001f00137802 */ /* 0x000fe20000000f00 */
[----:B------:R-:W-:-:S07]  /*4300*/  IMAD.MOV.U32 R14, RZ, RZ, -0x1 ;  /* 0xffffffffff0e7424 */ /* 0x000fce00078e00ff */
[----:B01----:R-:W-:Y:S05]  /*4310*/  WARPSYNC.COLLECTIVE R14, `(.L_x_240) ;  /* 0x000000000e087348 */ /* 0x003fea0003c00000 */
[----:B------:R2:W3:Y:S02]  /*4320*/  SHFL.BFLY P1, R13, R15, R18, R19 ;  /* 0x0c0000120f0d7389 */ /* 0x0004e40000020013 */
[----:B0123--:R-:W-:Y:S05]  /*4330*/  ENDCOLLECTIVE ;  /* 0x000000000000791b */ /* 0x00ffea0003800000 */
.L_x_240:
[----:B------:R-:W-:Y:S01]  /*4340*/  IMAD.MOV.U32 R18, RZ, RZ, 0x8 ;  /* 0x00000008ff127424 */ /* 0x000fe200078e00ff */
[----:B------:R-:W-:-:S05]  /*4350*/  MOV R9, R13 ;  /* 0x0000000d00097202 */ /* 0x000fca0000000f00 */
[----:B------:R-:W-:-:S05]  /*4360*/  FADD R9, R9, R8 ;  /* 0x0000000809097221 */ /* 0x000fca0000000000 */
[----:B------:R-:W-:-:S07]  /*4370*/  MOV R15, R9 ;  /* 0x00000009000f7202 */ /* 0x000fce0000000f00 */
[----:B------:R-:W-:Y:S05]  /*4380*/  WARPSYNC.COLLECTIVE R14, `(.L_x_241) ;  /* 0x000000000e087348 */ /* 0x000fea0003c00000 */
[----:B------:R0:W1:Y:S02]  /*4390*/  SHFL.BFLY P1, R13, R15, R18, R19 ;  /* 0x0c0000120f0d7389 */ /* 0x0000640000020013 */
[----:B01----:R-:W-:Y:S05]  /*43a0*/  ENDCOLLECTIVE ;  /* 0x000000000000791b */ /* 0x003fea0003800000 */
.L_x_241:
[----:B------:R-:W-:Y:S01]  /*43b0*/  IMAD.MOV.U32 R18, RZ, RZ, 0x4 ;  /* 0x00000004ff127424 */ /* 0x000fe200078e00ff */
[----:B------:R-:W-:-:S05]  /*43c0*/  MOV R10, R13 ;  /* 0x0000000d000a7202 */ /* 0x000fca0000000f00 */
[----:B------:R-:W-:-:S05]  /*43d0*/  FADD R10, R9, R10 ;  /* 0x0000000a090a7221 */ /* 0x000fca0000000000 */
[----:B------:R-:W-:-:S07]  /*43e0*/  MOV R15, R10 ;  /* 0x0000000a000f7202 */ /* 0x000fce0000000f00 */
[----:B------:R-:W-:Y:S05]  /*43f0*/  WARPSYNC.COLLECTIVE R14, `(.L_x_242) ;  /* 0x000000000e087348 */ /* 0x000fea0003c00000 */
[----:B------:R0:W1:Y:S02]  /*4400*/  SHFL.BFLY P1, R13, R15, R18, R19 ;  /* 0x0c0000120f0d7389 */ /* 0x0000640000020013 */
[----:B01----:R-:W-:Y:S05]  /*4410*/  ENDCOLLECTIVE ;  /* 0x000000000000791b */ /* 0x003fea0003800000 */
.L_x_242:
[----:B------:R-:W-:Y:S01]  /*4420*/  IMAD.MOV.U32 R18, RZ, RZ, 0x2 ;  /* 0x00000002ff127424 */ /* 0x000fe200078e00ff */
[----:B------:R-:W-:-:S05]  /*4430*/  MOV R11, R13 ;  /* 0x0000000d000b7202 */ /* 0x000fca0000000f00 */
[----:B------:R-:W-:-:S05]  /*4440*/  FADD R11, R10, R11 ;  /* 0x0000000b0a0b7221 */ /* 0x000fca0000000000 */
[----:B------:R-:W-:-:S07]  /*4450*/  MOV R15, R11 ;  /* 0x0000000b000f7202 */ /* 0x000fce0000000f00 */
[----:B------:R-:W-:Y:S05]  /*4460*/  WARPSYNC.COLLECTIVE R14, `(.L_x_243) ;  /* 0x000000000e087348 */ /* 0x000fea0003c00000 */
[----:B------:R0:W1:Y:S02]  /*4470*/  SHFL.BFLY P1, R13, R15, R18, R19 ;  /* 0x0c0000120f0d7389 */ /* 0x0000640000020013 */
[----:B01----:R-:W-:Y:S05]  /*4480*/  ENDCOLLECTIVE ;  /* 0x000000000000791b */ /* 0x003fea0003800000 */
.L_x_243:
[----:B------:R-:W-:Y:S01]  /*4490*/  IMAD.MOV.U32 R18, RZ, RZ, 0x1 ;  /* 0x00000001ff127424 */ /* 0x000fe200078e00ff */
[----:B------:R-:W-:-:S05]  /*44a0*/  MOV R12, R13 ;  /* 0x0000000d000c7202 */ /* 0x000fca0000000f00 */
[----:B------:R-:W-:-:S05]  /*44b0*/  FADD R12, R11, R12 ;  /* 0x0000000c0b0c7221 */ /* 0x000fca0000000000 */
[----:B------:R-:W-:-:S07]  /*44c0*/  MOV R15, R12 ;  /* 0x0000000c000f7202 */ /* 0x000fce0000000f00 */
[----:B------:R-:W-:Y:S05]  /*44d0*/  WARPSYNC.COLLECTIVE R14, `(.L_x_244) ;  /* 0x000000000e087348 */ /* 0x000fea0003c00000 */
[----:B------:R0:W1:Y:S02]  /*44e0*/  SHFL.BFLY P1, R13, R15, R18, R19 ;  /* 0x0c0000120f0d7389 */ /* 0x0000640000020013 */
[----:B01----:R-:W-:Y:S05]  /*44f0*/  ENDCOLLECTIVE ;  /* 0x000000000000791b */ /* 0x003fea0003800000 */
.L_x_244:
[----:B------:R-:W-:Y:S05]  /*4500*/  BRA `(.L_x_245) ;  /* 0xffffffec00147947 */ /* 0x000fea000383ffff */
        .weak           $__internal_2_$__cuda_sm20_rcp_rn_f32_slowpath
        .type           $__internal_2_$__cuda_sm20_rcp_rn_f32_slowpath,@function
        .size           $__internal_2_$__cuda_sm20_rcp_rn_f32_slowpath,($__internal_3_$__cuda_sm3x_div_rn_noftz_f32_slowpath - $__internal_2_$__cuda_sm20_rcp_rn_f32_slowpath)
$__internal_2_$__cuda_sm20_rcp_rn_f32_slowpath:
[----:B------:R-:W-:Y:S01]  /*4510*/  SHF.L.U32 R2, R0, 0x1, RZ ;  /* 0x0000000100027819 */ /* 0x000fe200000006ff */
[----:B------:R-:W-:Y:S03]  /*4520*/  BSSY.RECONVERGENT B3, `(.L_x_246) ;  /* 0x0000030000037945 */ /* 0x000fe60003800200 */
[----:B------:R-:W-:-:S04]  /*4530*/  SHF.R.U32.HI R2, RZ, 0x18, R2 ;  /* 0x00000018ff027819 */ /* 0x000fc80000011602 */
[----:B------:R-:W-:-:S13]  /*4540*/  ISETP.NE.U32.AND P0, PT, R2, RZ, PT ;  /* 0x000000ff0200720c */ /* 0x000fda0003f05070 */
[----:B------:R-:W-:Y:S05]  /*4550*/  @P0 BRA `(.L_x_247) ;  /* 0x0000000000280947 */ /* 0x000fea0003800000 */
[----:B------:R-:W-:-:S04]  /*4560*/  SHF.L.U32 R2, R0, 0x1, RZ ;  /* 0x0000000100027819 */ /* 0x000fc800000006ff */
[----:B------:R-:W-:-:S13]  /*4570*/  ISETP.NE.AND P0, PT, R2, RZ, PT ;  /* 0x000000ff0200720c */ /* 0x000fda0003f05270 */
[----:B------:R-:W-:Y:S01]  /*4580*/  @P0 FFMA R12, R0, 1.84467440737095516160e+19, RZ ;  /* 0x5f800000000c0823 */ /* 0x000fe200000000ff */
[----:B------:R-:W-:Y:S08]  /*4590*/  @!P0 MUFU.RCP R11, R0 ;  /* 0x00000000000b8308 */ /* 0x000ff00000001000 */
[----:B------:R-:W0:Y:S02]  /*45a0*/  @P0 MUFU.RCP R13, R12 ;  /* 0x0000000c000d0308 */ /* 0x000e240000001000 */
[----:B0-----:R-:W-:-:S04]  /*45b0*/  @P0 FFMA R2, R12, R13, -1 ;  /* 0xbf8000000c020423 */ /* 0x001fc8000000000d */
[----:B------:R-:W-:-:S04]  /*45c0*/  @P0 FADD.FTZ R2, -R2, -RZ ;  /* 0x800000ff02020221 */ /* 0x000fc80000010100 */
[----:B------:R-:W-:-:S04]  /*45d0*/  @P0 FFMA R2, R13, R2, R13 ;  /* 0x000000020d020223 */ /* 0x000fc8000000000d */
[----:B------:R-:W-:Y:S01]  /*45e0*/  @P0 FFMA R11, R2, 1.84467440737095516160e+19, RZ ;  /* 0x5f800000020b0823 */ /* 0x000fe200000000ff */
[----:B------:R-:W-:Y:S06]  /*45f0*/  BRA `(.L_x_248) ;  /* 0x0000000000887947 */ /* 0x000fec0003800000 */
.L_x_247:
[----:B------:R-:W-:-:S04]  /*4600*/  IADD3 R11, PT, PT, R2, -0xfd, RZ ;  /* 0xffffff03020b7810 */ /* 0x000fc80007ffe0ff */
[----:B------:R-:W-:-:S13]  /*4610*/  ISETP.GT.U32.AND P0, PT, R11, 0x1, PT ;  /* 0x000000010b00780c */ /* 0x000fda0003f04070 */
[----:B------:R-:W-:Y:S05]  /*4620*/  @P0 BRA `(.L_x_249) ;  /* 0x0000000000780947 */ /* 0x000fea0003800000 */
[----:B------:R-:W-:Y:S01]  /*4630*/  LOP3.LUT R12, R0, 0x7fffff, RZ, 0xc0, !PT ;  /* 0x007fffff000c7812 */ /* 0x000fe200078ec0ff */
[----:B------:R-:W-:-:S03]  /*4640*/  IMAD.MOV.U32 R20, RZ, RZ, 0x3 ;  /* 0x00000003ff147424 */ /* 0x000fc600078e00ff */
[----:B------:R-:W-:Y:S02]  /*4650*/  LOP3.LUT R12, R12, 0x3f800000, RZ, 0xfc, !PT ;  /* 0x3f8000000c0c7812 */ /* 0x000fe400078efcff */
[----:B------:R-:W-:Y:S02]  /*4660*/  SHF.L.U32 R21, R20, R11, RZ ;  /* 0x0000000b14157219 */ /* 0x000fe400000006ff */
[----:B------:R-:W0:Y:S02]  /*4670*/  MUFU.RCP R13, R12 ;  /* 0x0000000c000d7308 */ /* 0x000e240000001000 */
[----:B0-----:R-:W-:-:S04]  /*4680*/  FFMA R14, R12, R13, -1 ;  /* 0xbf8000000c0e7423 */ /* 0x001fc8000000000d */
[----:B------:R-:W-:-:S04]  /*4690*/  FADD.FTZ R14, -R14, -RZ ;  /* 0x800000ff0e0e7221 */ /* 0x000fc80000010100 */
[CCC-:B------:R-:W-:Y:S01]  /*46a0*/  FFMA.RM R19, R13.reuse, R14.reuse, R13.reuse ;  /* 0x0000000e0d137223 */ /* 0x1c0fe2000000400d */
[----:B------:R-:W-:-:S04]  /*46b0*/  FFMA.RP R14, R13, R14, R13 ;  /* 0x0000000e0d0e7223 */ /* 0x000fc8000000800d */
[C---:B------:R-:W-:Y:S02]  /*46c0*/  LOP3.LUT R13, R19.reuse, 0x7fffff, RZ, 0xc0, !PT ;  /* 0x007fffff130d7812 */ /* 0x040fe400078ec0ff */
[----:B------:R-:W-:Y:S02]  /*46d0*/  FSETP.NEU.FTZ.AND P0, PT, R19, R14, PT ;  /* 0x0000000e1300720b */ /* 0x000fe40003f1d000 */
[----:B------:R-:W-:Y:S02]  /*46e0*/  LOP3.LUT R14, R13, 0x800000, RZ, 0xfc, !PT ;  /* 0x008000000d0e7812 */ /* 0x000fe400078efcff */
[----:B------:R-:W-:Y:S02]  /*46f0*/  SEL R13, RZ, 0xffffffff, !P0 ;  /* 0xffffffffff0d7807 */ /* 0x000fe40004000000 */
[----:B------:R-:W-:Y:S02]  /*4700*/  LOP3.LUT R12, R21, R14, RZ, 0xc0, !PT ;  /* 0x0000000e150c7212 */ /* 0x000fe400078ec0ff */
[----:B------:R-:W-:-:S02]  /*4710*/  IADD3 R13, PT, PT, -R13, RZ, RZ ;  /* 0x000000ff0d0d7210 */ /* 0x000fc40007ffe1ff */
[-C--:B------:R-:W-:Y:S02]  /*4720*/  SHF.R.U32.HI R12, RZ, R11.reuse, R12 ;  /* 0x0000000bff0c7219 */ /* 0x080fe4000001160c */
[----:B------:R-:W-:Y:S02]  /*4730*/  LOP3.LUT P1, RZ, R13, R11, R14, 0xf8, !PT ;  /* 0x0000000b0dff7212 */ /* 0x000fe4000782f80e */
[C---:B------:R-:W-:Y:S02]  /*4740*/  LOP3.LUT P0, RZ, R12.reuse, 0x1, RZ, 0xc0, !PT ;  /* 0x000000010cff7812 */ /* 0x040fe4000780c0ff */
[----:B------:R-:W-:-:S04]  /*4750*/  LOP3.LUT P3, RZ, R12, 0x2, RZ, 0xc0, !PT ;  /* 0x000000020cff7812 */ /* 0x000fc8000786c0ff */
[----:B------:R-:W-:Y:S02]  /*4760*/  PLOP3.LUT P0, PT, P0, P1, P3, 0xe0, 0x0 ;  /* 0x000000000000781c */ /* 0x000fe40000703c30 */
[----:B------:R-:W-:Y:S02]  /*4770*/  LOP3.LUT P1, RZ, R0, 0x7fffff, RZ, 0xc0, !PT ;  /* 0x007fffff00ff7812 */ /* 0x000fe4000782c0ff */
[----:B------:R-:W-:-:S04]  /*4780*/  SEL R11, RZ, 0x1, !P0 ;  /* 0x00000001ff0b7807 */ /* 0x000fc80004000000 */
[----:B------:R-:W-:-:S04]  /*4790*/  IADD3 R11, PT, PT, -R11, RZ, RZ ;  /* 0x000000ff0b0b7210 */ /* 0x000fc80007ffe1ff */
[----:B------:R-:W-:Y:S02]  /*47a0*/  ISETP.GE.AND P0, PT, R11, RZ, PT ;  /* 0x000000ff0b00720c */ /* 0x000fe40003f06270 */
[----:B------:R-:W-:-:S04]  /*47b0*/  IADD3 R11, PT, PT, R2, -0xfc, RZ ;  /* 0xffffff04020b7810 */ /* 0x000fc80007ffe0ff */
[----:B------:R-:W-:-:S07]  /*47c0*/  SHF.R.U32.HI R11, RZ, R11, R14 ;  /* 0x0000000bff0b7219 */ /* 0x000fce000001160e */
[----:B------:R-:W-:-:S05]  /*47d0*/  @!P0 VIADD R11, R11, 0x1 ;  /* 0x000000010b0b8836 */ /* 0x000fca0000000000 */
[----:B------:R-:W-:-:S04]  /*47e0*/  @!P1 SHF.L.U32 R11, R11, 0x1, RZ ;  /* 0x000000010b0b9819 */ /* 0x000fc800000006ff */
[----:B------:R-:W-:Y:S01]  /*47f0*/  LOP3.LUT R11, R11, 0x80000000, R0, 0xf8, !PT ;  /* 0x800000000b0b7812 */ /* 0x000fe200078ef800 */
[----:B------:R-:W-:Y:S06]  /*4800*/  BRA `(.L_x_248) ;  /* 0x0000000000047947 */ /* 0x000fec0003800000 */
.L_x_249:
[----:B------:R0:W1:Y:S02]  /*4810*/  MUFU.RCP R11, R0 ;  /* 0x00000000000b7308 */ /* 0x0000640000001000 */
.L_x_248:
[----:B------:R-:W-:Y:S05]  /*4820*/  BSYNC.RECONVERGENT B3 ;  /* 0x0000000000037941 */ /* 0x000fea0003800200 */
.L_x_246:
[----:B-1----:R-:W-:Y:S01]  /*4830*/  MOV R2, R11 ;  /* 0x0000000b00027202 */ /* 0x002fe20000000f00 */
[----:B------:R-:W-:-:S04]  /*4840*/  HFMA2 R11, -RZ, RZ, 0, 0 ;  /* 0x00000000ff0b7431 */ /* 0x000fc800000001ff */
[----:B0-----:R-:W-:Y:S05]  /*4850*/  RET.REL.NODEC R10 `(_Z41attention_fwd_kernel_rope_fused_v7_hybridILi64EEvPKfS1_S1_Pfiiiiiif) ;  /* 0xffffffb40ae87950 */ /* 0x001fea0003c3ffff */
        .weak           $__internal_3_$__cuda_sm3x_div_rn_noftz_f32_slowpath
        .type           $__internal_3_$__cuda_sm3x_div_rn_noftz_f32_slowpath,@function
        .size           $__internal_3_$__cuda_sm3x_div_rn_noftz_f32_slowpath,(.L_x_1127 - $__internal_3_$__cuda_sm3x_div_rn_noftz_f32_slowpath)
$__internal_3_$__cuda_sm3x_div_rn_noftz_f32_slowpath:
[----:B------:R-:W-:Y:S01]  /*4860*/  SHF.R.U32.HI R10, RZ, 0x17, R3 ;  /* 0x00000017ff0a7819 */ /* 0x000fe20000011603 */
[----:B------:R-:W-:Y:S01]  /*4870*/  BSSY.RECONVERGENT B3, `(.L_x_250) ;  /* 0x0000065000037945 */ /* 0x000fe20003800200 */
[----:B------:R-:W-:Y:S02]  /*4880*/  SHF.R.U32.HI R13, RZ, 0x17, R0 ;  /* 0x00000017ff0d7819 */ /* 0x000fe40000011600 */
[----:B------:R-:W-:Y:S02]  /*4890*/  LOP3.LUT R10, R10, 0xff, RZ, 0xc0, !PT ;  /* 0x000000ff0a0a7812 */ /* 0x000fe400078ec0ff */
[----:B------:R-:W-:-:S03]  /*48a0*/  LOP3.LUT R13, R13, 0xff, RZ, 0xc0, !PT ;  /* 0x000000ff0d0d7812 */ /* 0x000fc600078ec0ff */
[----:B------:R-:W-:Y:S01]  /*48b0*/  VIADD R11, R10, 0xffffffff ;  /* 0xffffffff0a0b7836 */ /* 0x000fe20000000000 */
[----:B------:R-:W-:-:S04]  /*48c0*/  IADD3 R2, PT, PT, R13, -0x1, RZ ;  /* 0xffffffff0d027810 */ /* 0x000fc80007ffe0ff */
        /* <DEDUP_REMOVED lines=21> */
[----:B------:R-:W-:-:S05]  /*4a20*/  VIADD R2, R13, 0xffffffff ;  /* 0xffffffff0d027836 */ /* 0x000fca0000000000 */
[----:B------:R-:W-:Y:S02]  /*4a30*/  ISETP.GE.AND P0, PT, R2, RZ, PT ;  /* 0x000000ff0200720c */ /* 0x000fe40003f06270 */
[----:B------:R-:W-:-:S04]  /*4a40*/  IADD3 R2, PT, PT, R10, -0x1, RZ ;  /* 0xffffffff0a027810 */ /* 0x000fc80007ffe0ff */
[----:B------:R-:W-:-:S07]  /*4a50*/  ISETP.GE.AND P1, PT, R2, RZ, PT ;  /* 0x000000ff0200720c */ /* 0x000fce0003f26270 */
[----:B------:R-:W-:Y:S01]  /*4a60*/  @P0 MOV R2, RZ ;  /* 0x000000ff00020202 */ /* 0x000fe20000000f00 */
[----:B------:R-:W-:Y:S01]  /*4a70*/  @!P0 FFMA R0, R0, 1.84467440737095516160e+19, RZ ;  /* 0x5f80000000008823 */ /* 0x000fe200000000ff */
[----:B------:R-:W-:-:S04]  /*4a80*/  @!P0 MOV R2, 0xffffffc0 ;  /* 0xffffffc000028802 */ /* 0x000fc80000000f00 */
[----:B------:R-:W-:Y:S01]  /*4a90*/  @!P1 FFMA R11, R3, 1.84467440737095516160e+19, RZ ;  /* 0x5f800000030b9823 */ /* 0x000fe200000000ff */
[----:B------:R-:W-:-:S07]  /*4aa0*/  @!P1 VIADD R2, R2, 0x40 ;  /* 0x0000004002029836 */ /* 0x000fce0000000000 */
.L_x_251:
[----:B------:R-:W-:Y:S01]  /*4ab0*/  LEA R14, R10, 0xc0800000, 0x17 ;  /* 0xc08000000a0e7811 */ /* 0x000fe200078eb8ff */
[----:B------:R-:W-:Y:S01]  /*4ac0*/  BSSY.RECONVERGENT B4, `(.L_x_256) ;  /* 0x0000036000047945 */ /* 0x000fe20003800200 */
[----:B------:R-:W-:Y:S02]  /*4ad0*/  IADD3 R13, PT, PT, R13, -0x7f, RZ ;  /* 0xffffff810d0d7810 */ /* 0x000fe40007ffe0ff */
[----:B------:R-:W-:-:S03]  /*4ae0*/  IADD3 R21, PT, PT, -R14, R11, RZ ;  /* 0x0000000b0e157210 */ /* 0x000fc60007ffe1ff */
[----:B------:R-:W-:Y:S01]  /*4af0*/  IMAD R0, R13, -0x800000, R0 ;  /* 0xff8000000d007824 */ /* 0x000fe200078e0200 */
[----:B------:R-:W0:Y:S01]  /*4b00*/  MUFU.RCP R14, R21 ;  /* 0x00000015000e7308 */ /* 0x000e220000001000 */
[----:B------:R-:W-:Y:S01]  /*4b10*/  FADD.FTZ R19, -R21, -RZ ;  /* 0x800000ff15137221 */ /* 0x000fe20000010100 */
[----:B------:R-:W-:-:S04]  /*4b20*/  IADD3 R13, PT, PT, R13, 0x7f, -R10 ;  /* 0x0000007f0d0d7810 */ /* 0x000fc80007ffe80a */
        /* <DEDUP_REMOVED lines=9> */
[----:B------:R-:W-:-:S05]  /*4bc0*/  LOP3.LUT R2, R10, 0xff, RZ, 0xc0, !PT ;  /* 0x000000ff0a027812 */ /* 0x000fca00078ec0ff */
[----:B------:R-:W-:-:S05]  /*4bd0*/  IMAD.IADD R2, R2, 0x1, R13 ;  /* 0x0000000102027824 */ /* 0x000fca00078e020d */
        /* <DEDUP_REMOVED lines=11> */
[CCC-:B------:R-:W-:Y:S01]  /*4c90*/  FFMA.RP R10, R14.reuse, R20.reuse, R11.reuse ;  /* 0x000000140e0a7223 */ /* 0x1c0fe2000000800b */
[----:B------:R-:W-:Y:S01]  /*4ca0*/  FFMA.RM R11, R14, R20, R11 ;  /* 0x000000140e0b7223 */ /* 0x000fe2000000400b */
[C---:B------:R-:W-:Y:S02]  /*4cb0*/  IADD3 R14, PT, PT, R2.reuse, 0x20, RZ ;  /* 0x00000020020e7810 */ /* 0x040fe40007ffe0ff */
[----:B------:R-:W-:Y:S02]  /*4cc0*/  LOP3.LUT R13, R13, 0x7fffff, RZ, 0xc0, !PT ;  /* 0x007fffff0d0d7812 */ /* 0x000fe400078ec0ff */
[C---:B------:R-:W-:Y:S02]  /*4cd0*/  ISETP.NE.AND P3, PT, R2.reuse, RZ, PT ;  /* 0x000000ff0200720c */ /* 0x040fe40003f65270 */
[----:B------:R-:W-:Y:S02]  /*4ce0*/  LOP3.LUT R13, R13, 0x800000, RZ, 0xfc, !PT ;  /* 0x008000000d0d7812 */ /* 0x000fe400078efcff */
[----:B------:R-:W-:-:S02]  /*4cf0*/  ISETP.NE.AND P1, PT, R2, RZ, PT ;  /* 0x000000ff0200720c */ /* 0x000fc40003f25270 */
        /* <DEDUP_REMOVED lines=10> */
[----:B------:R-:W-:-:S05]  /*4da0*/  LOP3.LUT R2, R13, R2, RZ, 0xc0, !PT ;  /* 0x000000020d027212 */ /* 0x000fca00078ec0ff */
[----:B------:R-:W-:-:S05]  /*4db0*/  IMAD.IADD R11, R11, 0x1, R2 ;  /* 0x000000010b0b7824 */ /* 0x000fca00078e0202 */
[----:B------:R-:W-:Y:S01]  /*4dc0*/  LOP3.LUT R0, R11, R0, RZ, 0xfc, !PT ;  /* 0x000000000b007212 */ /* 0x000fe200078efcff */
[----:B------:R-:W-:Y:S06]  /*4dd0*/  BRA `(.L_x_259) ;  /* 0x0000000000107947 */ /* 0x000fec0003800000 */
.L_x_258:
[----:B------:R-:W-:-:S04]  /*4de0*/  LOP3.LUT R0, R0, 0x80000000, RZ, 0xc0, !PT ;  /* 0x8000000000007812 */ /* 0x000fc800078ec0ff */
[----:B------:R-:W-:Y:S01]  /*4df0*/  LOP3.LUT R0, R0, 0x7f800000, RZ, 0xfc, !PT ;  /* 0x7f80000000007812 */ /* 0x000fe200078efcff */
[----:B------:R-:W-:Y:S06]  /*4e00*/  BRA `(.L_x_259) ;  /* 0x0000000000047947 */ /* 0x000fec0003800000 */
.L_x_257:
[----:B------:R-:W-:-:S07]  /*4e10*/  LEA R0, R13, R0, 0x17 ;  /* 0x000000000d007211 */ /* 0x000fce00078eb8ff */
.L_x_259:
[----:B------:R-:W-:Y:S05]  /*4e20*/  BSYNC.RECONVERGENT B4 ;  /* 0x0000000000047941 */ /* 0x000fea0003800200 */
.L_x_256:
[----:B------:R-:W-:Y:S05]  /*4e30*/  BRA `(.L_x_260) ;  /* 0x0000000000207947 */ /* 0x000fea0003800000 */
.L_x_255:
[----:B------:R-:W-:-:S04]  /*4e40*/  LOP3.LUT R0, R11, 0x80000000, R0, 0x48, !PT ;  /* 0x800000000b007812 */ /* 0x000fc800078e4800 */
[----:B------:R-:W-:Y:S01]  /*4e50*/  LOP3.LUT R0, R0, 0x7f800000, RZ, 0xfc, !PT ;  /* 0x7f80000000007812 */ /* 0x000fe200078efcff */
[----:B------:R-:W-:Y:S06]  /*4e60*/  BRA `(.L_x_260) ;  /* 0x0000000000147947 */ /* 0x000fec0003800000 */
.L_x_254:
[----:B------:R-:W-:Y:S01]  /*4e70*/  LOP3.LUT R0, R11, 0x80000000, R0, 0x48, !PT ;  /* 0x800000000b007812 */ /* 0x000fe200078e4800 */
[----:B------:R-:W-:Y:S06]  /*4e80*/  BRA `(.L_x_260) ;  /* 0x00000000000c7947 */ /* 0x000fec0003800000 */
.L_x_253:
[----:B------:R-:W0:Y:S01]  /*4e90*/  MUFU.RSQ R0, -QNAN ;  /* 0xffc0000000007908 */ /* 0x000e220000001400 */
[----:B------:R-:W-:Y:S05]  /*4ea0*/  BRA `(.L_x_260) ;  /* 0x0000000000047947 */ /* 0x000fea0003800000 */
.L_x_252:
[----:B------:R-:W-:-:S07]  /*4eb0*/  FADD.FTZ R0, R0, R3 ;  /* 0x0000000300007221 */ /* 0x000fce0000010000 */
.L_x_260:
[----:B------:R-:W-:Y:S05]  /*4ec0*/  BSYNC.RECONVERGENT B3 ;  /* 0x0000000000037941 */ /* 0x000fea0003800200 */
.L_x_250:
[----:B------:R-:W-:Y:S01]  /*4ed0*/  HFMA2 R11, -RZ, RZ, 0, 0 ;  /* 0x00000000ff0b7431 */ /* 0x000fe200000001ff */
[----:B------:R-:W-:-:S04]  /*4ee0*/  MOV R10, R12 ;  /* 0x0000000c000a7202 */ /* 0x000fc80000000f00 */
[----:B0-----:R-:W-:Y:S05]  /*4ef0*/  RET.REL.NODEC R10 `(_Z41attention_fwd_kernel_rope_fused_v7_hybridILi64EEvPKfS1_S1_Pfiiiiiif) ;  /* 0xffffffb00a407950 */ /* 0x001fea0003c3ffff */
.L_x_261:
        /* <DEDUP_REMOVED lines=16> */
.L_x_1127:


//--------------------- .text._Z34attention_fwd_kernel_rope_fused_v6ILi32ELi256EEvPKfS1_S1_Pfiiiiiif --------------------------
	.section	.text._Z34attention_fwd_kernel_rope_fused_v6ILi32ELi256EEvPKfS1_S1_Pfiiiiiif,"ax",@progbits
	.align	128
        .global         _Z34attention_fwd_kernel_rope_fused_v6ILi32ELi256EEvPKfS1_S1_Pfiiiiiif
        .type           _Z34attention_fwd_kernel_rope_fused_v6ILi32ELi256EEvPKfS1_S1_Pfiiiiiif,@function
        .size           _Z34attention_fwd_kernel_rope_fused_v6ILi32ELi256EEvPKfS1_S1_Pfiiiiiif,(.L_x_1129 - _Z34attention_fwd_kernel_rope_fused_v6ILi32ELi256EEvPKfS1_S1_Pfiiiiiif)
        .other          _Z34attention_fwd_kernel_rope_fused_v6ILi32ELi256EEvPKfS1_S1_Pfiiiiiif,@"STO_CUDA_ENTRY STV_DEFAULT"
_Z34attention_fwd_kernel_rope_fused_v6ILi32ELi256EEvPKfS1_S1_Pfiiiiiif:
.text._Z34attention_fwd_kernel_rope_fused_v6ILi32ELi256EEvPKfS1_S1_Pfiiiiiif:
[----:B------:R-:W-:Y:S08]  /*0000*/  LDC R1, c[0x0][0x37c] ;  /* 0x0000df00ff017b82 */ /* 0x000ff00000000800 */
[----:B------:R-:W0:Y:S01]  /*0010*/  S2UR UR8, SR_CTAID.X ;  /* 0x00000000000879c3 */ /* 0x000e220000002500 */
[----:B------:R-:W0:Y:S02]  /*0020*/  LDCU UR10, c[0x0][0x3a8] ;  /* 0x00007500ff0a77ac */ /* 0x000e240008000800 */
[----:B0-----:R-:W-:-:S06]  /*0030*/  UISETP.GE.AND UP0, UPT, UR8, UR10, UPT ;  /* 0x0000000a0800728c */ /* 0x001fcc000bf06270 */
[----:B------:R-:W-:-:S13]  /*0040*/  PLOP3.LUT P0, PT, PT, PT, UP0, 0x80, 0x8 ;  /* 0x000000000008781c */ /* 0x000fda0003f0f008 */
[----:B------:R-:W-:Y:S05]  /*0050*/  @P0 EXIT ;  /* 0x000000000000094d */ /* 0x000fea0003800000 */
[----:B------:R-:W0:Y:S01]  /*0060*/  S2R R20, SR_TID.X ;  /* 0x0000000000147919 */ /* 0x000e220000002100 */
[----:B------:R-:W1:Y:S01]  /*0070*/  S2UR UR7, SR_CgaCtaId ;  /* 0x00000000000779c3 */ /* 0x000e620000008800 */
[----:B------:R-:W2:Y:S01]  /*0080*/  LDCU.64 UR12, c[0x0][0x3b0] ;  /* 0x00007600ff0c77ac */ /* 0x000ea20008000a00 */
[----:B------:R-:W-:Y:S01]  /*0090*/  BSSY.RECONVERGENT B0, `(.L_x_262) ;  /* 0x0000181000007945 */ /* 0x000fe20003800200 */
[----:B------:R-:W3:Y:S05]  /*00a0*/  LDCU UR4, c[0x0][0x3ac] ;  /* 0x00007580ff0477ac */ /* 0x000eea0008000800 */
[----:B------:R-:W4:Y:S01]  /*00b0*/  S2UR UR9, SR_CTAID.Y ;  /* 0x00000000000979c3 */ /* 0x000f220000002600 */
[----:B------:R-:W-:Y:S01]  /*00c0*/  UMOV UR5, 0x400 ;  /* 0x0000040000057882 */ /* 0x000fe20000000000 */
[----:B--2---:R-:W-:-:S02]  /*00d0*/  ULEA.HI UR6, UR13, UR13, URZ, 0x1 ;  /* 0x0000000d0d067291 */ /* 0x004fc4000f8f08ff */
[----:B---3--:R-:W-:Y:S02]  /*00e0*/  UIMAD UR4, UR12, UR4, URZ ;  /* 0x000000040c0472a4 */ /* 0x008fe4000f8e02ff */
[----:B-1----:R-:W-:Y:S02]  /*00f0*/  ULEA UR5, UR7, UR5, 0x18 ;  /* 0x0000000507057291 */ /* 0x002fe4000f8ec0ff */
[----:B------:R-:W-:Y:S02]  /*0100*/  USHF.R.S32.HI UR7, URZ, 0x1, UR6 ;  /* 0x00000001ff077899 */ /* 0x000fe40008011406 */
[----:B------:R-:W-:Y:S02]  /*0110*/  ULEA UR6, UR12, UR5, 0x2 ;  /* 0x000000050c067291 */ /* 0x000fe4000f8e10ff */
[----:B----4-:R-:W-:Y:S02]  /*0120*/  UIMAD UR10, UR9, UR10, UR8 ;  /* 0x0000000a090a72a4 */ /* 0x010fe4000f8e0208 */
[----:B0-----:R-:W-:Y:S01]  /*0130*/  ISETP.GE.AND P0, PT, R20, UR7, PT ;  /* 0x0000000714007c0c */ /* 0x001fe2000bf06270 */
[----:B------:R-:W-:-:S02]  /*0140*/  UIMAD UR9, UR4, UR9, URZ ;  /* 0x00000009040972a4 */ /* 0x000fc4000f8e02ff */
[----:B------:R-:W-:-:S10]  /*0150*/  UIADD3 UR15, UPT, UPT, UR6, 0x8100, URZ ;  /* 0x00008100060f7890 */ /* 0x000fd4000fffe0ff */
[----:B------:R-:W-:Y:S05]  /*0160*/  @P0 BRA `(.L_x_263) ;  /* 0x0000001400cc0947 */ /* 0x000fea0003800000 */
[----:B------:R-:W0:Y:S01]  /*0170*/  LDC R7, c[0x0][0x360] ;  /* 0x0000d800ff077b82 */ /* 0x000e220000000800 */
[----:B------:R-:W-:Y:S01]  /*0180*/  BSSY.RECONVERGENT B1, `(.L_x_264) ;  /* 0x000006e000017945 */ /* 0x000fe20003800200 */
[----:B0-----:R-:W0:Y:S01]  /*0190*/  I2F.U32.RP R4, R7 ;  /* 0x0000000700047306 */ /* 0x001e220000209000 */
[----:B------:R-:W-:Y:S02]  /*01a0*/  IADD3 R0, PT, PT, R20, R7, RZ ;  /* 0x0000000714007210 */ /* 0x000fe40007ffe0ff */
[----:B------:R-:W-:Y:S02]  /*01b0*/  ISETP.NE.U32.AND P2, PT, R7, RZ, PT ;  /* 0x000000ff0700720c */ /* 0x000fe40003f45070 */
[C---:B------:R-:W-:Y:S02]  /*01c0*/  ISETP.GE.U32.AND P0, PT, R0.reuse, UR7, PT ;  /* 0x0000000700007c0c */ /* 0x040fe4000bf06070 */
[----:B------:R-:W-:Y:S02]  /*01d0*/  VIMNMX.U32 R5, PT, PT, R0, UR7, !PT ;  /* 0x0000000700057c48 */ /* 0x000fe4000ffe0000 */
[----:B------:R-:W-:-:S04]  /*01e0*/  SEL R10, RZ, 0x1, P0 ;  /* 0x00000001ff0a7807 */ /* 0x000fc80000000000 */
[----:B------:R-:W-:Y:S01]  /*01f0*/  IADD3 R0, PT, PT, R5, -R0, -R10 ;  /* 0x8000000005007210 */ /* 0x000fe20007ffe80a */
[----:B------:R-:W-:Y:S01]  /*0200*/  HFMA2 R5, -RZ, RZ, 0.132568359375, -6360 ;  /* 0x303eee36ff057431 */ /* 0x000fe200000001ff */
[----:B0-----:R-:W0:Y:S02]  /*0210*/  MUFU.RCP R4, R4 ;  /* 0x0000000400047308 */ /* 0x001e240000001000 */
[----:B0-----:R-:W-:-:S06]  /*0220*/  IADD3 R2, PT, PT, R4, 0xffffffe, RZ ;  /* 0x0ffffffe04027810 */ /* 0x001fcc0007ffe0ff */
[----:B------:R0:W1:Y:S02]  /*0230*/  F2I.FTZ.U32.TRUNC.NTZ R3, R2 ;  /* 0x0000000200037305 */ /* 0x000064000021f000 */
[----:B0-----:R-:W-:Y:S02]  /*0240*/  IMAD.MOV.U32 R2, RZ, RZ, RZ ;  /* 0x000000ffff027224 */ /* 0x001fe400078e00ff */
[----:B-1----:R-:W-:-:S04]  /*0250*/  IMAD.MOV R6, RZ, RZ, -R3 ;  /* 0x000000ffff067224 */ /* 0x002fc800078e0a03 */
[----:B------:R-:W-:Y:S01]  /*0260*/  IMAD R9, R6, R7, RZ ;  /* 0x0000000706097224 */ /* 0x000fe200078e02ff */
[----:B------:R-:W-:-:S03]  /*0270*/  MOV R6, R20 ;  /* 0x0000001400067202 */ /* 0x000fc60000000f00 */
[----:B------:R-:W-:Y:S01]  /*0280*/  IMAD.HI.U32 R3, R3, R9, R2 ;  /* 0x0000000903037227 */ /* 0x000fe200078e0002 */
[----:B------:R-:W-:-:S05]  /*0290*/  MOV R9, 0x3e4b8a05 ;  /* 0x3e4b8a0500097802 */ /* 0x000fca0000000f00 */
[----:B------:R-:W-:-:S05]  /*02a0*/  IMAD.HI.U32 R3, R3, R0, RZ ;  /* 0x0000000003037227 */ /* 0x000fca00078e00ff */
[----:B------:R-:W-:-:S05]  /*02b0*/  IADD3 R2, PT, PT, -R3, RZ, RZ ;  /* 0x000000ff03027210 */ /* 0x000fca0007ffe1ff */
[----:B------:R-:W-:-:S05]  /*02c0*/  IMAD R0, R7, R2, R0 ;  /* 0x0000000207007224 */ /* 0x000fca00078e0200 */
[----:B------:R-:W-:-:S13]  /*02d0*/  ISETP.GE.U32.AND P0, PT, R0, R7, PT ;  /* 0x000000070000720c */ /* 0x000fda0003f06070 */
[----:B------:R-:W-:Y:S02]  /*02e0*/  @P0 IMAD.IADD R0, R0, 0x1, -R7 ;  /* 0x0000000100000824 */ /* 0x000fe400078e0a07 */
[----:B------:R-:W-:-:S03]  /*02f0*/  @P0 VIADD R3, R3, 0x1 ;  /* 0x0000000103030836 */ /* 0x000fc60000000000 */
[----:B------:R-:W-:Y:S01]  /*0300*/  ISETP.GE.U32.AND P1, PT, R0, R7, PT ;  /* 0x000000070000720c */ /* 0x000fe20003f26070 */
[----:B------:R-:W-:-:S04]  /*0310*/  IMAD.MOV.U32 R0, RZ, RZ, 0x3fb8aa3b ;  /* 0x3fb8aa3bff007424 */ /* 0x000fc800078e00ff */
[----:B------:R-:W-:-:S04]  /*0320*/  FFMA R0, -R5, R0, 3.622995450314192567e-07 ;  /* 0x34c2821205007423 */ /* 0x000fc80000000100 */
[----:B------:R-:W-:-:S04]  /*0330*/  FFMA R0, R9, 1.9251366722983220825e-08, R0 ;  /* 0x32a55e3409007823 */ /* 0x000fc80000000000 */
[----:B------:R-:W-:Y:S01]  /*0340*/  @P1 IADD3 R3, PT, PT, R3, 0x1, RZ ;  /* 0x0000000103031810 */ /* 0x000fe20007ffe0ff */
[----:B------:R-:W-:Y:S01]  /*0350*/  FFMA R0, -R5, 0.014334906823933124542, R0 ;  /* 0x3c6adcf505007823 */ /* 0x000fe20000000100 */
[----:B------:R-:W-:-:S03]  /*0360*/  @!P2 LOP3.LUT R3, RZ, R7, RZ, 0x33, !PT ;  /* 0x00000007ff03a212 */ /* 0x000fc600078e33ff */
[----:B------:R-:W-:Y:S01]  /*0370*/  FFMA R0, R9, 0.0047783022746443748474, R0 ;  /* 0x3b9c934e09007823 */ /* 0x000fe20000000000 */
[----:B------:R-:W-:Y:S01]  /*0380*/  I2FP.F32.S32 R9, UR13 ;  /* 0x0000000d00097c45 */ /* 0x000fe20008201400 */
[----:B------:R-:W-:Y:S02]  /*0390*/  IMAD.IADD R10, R10, 0x1, R3 ;  /* 0x000000010a0a7824 */ /* 0x000fe400078e0203 */
[----:B------:R-:W-:-:S03]  /*03a0*/  FADD R5, R0, 13.286762237548828125 ;  /* 0x4154969400057421 */ /* 0x000fc60000000000 */
[----:B------:R-:W-:Y:S01]  /*03b0*/  LOP3.LUT R2, R10, 0x3, RZ, 0xc0, !PT ;  /* 0x000000030a027812 */ /* 0x000fe200078ec0ff */
[----:B------:R-:W-:-:S03]  /*03c0*/  FADD R3, R5, -13.286762237548828125 ;  /* 0xc154969405037421 */ /* 0x000fc60000000000 */
[----:B------:R-:W-:Y:S01]  /*03d0*/  ISETP.NE.AND P0, PT, R2, 0x3, PT ;  /* 0x000000030200780c */ /* 0x000fe20003f05270 */
[----:B------:R-:W-:-:S12]  /*03e0*/  FADD R4, R0, -R3 ;  /* 0x8000000300047221 */ /* 0x000fd80000000000 */
[----:B------:R-:W-:Y:S05]  /*03f0*/  @!P0 BRA `(.L_x_265) ;  /* 0x0000000400188947 */ /* 0x000fea0003800000 */
[----:B------:R-:W-:Y:S01]  /*0400*/  VIADD R8, R10, 0x1 ;  /* 0x000000010a087836 */ /* 0x000fe20000000000 */
[----:B------:R-:W-:Y:S01]  /*0410*/  MOV R11, RZ ;  /* 0x000000ff000b7202 */ /* 0x000fe20000000f00 */
[----:B------:R-:W-:-:S03]  /*0420*/  IMAD.MOV.U32 R6, RZ, RZ, R20 ;  /* 0x000000ffff067224 */ /* 0x000fc600078e0014 */
[----:B------:R-:W-:-:S07]  /*0430*/  LOP3.LUT R8, R8, 0x3, RZ, 0xc0, !PT ;  /* 0x0000000308087812 */ /* 0x000fce00078ec0ff */
.L_x_273:
        /* <DEDUP_REMOVED lines=13> */
[----:B------:R-:W-:Y:S01]  /*0510*/  IMAD.MOV.U32 R3, RZ, RZ, R9 ;  /* 0x000000ffff037224 */ /* 0x000fe200078e0009 */
[----:B------:R-:W-:-:S07]  /*0520*/  MOV R12, 0x540 ;  /* 0x00000540000c7802 */ /* 0x000fce0000000f00 */
[----:B------:R-:W-:Y:S05]  /*0530*/  CALL.REL.NOINC `($__internal_5_$__cuda_sm3x_div_rn_noftz_f32_slowpath) ;  /* 0x0000004800f07944 */ /* 0x000fea0003c00000 */
[----:B------:R-:W-:-:S07]  /*0540*/  MOV R2, R0 ;  /* 0x0000000000027202 */ /* 0x000fce0000000f00 */
.L_x_267:
[----:B------:R-:W-:Y:S05]  /*0550*/  BSYNC.RECONVERGENT B2 ;  /* 0x0000000000027941 */ /* 0x000fea0003800200 */
.L_x_266:
        /* <DEDUP_REMOVED lines=10> */
[----:B------:R-:W-:-:S03]  /*0600*/  FFMA R13, R4, R2, R13 ;  /* 0x00000002040d7223 */ /* 0x000fc6000000000d */
[----:B------:R-:W1:Y:S01]  /*0610*/  F2I.NTZ R14, R0 ;  /* 0x00000000000e7305 */ /* 0x000e620000203100 */
[----:B0-----:R-:W-:Y:S01]  /*0620*/  FADD R12, R0, -R3 ;  /* 0x80000003000c7221 */ /* 0x001fe20000000000 */
[----:B------:R-:W-:-:S03]  /*0630*/  FSETP.GT.AND P1, PT, R3, RZ, PT ;  /* 0x000000ff0300720b */ /* 0x000fc60003f24000 */
[----:B------:R-:W-:Y:S01]  /*0640*/  FADD R12, R12, R13 ;  /* 0x0000000d0c0c7221 */ /* 0x000fe20000000000 */
[----:B------:R-:W-:Y:S02]  /*0650*/  SEL R3, RZ, 0x83000000, P1 ;  /* 0x83000000ff037807 */ /* 0x000fe40000800000 */
[----:B------:R-:W-:Y:S01]  /*0660*/  FSETP.GEU.AND P1, PT, R0, RZ, PT ;  /* 0x000000ff0000720b */ /* 0x000fe20003f2e000 */
[----:B------:R-:W-:Y:S01]  /*0670*/  FFMA R13, R12, R15, 0.0013391353422775864601 ;  /* 0x3aaf85ed0c0d7423 */ /* 0x000fe2000000000f */
[----:B-1----:R-:W-:Y:S02]  /*0680*/  LEA R14, R14, -R3, 0x17 ;  /* 0x800000030e0e7211 */ /* 0x002fe400078eb8ff */
[----:B------:R-:W-:Y:S01]  /*0690*/  FSEL R0, RZ, +INF , !P1 ;  /* 0x7f800000ff007808 */ /* 0x000fe20004800000 */
[----:B------:R-:W-:-:S04]  /*06a0*/  FFMA R13, R12, R13, 0.0096188392490148544312 ;  /* 0x3c1d98560c0d7423 */ /* 0x000fc8000000000d */
[----:B------:R-:W-:-:S04]  /*06b0*/  FFMA R13, R12, R13, 0.055503588169813156128 ;  /* 0x3d6357bb0c0d7423 */ /* 0x000fc8000000000d */
[----:B------:R-:W-:-:S04]  /*06c0*/  FFMA R13, R12, R13, 0.24022644758224487305 ;  /* 0x3e75fdec0c0d7423 */ /* 0x000fc8000000000d */
[----:B------:R-:W-:Y:S01]  /*06d0*/  FFMA R15, R12, R13, 0.69314718246459960938 ;  /* 0x3f3172180c0f7423 */ /* 0x000fe2000000000d */
[----:B------:R-:W-:-:S03]  /*06e0*/  VIADD R13, R3, 0x7f000000 ;  /* 0x7f000000030d7836 */ /* 0x000fc60000000000 */
[----:B------:R-:W-:-:S04]  /*06f0*/  FFMA R12, R12, R15, 1 ;  /* 0x3f8000000c0c7423 */ /* 0x000fc8000000000f */
[----:B------:R-:W-:-:S04]  /*0700*/  FMUL R13, R13, R12 ;  /* 0x0000000c0d0d7220 */ /* 0x000fc80000400000 */
[----:B------:R-:W-:Y:S01]  /*0710*/  @!P0 FMUL R0, R14, R13 ;  /* 0x0000000d0e008220 */ /* 0x000fe20000400000 */
[----:B------:R-:W-:-:S07]  /*0720*/  @P3 FADD R0, R2, 10000 ;  /* 0x461c400002003421 */ /* 0x000fce0000000000 */
.L_x_269:
[----:B------:R-:W-:Y:S05]  /*0730*/  BSYNC.RECONVERGENT B2 ;  /* 0x0000000000027941 */ /* 0x000fea0003800200 */
.L_x_268:
[----:B------:R-:W-:Y:S01]  /*0740*/  VIADD R2, R0, 0x1800000 ;  /* 0x0180000000027836 */ /* 0x000fe20000000000 */
[----:B------:R-:W-:Y:S04]  /*0750*/  BSSY.RECONVERGENT B2, `(.L_x_270) ;  /* 0x000000c000027945 */ /* 0x000fe80003800200 */
[----:B------:R-:W-:-:S04]  /*0760*/  LOP3.LUT R2, R2, 0x7f800000, RZ, 0xc0, !PT ;  /* 0x7f80000002027812 */ /* 0x000fc800078ec0ff */
[----:B------:R-:W-:-:S13]  /*0770*/  ISETP.GT.U32.AND P0, PT, R2, 0x1ffffff, PT ;  /* 0x01ffffff0200780c */ /* 0x000fda0003f04070 */
[----:B------:R-:W-:Y:S05]  /*0780*/  @P0 BRA `(.L_x_271) ;  /* 0x0000000000100947 */ /* 0x000fea0003800000 */
[----:B------:R-:W-:-:S07]  /*0790*/  MOV R12, 0x7b0 ;  /* 0x000007b0000c7802 */ /* 0x000fce0000000f00 */
[----:B------:R-:W-:Y:S05]  /*07a0*/  CALL.REL.NOINC `($__internal_4_$__cuda_sm20_rcp_rn_f32_slowpath) ;  /* 0x00000044007c7944 */ /* 0x000fea0003c00000 */
[----:B------:R-:W-:Y:S01]  /*07b0*/  MOV R2, R0 ;  /* 0x0000000000027202 */ /* 0x000fe20000000f00 */
[----:B------:R-:W-:Y:S06]  /*07c0*/  BRA `(.L_x_272) ;  /* 0x0000000000107947 */ /* 0x000fec0003800000 */
.L_x_271:
[----:B------:R-:W0:Y:S02]  /*07d0*/  MUFU.RCP R3, R0 ;  /* 0x0000000000037308 */ /* 0x000e240000001000 */
[----:B0-----:R-:W-:-:S04]  /*07e0*/  FFMA R2, R3, R0, -1 ;  /* 0xbf80000003027423 */ /* 0x001fc80000000000 */
[----:B------:R-:W-:-:S04]  /*07f0*/  FADD.FTZ R2, -R2, -RZ ;  /* 0x800000ff02027221 */ /* 0x000fc80000010100 */
[----:B------:R-:W-:-:S07]  /*0800*/  FFMA R2, R3, R2, R3 ;  /* 0x0000000203027223 */ /* 0x000fce0000000003 */
.L_x_272:
[----:B------:R-:W-:Y:S05]  /*0810*/  BSYNC.RECONVERGENT B2 ;  /* 0x0000000000027941 */ /* 0x000fea0003800200 */
.L_x_270:
[----:B------:R-:W-:Y:S01]  /*0820*/  LEA R3, R6, UR15, 0x2 ;  /* 0x0000000f06037c11 */ /* 0x000fe2000f8e10ff */
[----:B------:R-:W-:-:S04]  /*0830*/  IMAD.IADD R6, R7, 0x1, R6 ;  /* 0x0000000107067824 */ /* 0x000fc800078e0206 */
[----:B------:R0:W-:Y:S01]  /*0840*/  STS [R3], R2 ;  /* 0x0000000203007388 */ /* 0x0001e20000000800 */
[----:B------:R-:W-:Y:S05]  /*0850*/  @P2 BRA `(.L_x_273) ;  /* 0xfffffff800f82947 */ /* 0x000fea000383ffff */
.L_x_265:
[----:B------:R-:W-:Y:S05]  /*0860*/  BSYNC.RECONVERGENT B1 ;  /* 0x0000000000017941 */ /* 0x000fea0003800200 */
.L_x_264:
[----:B------:R-:W-:-:S13]  /*0870*/  ISETP.GE.U32.AND P0, PT, R10, 0x3, PT ;  /* 0x000000030a00780c */ /* 0x000fda0003f06070 */
[----:B------:R-:W-:Y:S05]  /*0880*/  @!P0 BRA `(.L_x_263) ;  /* 0x0000001000048947 */ /* 0x000fea0003800000 */
.L_x_302:
        /* <DEDUP_REMOVED lines=11> */
[----:B------:R-:W-:Y:S01]  /*0940*/  MOV R0, R8 ;  /* 0x0000000800007202 */ /* 0x000fe20000000f00 */
[----:B------:R-:W-:Y:S01]  /*0950*/  IMAD.MOV.U32 R3, RZ, RZ, R9 ;  /* 0x000000ffff037224 */ /* 0x000fe200078e0009 */
[----:B------:R-:W-:-:S07]  /*0960*/  MOV R12, 0x980 ;  /* 0x00000980000c7802 */ /* 0x000fce0000000f00 */
[----:B------:R-:W-:Y:S05]  /*0970*/  CALL.REL.NOINC `($__internal_5_$__cuda_sm3x_div_rn_noftz_f32_slowpath) ;  /* 0x0000004400e07944 */ /* 0x000fea0003c00000 */
.L_x_275:
[----:B------:R-:W-:Y:S05]  /*0980*/  BSYNC.RECONVERGENT B1 ;  /* 0x0000000000017941 */ /* 0x000fea0003800200 */
.L_x_274:
        /* <DEDUP_REMOVED lines=17> */
[----:B------:R-:W-:Y:S02]  /*0aa0*/  FFMA R11, R8, R13, 0.0013391353422775864601 ;  /* 0x3aaf85ed080b7423 */ /* 0x000fe4000000000d */
[----:B-1----:R-:W-:Y:S01]  /*0ab0*/  IMAD R10, R10, 0x800000, -R3 ;  /* 0x008000000a0a7824 */ /* 0x002fe200078e0a03 */
[----:B------:R-:W-:Y:S01]  /*0ac0*/  FSEL R2, RZ, +INF , !P0 ;  /* 0x7f800000ff027808 */ /* 0x000fe20004000000 */
[----:B------:R-:W-:-:S04]  /*0ad0*/  FFMA R11, R8, R11, 0.0096188392490148544312 ;  /* 0x3c1d9856080b7423 */ /* 0x000fc8000000000b */
[----:B------:R-:W-:-:S04]  /*0ae0*/  FFMA R11, R8, R11, 0.055503588169813156128 ;  /* 0x3d6357bb080b7423 */ /* 0x000fc8000000000b */
[----:B------:R-:W-:-:S04]  /*0af0*/  FFMA R11, R8, R11, 0.24022644758224487305 ;  /* 0x3e75fdec080b7423 */ /* 0x000fc8000000000b */
[----:B------:R-:W-:Y:S01]  /*0b00*/  FFMA R13, R8, R11, 0.69314718246459960938 ;  /* 0x3f317218080d7423 */ /* 0x000fe2000000000b */
[----:B------:R-:W-:-:S03]  /*0b10*/  IADD3 R11, PT, PT, R3, 0x7f000000, RZ ;  /* 0x7f000000030b7810 */ /* 0x000fc60007ffe0ff */
[----:B------:R-:W-:-:S04]  /*0b20*/  FFMA R8, R8, R13, 1 ;  /* 0x3f80000008087423 */ /* 0x000fc8000000000d */
[----:B------:R-:W-:-:S04]  /*0b30*/  FMUL R11, R11, R8 ;  /* 0x000000080b0b7220 */ /* 0x000fc80000400000 */
[----:B------:R-:W-:Y:S01]  /*0b40*/  @!P1 FMUL R2, R10, R11 ;  /* 0x0000000b0a029220 */ /* 0x000fe20000400000 */
[----:B------:R-:W-:-:S07]  /*0b50*/  @P2 FADD R2, R0, 10000 ;  /* 0x461c400000022421 */ /* 0x000fce0000000000 */
.L_x_277:
[----:B------:R-:W-:Y:S05]  /*0b60*/  BSYNC.RECONVERGENT B1 ;  /* 0x0000000000017941 */ /* 0x000fea0003800200 */
.L_x_276:
[----:B------:R-:W-:Y:S01]  /*0b70*/  IADD3 R0, PT, PT, R2, 0x1800000, RZ ;  /* 0x0180000002007810 */ /* 0x000fe20007ffe0ff */
[----:B------:R-:W-:Y:S03]  /*0b80*/  BSSY.RECONVERGENT B1, `(.L_x_278) ;  /* 0x000000d000017945 */ /* 0x000fe60003800200 */
[----:B------:R-:W-:-:S04]  /*0b90*/  LOP3.LUT R0, R0, 0x7f800000, RZ, 0xc0, !PT ;  /* 0x7f80000000007812 */ /* 0x000fc800078ec0ff */
[----:B------:R-:W-:-:S13]  /*0ba0*/  ISETP.GT.U32.AND P0, PT, R0, 0x1ffffff, PT ;  /* 0x01ffffff0000780c */ /* 0x000fda0003f04070 */
[----:B------:R-:W-:Y:S05]  /*0bb0*/  @P0 BRA `(.L_x_279) ;  /* 0x0000000000140947 */ /* 0x000fea0003800000 */
[----:B------:R-:W-:Y:S01]  /*0bc0*/  IMAD.MOV.U32 R0, RZ, RZ, R2 ;  /* 0x000000ffff007224 */ /* 0x000fe200078e0002 */
[----:B------:R-:W-:-:S07]  /*0bd0*/  MOV R12, 0xbf0 ;  /* 0x00000bf0000c7802 */ /* 0x000fce0000000f00 */
[----:B------:R-:W-:Y:S05]  /*0be0*/  CALL.REL.NOINC `($__internal_4_$__cuda_sm20_rcp_rn_f32_slowpath) ;  /* 0x00000040006c7944 */ /* 0x000fea0003c00000 */
[----:B------:R-:W-:Y:S01]  /*0bf0*/  MOV R3, R0 ;  /* 0x0000000000037202 */ /* 0x000fe20000000f00 */
[----:B------:R-:W-:Y:S06]  /*0c00*/  BRA `(.L_x_280) ;  /* 0x0000000000107947 */ /* 0x000fec0003800000 */
.L_x_279:
[----:B------:R-:W0:Y:S02]  /*0c10*/  MUFU.RCP R3, R2 ;  /* 0x0000000200037308 */ /* 0x000e240000001000 */
[----:B0-----:R-:W-:-:S04]  /*0c20*/  FFMA R0, R3, R2, -1 ;  /* 0xbf80000003007423 */ /* 0x001fc80000000002 */
[----:B------:R-:W-:-:S04]  /*0c30*/  FADD.FTZ R0, -R0, -RZ ;  /* 0x800000ff00007221 */ /* 0x000fc80000010100 */
[----:B------:R-:W-:-:S07]  /*0c40*/  FFMA R3, R3, R0, R3 ;  /* 0x0000000003037223 */ /* 0x000fce0000000003 */
.L_x_280:
[----:B------:R-:W-:Y:S05]  /*0c50*/  BSYNC.RECONVERGENT B1 ;  /* 0x0000000000017941 */ /* 0x000fea0003800200 */
.L_x_278:
[----:B------:R-:W0:Y:S01]  /*0c60*/  MUFU.RCP R2, R9 ;  /* 0x0000000900027308 */ /* 0x000e220000001000 */
[----:B------:R-:W-:Y:S01]  /*0c70*/  IMAD.IADD R8, R7, 0x1, R6 ;  /* 0x0000000107087824 */ /* 0x000fe200078e0206 */
[----:B------:R-:W-:Y:S01]  /*0c80*/  LEA R10, R6, UR15, 0x2 ;  /* 0x0000000f060a7c11 */ /* 0x000fe2000f8e10ff */
        /* <DEDUP_REMOVED lines=11> */
[----:B------:R-:W-:Y:S01]  /*0d40*/  MOV R0, R6 ;  /* 0x0000000600007202 */ /* 0x000fe20000000f00 */
[----:B------:R-:W-:Y:S01]  /*0d50*/  IMAD.MOV.U32 R3, RZ, RZ, R9 ;  /* 0x000000ffff037224 */ /* 0x000fe200078e0009 */
[----:B------:R-:W-:-:S07]  /*0d60*/  MOV R12, 0xd80 ;  /* 0x00000d80000c7802 */ /* 0x000fce0000000f00 */
[----:B------:R-:W-:Y:S05]  /*0d70*/  CALL.REL.NOINC `($__internal_5_$__cuda_sm3x_div_rn_noftz_f32_slowpath) ;  /* 0x0000004000e07944 */ /* 0x000fea0003c00000 */
.L_x_282:
[----:B------:R-:W-:Y:S05]  /*0d80*/  BSYNC.RECONVERGENT B1 ;  /* 0x0000000000017941 */ /* 0x000fea0003800200 */
.L_x_281:
        /* <DEDUP_REMOVED lines=29> */
.L_x_284:
[----:B------:R-:W-:Y:S05]  /*0f60*/  BSYNC.RECONVERGENT B1 ;  /* 0x0000000000017941 */ /* 0x000fea0003800200 */
.L_x_283:
        /* <DEDUP_REMOVED lines=10> */
.L_x_286:
[----:B------:R-:W0:Y:S02]  /*1010*/  MUFU.RCP R3, R2 ;  /* 0x0000000200037308 */ /* 0x000e240000001000 */
[----:B0-----:R-:W-:-:S04]  /*1020*/  FFMA R0, R3, R2, -1 ;  /* 0xbf80000003007423 */ /* 0x001fc80000000002 */
[----:B------:R-:W-:-:S04]  /*1030*/  FADD.FTZ R0, -R0, -RZ ;  /* 0x800000ff00007221 */ /* 0x000fc80000010100 */
[----:B------:R-:W-:-:S07]  /*1040*/  FFMA R3, R3, R0, R3 ;  /* 0x0000000003037223 */ /* 0x000fce0000000003 */
.L_x_287:
[----:B------:R-:W-:Y:S05]  /*1050*/  BSYNC.RECONVERGENT B1 ;  /* 0x0000000000017941 */ /* 0x000fea0003800200 */
.L_x_285:
        /* <DEDUP_REMOVED lines=15> */
[----:B------:R-:W-:Y:S02]  /*1150*/  MOV R3, R9 ;  /* 0x0000000900037202 */ /* 0x000fe40000000f00 */
[----:B------:R-:W-:-:S07]  /*1160*/  MOV R12, 0x1180 ;  /* 0x00001180000c7802 */ /* 0x000fce0000000f00 */
[----:B------:R-:W-:Y:S05]  /*1170*/  CALL.REL.NOINC `($__internal_5_$__cuda_sm3x_div_rn_noftz_f32_slowpath) ;  /* 0x0000003c00e07944 */ /* 0x000fea0003c00000 */
.L_x_289:
[----:B------:R-:W-:Y:S05]  /*1180*/  BSYNC.RECONVERGENT B1 ;  /* 0x0000000000017941 */ /* 0x000fea0003800200 */
.L_x_288:
        /* <DEDUP_REMOVED lines=29> */
.L_x_291:
[----:B------:R-:W-:Y:S05]  /*1360*/  BSYNC.RECONVERGENT B1 ;  /* 0x0000000000017941 */ /* 0x000fea0003800200 */
.L_x_290:
[----:B------:R-:W-:Y:S01]  /*1370*/  VIADD R0, R2, 0x1800000 ;  /* 0x0180000002007836 */ /* 0x000fe20000000000 */
[----:B------:R-:W-:Y:S04]  /*1380*/  BSSY.RECONVERGENT B1, `(.L_x_292) ;  /* 0x000000d000017945 */ /* 0x000fe80003800200 */
[----:B------:R-:W-:-:S04]  /*1390*/  LOP3.LUT R0, R0, 0x7f800000, RZ, 0xc0, !PT ;  /* 0x7f80000000007812 */ /* 0x000fc800078ec0ff */
[----:B------:R-:W-:-:S13]  /*13a0*/  ISETP.GT.U32.AND P0, PT, R0, 0x1ffffff, PT ;  /* 0x01ffffff0000780c */ /* 0x000fda0003f04070 */
[----:B------:R-:W-:Y:S05]  /*13b0*/  @P0 BRA `(.L_x_293) ;  /* 0x0000000000140947 */ /* 0x000fea0003800000 */
[----:B------:R-:W-:Y:S02]  /*13c0*/  MOV R0, R2 ;  /* 0x0000000200007202 */ /* 0x000fe40000000f00 */
[----:B------:R-:W-:-:S07]  /*13d0*/  MOV R12, 0x13f0 ;  /* 0x000013f0000c7802 */ /* 0x000fce0000000f00 */
[----:B------:R-:W-:Y:S05]  /*13e0*/  CALL.REL.NOINC `($__internal_4_$__cuda_sm20_rcp_rn_f32_slowpath) ;  /* 0x00000038006c7944 */ /* 0x000fea0003c00000 */
[----:B------:R-:W-:Y:S01]  /*13f0*/  IMAD.MOV.U32 R3, RZ, RZ, R0 ;  /* 0x000000ffff037224 */ /* 0x000fe200078e0000 */
[----:B------:R-:W-:Y:S06]  /*1400*/  BRA `(.L_x_294) ;  /* 0x0000000000107947 */ /* 0x000fec0003800000 */
.L_x_293:
[----:B------:R-:W0:Y:S02]  /*1410*/  MUFU.RCP R3, R2 ;  /* 0x0000000200037308 */ /* 0x000e240000001000 */
[----:B0-----:R-:W-:-:S04]  /*1420*/  FFMA R0, R3, R2, -1 ;  /* 0xbf80000003007423 */ /* 0x001fc80000000002 */
[----:B------:R-:W-:-:S04]  /*1430*/  FADD.FTZ R0, -R0, -RZ ;  /* 0x800000ff00007221 */ /* 0x000fc80000010100 */
[----:B------:R-:W-:-:S07]  /*1440*/  FFMA R3, R3, R0, R3 ;  /* 0x0000000003037223 */ /* 0x000fce0000000003 */
.L_x_294:
[----:B------:R-:W-:Y:S05]  /*1450*/  BSYNC.RECONVERGENT B1 ;  /* 0x0000000000017941 */ /* 0x000fea0003800200 */
.L_x_292:
        /* <DEDUP_REMOVED lines=18> */
.L_x_296:
[----:B------:R-:W-:Y:S05]  /*1580*/  BSYNC.RECONVERGENT B1 ;  /* 0x0000000000017941 */ /* 0x000fea0003800200 */
.L_x_295:
        /* <DEDUP_REMOVED lines=29> */
.L_x_298:
[----:B------:R-:W-:Y:S05]  /*1760*/  BSYNC.RECONVERGENT B1 ;  /* 0x0000000000017941 */ /* 0x000fea0003800200 */
.L_x_297:
        /* <DEDUP_REMOVED lines=8> */
[----:B------:R-:W-:Y:S05]  /*17f0*/  BRA `(.L_x_301) ;  /* 0x0000000000107947 */ /* 0x000fea0003800000 */
.L_x_300:
[----:B------:R-:W0:Y:S02]  /*1800*/  MUFU.RCP R3, R2 ;  /* 0x0000000200037308 */ /* 0x000e240000001000 */
[----:B0-----:R-:W-:-:S04]  /*1810*/  FFMA R0, R3, R2, -1 ;  /* 0xbf80000003007423 */ /* 0x001fc80000000002 */
[----:B------:R-:W-:-:S04]  /*1820*/  FADD.FTZ R0, -R0, -RZ ;  /* 0x800000ff00007221 */ /* 0x000fc80000010100 */
[----:B------:R-:W-:-:S07]  /*1830*/  FFMA R0, R3, R0, R3 ;  /* 0x0000000003007223 */ /* 0x000fce0000000003 */
.L_x_301:
[----:B------:R-:W-:Y:S05]  /*1840*/  BSYNC.RECONVERGENT B1 ;  /* 0x0000000000017941 */ /* 0x000fea0003800200 */
.L_x_299:
[----:B------:R-:W-:Y:S01]  /*1850*/  LEA R3, R7, R6, 0x2 ;  /* 0x0000000607037211 */ /* 0x000fe200078e10ff */
[----:B------:R-:W-:-:S04]  /*1860*/  IMAD.IADD R6, R8, 0x1, R7 ;  /* 0x0000000108067824 */ /* 0x000fc800078e0207 */
[----:B------:R1:W-:Y:S01]  /*1870*/  STS [R3], R0 ;  /* 0x0000000003007388 */ /* 0x0003e20000000800 */
[----:B------:R-:W-:-:S13]  /*1880*/  ISETP.GE.AND P0, PT, R6, UR7, PT ;  /* 0x0000000706007c0c */ /* 0x000fda000bf06270 */
[----:B-1----:R-:W-:Y:S05]  /*1890*/  @!P0 BRA `(.L_x_302) ;  /* 0xffffffec00fc8947 */ /* 0x002fea000383ffff */
.L_x_263:
[----:B------:R-:W-:Y:S05]  /*18a0*/  BSYNC.RECONVERGENT B0 ;  /* 0x0000000000007941 */ /* 0x000fea0003800200 */
.L_x_262:
[----:B------:R-:W1:Y:S01]  /*18b0*/  LDCU UR4, c[0x0][0x3b4] ;  /* 0x00007680ff0477ac */ /* 0x000e620008000800 */
[----:B------:R-:W-:Y:S01]  /*18c0*/  SHF.L.U32 R0, R20, 0x1, RZ ;  /* 0x0000000114007819 */ /* 0x000fe200000006ff */
[----:B------:R-:W-:Y:S01]  /*18d0*/  BSSY.RECONVERGENT B0, `(.L_x_303) ;  /* 0x000001d000007945 */ /* 0x000fe20003800200 */
[----:B------:R-:W2:Y:S01]  /*18e0*/  LDCU.64 UR16, c[0x0][0x358] ;  /* 0x00006b00ff1077ac */ /* 0x000ea20008000a00 */
[----:B------:R-:W3:Y:S01]  /*18f0*/  LDCU UR7, c[0x0][0x3b0] ;  /* 0x00007600ff0777ac */ /* 0x000ee20008000800 */
[----:B------:R-:W-:Y:S01]  /*1900*/  BAR.SYNC.DEFER_BLOCKING 0x0 ;  /* 0x0000000000007b1d */ /* 0x000fe20000010000 */
[----:B-1----:R-:W-:-:S13]  /*1910*/  ISETP.GE.AND P0, PT, R0, UR4, PT ;  /* 0x0000000400007c0c */ /* 0x002fda000bf06270 */
[----:B--23--:R-:W-:Y:S05]  /*1920*/  @P0 BRA `(.L_x_304) ;  /* 0x00000000005c0947 */ /* 0x00cfea0003800000 */
[----:B------:R-:W1:Y:S01]  /*1930*/  LDC R13, c[0x0][0x360] ;  /* 0x0000d800ff0d7b82 */ /* 0x000e620000000800 */
[----:B------:R-:W-:-:S07]  /*1940*/  I2FP.F32.U32 R6, UR8 ;  /* 0x0000000800067c45 */ /* 0x000fce0008201000 */
[----:B0-----:R-:W0:Y:S02]  /*1950*/  LDC.64 R2, c[0x0][0x380] ;  /* 0x0000e000ff027b82 */ /* 0x001e240000000a00 */
.L_x_305:
[----:B------:R-:W-:-:S04]  /*1960*/  IMAD.U32 R5, RZ, RZ, UR7 ;  /* 0x00000007ff057e24 */ /* 0x000fc8000f8e00ff */
[----:B------:R-:W-:-:S04]  /*1970*/  IMAD R5, R5, UR10, R0 ;  /* 0x0000000a05057c24 */ /* 0x000fc8000f8e0200 */
[----:B0-----:R-:W-:-:S05]  /*1980*/  IMAD.WIDE R4, R5, 0x4, R2 ;  /* 0x0000000405047825 */ /* 0x001fca00078e0202 */
[----:B------:R-:W2:Y:S04]  /*1990*/  LDG.E.CONSTANT R10, desc[UR16][R4.64+0x4] ;  /* 0x00000410040a7981 */ /* 0x000ea8000c1e9900 */
        /* <DEDUP_REMOVED lines=9> */
[----:B------:R-:W-:-:S02]  /*1a30*/  LEA R10, R0, UR5, 0x2 ;  /* 0x00000005000a7c11 */ /* 0x000fc4000f8e10ff */
[-C--:B---3--:R-:W-:Y:S01]  /*1a40*/  FFMA R8, R8, R9.reuse, -R11 ;  /* 0x0000000908087223 */ /* 0x088fe2000000080b */
[----:B------:R-:W-:Y:S01]  /*1a50*/  FFMA R9, R7, R9, R12 ;  /* 0x0000000907097223 */ /* 0x000fe2000000000c */
[----:B-1----:R-:W-:-:S04]  /*1a60*/  LEA R0, R13, R0, 0x1 ;  /* 0x000000000d007211 */ /* 0x002fc800078e08ff */
[----:B------:R2:W-:Y:S01]  /*1a70*/  STS.64 [R10+0x8100], R8 ;  /* 0x008100080a007388 */ /* 0x0005e20000000a00 */
[----:B------:R-:W-:-:S13]  /*1a80*/  ISETP.GE.AND P0, PT, R0, UR4, PT ;  /* 0x0000000400007c0c */ /* 0x000fda000bf06270 */
[----:B--2---:R-:W-:Y:S05]  /*1a90*/  @!P0 BRA `(.L_x_305) ;  /* 0xfffffffc00b08947 */ /* 0x004fea000383ffff */
.L_x_304:
[----:B------:R-:W-:Y:S05]  /*1aa0*/  BSYNC.RECONVERGENT B0 ;  /* 0x0000000000007941 */ /* 0x000fea0003800200 */
.L_x_303:
[----:B------:R-:W1:Y:S01]  /*1ab0*/  LDCU UR6, c[0x0][0x3b0] ;  /* 0x00007600ff0677ac */ /* 0x000e620008000800 */
[----:B------:R-:W-:Y:S01]  /*1ac0*/  VIADD R0, R20, UR4 ;  /* 0x0000000414007c36 */ /* 0x000fe20008000000 */
[----:B------:R-:W-:Y:S01]  /*1ad0*/  BSSY.RECONVERGENT B0, `(.L_x_306) ;  /* 0x000000e000007945 */ /* 0x000fe20003800200 */
[----:B-1----:R-:W-:-:S04]  /*1ae0*/  MOV R5, UR6 ;  /* 0x0000000600057c02 */ /* 0x002fc80008000f00 */
[----:B------:R-:W-:-:S13]  /*1af0*/  ISETP.GE.AND P0, PT, R0, R5, PT ;  /* 0x000000050000720c */ /* 0x000fda0003f06270 */
[----:B------:R-:W-:Y:S05]  /*1b00*/  @P0 BRA `(.L_x_307) ;  /* 0x0000000000280947 */ /* 0x000fea0003800000 */
[----:B------:R-:W1:Y:S08]  /*1b10*/  LDC R11, c[0x0][0x360] ;  /* 0x0000d800ff0b7b82 */ /* 0x000e700000000800 */
[----:B------:R-:W2:Y:S02]  /*1b20*/  LDC.64 R6, c[0x0][0x380] ;  /* 0x0000e000ff067b82 */ /* 0x000ea40000000a00 */
.L_x_308:
[----:B0-----:R-:W-:-:S04]  /*1b30*/  IMAD R3, R5, UR10, R0 ;  /* 0x0000000a05037c24 */ /* 0x001fc8000f8e0200 */
[----:B--23--:R-:W-:-:S06]  /*1b40*/  IMAD.WIDE R2, R3, 0x4, R6 ;  /* 0x0000000403027825 */ /* 0x00cfcc00078e0206 */
[----:B------:R-:W2:Y:S01]  /*1b50*/  LDG.E.CONSTANT R2, desc[UR16][R2.64] ;  /* 0x0000001002027981 */ /* 0x000ea2000c1e9900 */
[----:B------:R-:W-:Y:S01]  /*1b60*/  LEA R9, R0, UR5, 0x2 ;  /* 0x0000000500097c11 */ /* 0x000fe2000f8e10ff */
[----:B-1----:R-:W-:-:S05]  /*1b70*/  IMAD.IADD R0, R11, 0x1, R0 ;  /* 0x000000010b007824 */ /* 0x002fca00078e0200 */
[----:B------:R-:W-:Y:S01]  /*1b80*/  ISETP.GE.AND P0, PT, R0, R5, PT ;  /* 0x000000050000720c */ /* 0x000fe20003f06270 */
[----:B--2---:R3:W-:-:S12]  /*1b90*/  STS [R9+0x8100], R2 ;  /* 0x0081000209007388 */ /* 0x0047d80000000800 */
[----:B------:R-:W-:Y:S05]  /*1ba0*/  @!P0 BRA `(.L_x_308) ;  /* 0xfffffffc00e08947 */ /* 0x000fea000383ffff */
.L_x_307:
[----:B------:R-:W-:Y:S05]  /*1bb0*/  BSYNC.RECONVERGENT B0 ;  /* 0x0000000000007941 */ /* 0x000fea0003800200 */
.L_x_306:
[----:B------:R-:W1:Y:S02]  /*1bc0*/  LDCU UR4, c[0x0][0x3ac] ;  /* 0x00007580ff0477ac */ /* 0x000e640008000800 */
[----:B-1----:R-:W-:-:S03]  /*1bd0*/  UISETP.GE.AND UP0, UPT, UR4, 0x1, UPT ;  /* 0x000000010400788c */ /* 0x002fc6000bf06270 */
[----:B------:R-:W-:Y:S01]  /*1be0*/  UMOV UR4, URZ ;  /* 0x000000ff00047c82 */ /* 0x000fe20008000000 */
[----:B------:R-:W-:Y:S06]  /*1bf0*/  BAR.SYNC.DEFER_BLOCKING 0x0 ;  /* 0x0000000000007b1d */ /* 0x000fec0000010000 */
[----:B------:R-:W-:Y:S05]  /*1c00*/  BRA.U !UP0, `(.L_x_309) ;  /* 0x0000002908cc7547 */ /* 0x000fea000b800000 */
[----:B------:R-:W1:Y:S01]  /*1c10*/  LDCU UR18, c[0x0][0x360] ;  /* 0x00006c00ff1277ac */ /* 0x000e620008000800 */
[----:B------:R-:W-:Y:S01]  /*1c20*/  MOV R18, 0xff800000 ;  /* 0xff80000000127802 */ /* 0x000fe20000000f00 */
[----:B------:R-:W-:Y:S01]  /*1c30*/  UMOV UR4, URZ ;  /* 0x000000ff00047c82 */ /* 0x000fe20008000000 */
[----:B------:R-:W-:Y:S01]  /*1c40*/  UMOV UR5, URZ ;  /* 0x000000ff00057c82 */ /* 0x000fe20008000000 */
[----:B------:R-:W-:Y:S01]  /*1c50*/  UMOV UR6, URZ ;  /* 0x000000ff00067c82 */ /* 0x000fe20008000000 */
[----:B-1----:R-:W1:Y:S01]  /*1c60*/  I2F.U32.RP R4, UR18 ;  /* 0x0000001200047d06 */ /* 0x002e620008209000 */
[----:B------:R-:W-:Y:S02]  /*1c70*/  IADD3 R0, PT, PT, R20, UR18, RZ ;  /* 0x0000001214007c10 */ /* 0x000fe4000fffe0ff */
[----:B------:R-:W-:Y:S02]  /*1c80*/  ISETP.NE.U32.AND P2, PT, RZ, UR18, PT ;  /* 0x00000012ff007c0c */ /* 0x000fe4000bf45070 */
[----:B------:R-:W-:-:S02]  /*1c90*/  ISETP.GE.U32.AND P0, PT, R0, 0x20, PT ;  /* 0x000000200000780c */ /* 0x000fc40003f06070 */
[----:B------:R-:W-:Y:S02]  /*1ca0*/  VIMNMX.U32 R5, PT, PT, R0, 0x20, !PT ;  /* 0x0000002000057848 */ /* 0x000fe40007fe0000 */
[----:B------:R-:W-:-:S04]  /*1cb0*/  SEL R6, RZ, 0x1, P0 ;  /* 0x00000001ff067807 */ /* 0x000fc80000000000 */
[----:B------:R-:W-:Y:S01]  /*1cc0*/  IADD3 R5, PT, PT, R5, -R0, -R6 ;  /* 0x8000000005057210 */ /* 0x000fe20007ffe806 */
[----:B-1----:R-:W0:Y:S02]  /*1cd0*/  MUFU.RCP R4, R4 ;  /* 0x0000000400047308 */ /* 0x002e240000001000 */
[----:B0--3--:R-:W-:-:S06]  /*1ce0*/  IADD3 R2, PT, PT, R4, 0xffffffe, RZ ;  /* 0x0ffffffe04027810 */ /* 0x009fcc0007ffe0ff */
[----:B------:R0:W1:Y:S02]  /*1cf0*/  F2I.FTZ.U32.TRUNC.NTZ R3, R2 ;  /* 0x0000000200037305 */ /* 0x000064000021f000 */
[----:B0-----:R-:W-:Y:S02]  /*1d00*/  IMAD.MOV.U32 R2, RZ, RZ, RZ ;  /* 0x000000ffff027224 */ /* 0x001fe400078e00ff */
[----:B-1----:R-:W-:-:S04]  /*1d10*/  IMAD.MOV R7, RZ, RZ, -R3 ;  /* 0x000000ffff077224 */ /* 0x002fc800078e0a03 */
[----:B------:R-:W-:-:S04]  /*1d20*/  IMAD R7, R7, UR18, RZ ;  /* 0x0000001207077c24 */ /* 0x000fc8000f8e02ff */
[----:B------:R-:W-:Y:S01]  /*1d30*/  IMAD.HI.U32 R4, R3, R7, R2 ;  /* 0x0000000703047227 */ /* 0x000fe200078e0002 */
[----:B------:R-:W-:-:S05]  /*1d40*/  LOP3.LUT R7, R20, 0x1f, RZ, 0xc0, !PT ;  /* 0x0000001f14077812 */ /* 0x000fca00078ec0ff */
[----:B------:R-:W-:-:S05]  /*1d50*/  IMAD.HI.U32 R3, R4, R5, RZ ;  /* 0x0000000504037227 */ /* 0x000fca00078e00ff */
[----:B------:R-:W-:-:S05]  /*1d60*/  IADD3 R0, PT, PT, -R3, RZ, RZ ;  /* 0x000000ff03007210 */ /* 0x000fca0007ffe1ff */
[----:B------:R-:W-:-:S05]  /*1d70*/  IMAD R5, R0, UR18, R5 ;  /* 0x0000001200057c24 */ /* 0x000fca000f8e0205 */
[----:B------:R-:W-:-:S13]  /*1d80*/  ISETP.GE.U32.AND P0, PT, R5, UR18, PT ;  /* 0x0000001205007c0c */ /* 0x000fda000bf06070 */
[----:B------:R-:W-:Y:S01]  /*1d90*/  @P0 VIADD R5, R5, -UR18 ;  /* 0x8000001205050c36 */ /* 0x000fe20008000000 */
[----:B------:R-:W-:-:S04]  /*1da0*/  @P0 IADD3 R3, PT, PT, R3, 0x1, RZ ;  /* 0x0000000103030810 */ /* 0x000fc80007ffe0ff */
[----:B------:R-:W-:-:S13]  /*1db0*/  ISETP.GE.U32.AND P1, PT, R5, UR18, PT ;  /* 0x0000001205007c0c */ /* 0x000fda000bf26070 */
[----:B------:R-:W-:Y:S01]  /*1dc0*/  @P1 VIADD R3, R3, 0x1 ;  /* 0x0000000103031836 */ /* 0x000fe20000000000 */
[----:B------:R-:W-:-:S04]  /*1dd0*/  @!P2 LOP3.LUT R3, RZ, UR18, RZ, 0x33, !PT ;  /* 0x00000012ff03ac12 */ /* 0x000fc8000f8e33ff */
[----:B------:R-:W-:-:S07]  /*1de0*/  IADD3 R6, PT, PT, R6, R3, RZ ;  /* 0x0000000306067210 */ /* 0x000fce0007ffe0ff */
.L_x_356:
[----:B0-----:R-:W0:Y:S01]  /*1df0*/  LDCU UR7, c[0x0][0x3ac] ;  /* 0x00007580ff0777ac */ /* 0x001e220008000800 */
[----:B------:R-:W-:Y:S01]  /*1e00*/  ISETP.GT.U32.AND P0, PT, R20, 0x1f, PT ;  /* 0x0000001f1400780c */ /* 0x000fe20003f04070 */
[----:B------:R-:W-:Y:S01]  /*1e10*/  BSSY.RECONVERGENT B0, `(.L_x_310) ;  /* 0x0000032000007945 */ /* 0x000fe20003800200 */
[----:B------:R-:W-:-:S04]  /*1e20*/  UIADD3 UR12, UPT, UPT, UR6, 0x20, URZ ;  /* 0x00000020060c7890 */ /* 0x000fc8000fffe0ff */
[----:B0-----:R-:W-:-:S04]  /*1e30*/  UISETP.LT.AND UP0, UPT, UR12, UR7, UPT ;  /* 0x000000070c00728c */ /* 0x001fc8000bf01270 */
[----:B------:R-:W-:-:S04]  /*1e40*/  USEL UR7, UR12, UR7, UP0 ;  /* 0x000000070c077287 */ /* 0x000fc80008000000 */
[----:B------:R-:W-:Y:S01]  /*1e50*/  UIADD3 UR13, UPT, UPT, UR7, -UR6, URZ ;  /* 0x80000006070d7290 */ /* 0x000fe2000fffe0ff */
[----:B--2---:R-:W-:Y:S11]  /*1e60*/  @P0 BRA `(.L_x_311) ;  /* 0x0000000000b00947 */ /* 0x004ff60003800000 */
[C---:B------:R-:W-:Y:S01]  /*1e70*/  LOP3.LUT R3, R6.reuse, 0x3, RZ, 0xc0, !PT ;  /* 0x0000000306037812 */ /* 0x040fe200078ec0ff */
[----:B------:R-:W-:Y:S01]  /*1e80*/  BSSY.RECONVERGENT B1, `(.L_x_312) ;  /* 0x0000016000017945 */ /* 0x000fe20003800200 */
[----:B------:R-:W-:Y:S01]  /*1e90*/  ISETP.GE.U32.AND P1, PT, R6, 0x3, PT ;  /* 0x000000030600780c */ /* 0x000fe20003f26070 */
[----:B------:R-:W-:Y:S01]  /*1ea0*/  IMAD.MOV.U32 R0, RZ, RZ, R20 ;  /* 0x000000ffff007224 */ /* 0x000fe200078e0014 */
[----:B------:R-:W-:-:S13]  /*1eb0*/  ISETP.NE.AND P0, PT, R3, 0x3, PT ;  /* 0x000000030300780c */ /* 0x000fda0003f05270 */
[----:B------:R-:W-:Y:S05]  /*1ec0*/  @!P0 BRA `(.L_x_313) ;  /* 0x0000000000448947 */ /* 0x000fea0003800000 */
[----:B------:R-:W0:Y:S01]  /*1ed0*/  S2UR UR8, SR_CgaCtaId ;  /* 0x00000000000879c3 */ /* 0x000e220000008800 */
[----:B------:R-:W-:Y:S01]  /*1ee0*/  UMOV UR7, 0x400 ;  /* 0x0000040000077882 */ /* 0x000fe20000000000 */
[----:B------:R-:W-:Y:S02]  /*1ef0*/  ISETP.NE.AND P0, PT, R3, RZ, PT ;  /* 0x000000ff0300720c */ /* 0x000fe40003f05270 */
[----:B------:R-:W-:Y:S01]  /*1f00*/  IADD3 R0, PT, PT, R20, UR18, RZ ;  /* 0x0000001214007c10 */ /* 0x000fe2000fffe0ff */
[----:B0-----:R-:W-:-:S06]  /*1f10*/  ULEA UR7, UR8, UR7, 0x18 ;  /* 0x0000000708077291 */ /* 0x001fcc000f8ec0ff */
[----:B------:R-:W-:-:S05]  /*1f20*/  LEA R2, R20, UR7, 0x2 ;  /* 0x0000000714027c11 */ /* 0x000fca000f8e10ff */
[----:B------:R0:W-:Y:S01]  /*1f30*/  STS [R2+0x8000], RZ ;  /* 0x008000ff02007388 */ /* 0x0001e20000000800 */
[----:B------:R-:W-:Y:S05]  /*1f40*/  @!P0 BRA `(.L_x_313) ;  /* 0x0000000000248947 */ /* 0x000fea0003800000 */
[----:B------:R-:W-:Y:S01]  /*1f50*/  ISETP.NE.AND P0, PT, R3, 0x1, PT ;  /* 0x000000010300780c */ /* 0x000fe20003f05270 */
[----:B------:R-:W-:Y:S01]  /*1f60*/  IMAD.U32 R4, RZ, RZ, UR18 ;  /* 0x00000012ff047e24 */ /* 0x000fe2000f8e00ff */
[----:B------:R-:W-:Y:S01]  /*1f70*/  MOV R3, UR18 ;  /* 0x0000001200037c02 */ /* 0x000fe20008000f00 */
[----:B------:R-:W-:-:S03]  /*1f80*/  VIADD R0, R0, UR18 ;  /* 0x0000001200007c36 */ /* 0x000fc60008000000 */
[----:B------:R-:W-:-:S05]  /*1f90*/  LEA R3, R3, R2, 0x2 ;  /* 0x0000000203037211 */ /* 0x000fca00078e10ff */
[----:B------:R1:W-:Y:S02]  /*1fa0*/  STS [R3+0x8000], RZ ;  /* 0x008000ff03007388 */ /* 0x0003e40000000800 */
[----:B0-----:R-:W-:Y:S02]  /*1fb0*/  @P0 LEA R2, R4, R3, 0x2 ;  /* 0x0000000304020211 */ /* 0x001fe400078e10ff */
[----:B------:R-:W-:-:S03]  /*1fc0*/  @P0 IADD3 R0, PT, PT, R0, UR18, RZ ;  /* 0x0000001200000c10 */ /* 0x000fc6000fffe0ff */
[----:B------:R1:W-:Y:S04]  /*1fd0*/  @P0 STS [R2+0x8000], RZ ;  /* 0x008000ff02000388 */ /* 0x0003e80000000800 */
.L_x_313:
[----:B------:R-:W-:Y:S05]  /*1fe0*/  BSYNC.RECONVERGENT B1 ;  /* 0x0000000000017941 */ /* 0x000fea0003800200 */
.L_x_312:
[----:B------:R-:W-:Y:S05]  /*1ff0*/  @!P1 BRA `(.L_x_311) ;  /* 0x00000000004c9947 */ /* 0x000fea0003800000 */
[----:B------:R-:W2:Y:S01]  /*2000*/  S2UR UR8, SR_CgaCtaId ;  /* 0x00000000000879c3 */ /* 0x000ea20000008800 */
[----:B------:R-:W-:Y:S02]  /*2010*/  UMOV UR7, 0x400 ;  /* 0x0000040000077882 */ /* 0x000fe40000000000 */
[----:B--2---:R-:W-:-:S06]  /*2020*/  ULEA UR7, UR8, UR7, 0x18 ;  /* 0x0000000708077291 */ /* 0x004fcc000f8ec0ff */
[----:B01----:R-:W-:-:S04]  /*2030*/  LEA R2, R0, UR7, 0x2 ;  /* 0x0000000700027c11 */ /* 0x003fc8000f8e10ff */
[----:B------:R-:W-:-:S07]  /*2040*/  IADD3 R2, PT, PT, R2, 0x8000, RZ ;  /* 0x0000800002027810 */ /* 0x000fce0007ffe0ff */
.L_x_314:
[----:B--2---:R-:W-:Y:S01]  /*2050*/  IMAD.U32 R3, RZ, RZ, UR18 ;  /* 0x00000012ff037e24 */ /* 0x004fe2000f8e00ff */
[----:B------:R-:W-:Y:S01]  /*2060*/  MOV R5, UR18 ;  /* 0x0000001200057c02 */ /* 0x000fe20008000f00 */
[----:B------:R0:W-:Y:S01]  /*2070*/  STS [R2], RZ ;  /* 0x000000ff02007388 */ /* 0x0001e20000000800 */
[----:B------:R-:W-:Y:S01]  /*2080*/  MOV R9, UR18 ;  /* 0x0000001200097c02 */ /* 0x000fe20008000f00 */
[--C-:B------:R-:W-:Y:S01]  /*2090*/  IMAD R3, R3, 0x4, R2.reuse ;  /* 0x0000000403037824 */ /* 0x100fe200078e0202 */
[----:B------:R-:W-:Y:S02]  /*20a0*/  LEA R4, R5, R2, 0x3 ;  /* 0x0000000205047211 */ /* 0x000fe400078e18ff */
[C---:B------:R-:W-:Y:S01]  /*20b0*/  LEA R0, R9.reuse, R0, 0x2 ;  /* 0x0000000009007211 */ /* 0x040fe200078e10ff */
[C-C-:B------:R-:W-:Y:S01]  /*20c0*/  IMAD R5, R9.reuse, 0xc, R2.reuse ;  /* 0x0000000c09057824 */ /* 0x140fe200078e0202 */
[----:B------:R2:W-:Y:S01]  /*20d0*/  STS [R3], RZ ;  /* 0x000000ff03007388 */ /* 0x0005e20000000800 */
[----:B0-----:R-:W-:Y:S01]  /*20e0*/  IMAD R2, R9, 0x10, R2 ;  /* 0x0000001009027824 */ /* 0x001fe200078e0202 */
[----:B------:R-:W-:-:S02]  /*20f0*/  ISETP.GE.U32.AND P0, PT, R0, 0x20, PT ;  /* 0x000000200000780c */ /* 0x000fc40003f06070 */
[----:B------:R2:W-:Y:S04]  /*2100*/  STS [R4], RZ ;  /* 0x000000ff04007388 */ /* 0x0005e80000000800 */
[----:B------:R2:W-:Y:S07]  /*2110*/  STS [R5], RZ ;  /* 0x000000ff05007388 */ /* 0x0005ee0000000800 */
[----:B------:R-:W-:Y:S05]  /*2120*/  @!P0 BRA `(.L_x_314) ;  /* 0xfffffffc00c88947 */ /* 0x000fea000383ffff */
.L_x_311:
[----:B------:R-:W-:Y:S05]  /*2130*/  BSYNC.RECONVERGENT B0 ;  /* 0x0000000000007941 */ /* 0x000fea0003800200 */
.L_x_310:
[----:B------:R-:W2:Y:S02]  /*2140*/  LDCU UR7, c[0x0][0x3b0] ;  /* 0x00007600ff0777ac */ /* 0x000ea40008000800 */
[----:B--2---:R-:W-:Y:S01]  /*2150*/  MOV R5, UR7 ;  /* 0x0000000700057c02 */ /* 0x004fe20008000f00 */
[----:B------:R-:W-:Y:S03]  /*2160*/  BAR.SYNC.DEFER_BLOCKING 0x0 ;  /* 0x0000000000007b1d */ /* 0x000fe60000010000 */
[----:B------:R-:W-:-:S13]  /*2170*/  ISETP.GE.AND P0, PT, R5, 0x1, PT ;  /* 0x000000010500780c */ /* 0x000fda0003f06270 */
[----:B------:R-:W-:Y:S05]  /*2180*/  @!P0 BRA `(.L_x_315) ;  /* 0x00000010001c8947 */ /* 0x000fea0003800000 */
[----:B------:R-:W-:Y:S01]  /*2190*/  UMOV UR7, URZ ;  /* 0x000000ff00077c82 */ /* 0x000fe20008000000 */
[----:B------:R-:W-:-:S05]  /*21a0*/  UMOV UR8, URZ ;  /* 0x000000ff00087c82 */ /* 0x000fca0008000000 */
.L_x_333:
[----:B-1----:R-:W1:Y:S01]  /*21b0*/  LDC R3, c[0x0][0x3b0] ;  /* 0x0000ec00ff037b82 */ /* 0x002e620000000800 */
[----:B------:R-:W-:Y:S01]  /*21c0*/  USHF.L.U32 UR11, UR7, 0x8, URZ ;  /* 0x00000008070b7899 */ /* 0x000fe200080006ff */
[----:B------:R-:W-:Y:S03]  /*21d0*/  BSSY.RECONVERGENT B0, `(.L_x_316) ;  /* 0x0000038000007945 */ /* 0x000fe60003800200 */
[----:B------:R-:W-:Y:S02]  /*21e0*/  UIADD3 UR14, UPT, UPT, UR11, 0x100, URZ ;  /* 0x000001000b0e7890 */ /* 0x000fe4000fffe0ff */
[----:B------:R-:W-:-:S04]  /*21f0*/  ULOP3.LUT UR11, URZ, UR11, URZ, 0x33, !UPT ;  /* 0x0000000bff0b7292 */ /* 0x000fc8000f8e33ff */
[----:B-1----:R-:W-:-:S05]  /*2200*/  VIMNMX R3, PT, PT, R3, UR14, PT ;  /* 0x0000000e03037c48 */ /* 0x002fca000bfe0100 */
[----:B------:R-:W1:Y:S01]  /*2210*/  LDCU UR14, c[0x0][0x3b0] ;  /* 0x00007600ff0e77ac */ /* 0x000e620008000800 */
[C---:B------:R-:W-:Y:S01]  /*2220*/  IADD3 R0, PT, PT, R3.reuse, -UR8, RZ ;  /* 0x8000000803007c10 */ /* 0x040fe2000fffe0ff */
[----:B0-----:R-:W-:-:S04]  /*2230*/  VIADD R2, R3, UR11 ;  /* 0x0000000b03027c36 */ /* 0x001fc80008000000 */
[----:B------:R-:W-:-:S05]  /*2240*/  IMAD R11, R0, UR13, RZ ;  /* 0x0000000d000b7c24 */ /* 0x000fca000f8e02ff */
[----:B------:R-:W-:-:S13]  /*2250*/  ISETP.GE.AND P0, PT, R20, R11, PT ;  /* 0x0000000b1400720c */ /* 0x000fda0003f06270 */
[----:B-1-3--:R-:W-:Y:S05]  /*2260*/  @P0 BRA `(.L_x_317) ;  /* 0x0000000000b80947 */ /* 0x00afea0003800000 */
[----:B------:R-:W-:Y:S01]  /*2270*/  IABS R10, R0 ;  /* 0x00000000000a7213 */ /* 0x000fe20000000000 */
[----:B------:R-:W0:Y:S01]  /*2280*/  S2R R15, SR_CgaCtaId ;  /* 0x00000000000f7919 */ /* 0x000e220000008800 */
[----:B------:R-:W1:Y:S01]  /*2290*/  LDC.64 R4, c[0x0][0x388] ;  /* 0x0000e200ff047b82 */ /* 0x000e620000000a00 */
[----:B------:R-:W-:Y:S01]  /*22a0*/  MOV R12, 0x400 ;  /* 0x00000400000c7802 */ /* 0x000fe20000000f00 */
[----:B------:R-:W2:Y:S01]  /*22b0*/  I2F.RP R13, R10 ;  /* 0x0000000a000d7306 */ /* 0x000ea20000209400 */
[----:B------:R-:W-:Y:S01]  /*22c0*/  IMAD.U32 R14, RZ, RZ, UR8 ;  /* 0x00000008ff0e7e24 */ /* 0x000fe2000f8e00ff */
[----:B------:R-:W-:-:S03]  /*22d0*/  ISETP.NE.AND P0, PT, R0, RZ, PT ;  /* 0x000000ff0000720c */ /* 0x000fc60003f05270 */
[----:B------:R-:W-:-:S03]  /*22e0*/  VIADD R14, R14, UR9 ;  /* 0x000000090e0e7c36 */ /* 0x000fc60008000000 */
[----:B--2---:R-:W2:Y:S01]  /*22f0*/  MUFU.RCP R13, R13 ;  /* 0x0000000d000d7308 */ /* 0x004ea20000001000 */
[----:B0-----:R-:W-:Y:S02]  /*2300*/  LEA R12, R15, R12, 0x18 ;  /* 0x0000000c0f0c7211 */ /* 0x001fe400078ec0ff */
[----:B--2---:R-:W-:-:S05]  /*2310*/  IADD3 R8, PT, PT, R13, 0xffffffe, RZ ;  /* 0x0ffffffe0d087810 */ /* 0x004fca0007ffe0ff */
[----:B------:R0:W2:Y:S02]  /*2320*/  F2I.FTZ.U32.TRUNC.NTZ R9, R8 ;  /* 0x0000000800097305 */ /* 0x0000a4000021f000 */
[----:B0-----:R-:W-:Y:S01]  /*2330*/  HFMA2 R8, -RZ, RZ, 0, 0 ;  /* 0x00000000ff087431 */ /* 0x001fe200000001ff */
[----:B--2---:R-:W-:-:S05]  /*2340*/  IADD3 R17, PT, PT, RZ, -R9, RZ ;  /* 0x80000009ff117210 */ /* 0x004fca0007ffe0ff */
[----:B------:R-:W-:Y:S01]  /*2350*/  IMAD R15, R17, R10, RZ ;  /* 0x0000000a110f7224 */ /* 0x000fe200078e02ff */
[----:B------:R-:W-:-:S03]  /*2360*/  MOV R17, R20 ;  /* 0x0000001400117202 */ /* 0x000fc60000000f00 */
[----:B------:R-:W-:Y:S01]  /*2370*/  IMAD.HI.U32 R13, R9, R15, R8 ;  /* 0x0000000f090d7227 */ /* 0x000fe200078e0008 */
[----:B-1----:R-:W-:-:S07]  /*2380*/  LOP3.LUT R15, RZ, R0, RZ, 0x33, !PT ;  /* 0x00000000ff0f7212 */ /* 0x002fce00078e33ff */
.L_x_318:
[----:B0-----:R-:W-:Y:S02]  /*2390*/  IABS R8, R0 ;  /* 0x0000000000087213 */ /* 0x001fe40000000000 */
[----:B------:R-:W-:Y:S02]  /*23a0*/  IABS R9, R17 ;  /* 0x0000001100097213 */ /* 0x000fe40000000000 */
[----:B------:R-:W-:-:S03]  /*23b0*/  IADD3 R16, PT, PT, RZ, -R8, RZ ;  /* 0x80000008ff107210 */ /* 0x000fc60007ffe0ff */
[----:B------:R-:W-:-:S04]  /*23c0*/  IMAD.HI.U32 R8, R13, R9, RZ ;  /* 0x000000090d087227 */ /* 0x000fc800078e00ff */
[----:B------:R-:W-:Y:S01]  /*23d0*/  IMAD R9, R8, R16, R9 ;  /* 0x0000001008097224 */ /* 0x000fe200078e0209 */
[----:B------:R-:W-:-:S04]  /*23e0*/  IABS R16, R0 ;  /* 0x0000000000107213 */ /* 0x000fc80000000000 */
[----:B------:R-:W-:-:S13]  /*23f0*/  ISETP.GT.U32.AND P2, PT, R10, R9, PT ;  /* 0x000000090a00720c */ /* 0x000fda0003f44070 */
[----:B------:R-:W-:Y:S01]  /*2400*/  @!P2 IADD3 R9, PT, PT, R9, -R16, RZ ;  /* 0x800000100909a210 */ /* 0x000fe20007ffe0ff */
[----:B------:R-:W-:-:S03]  /*2410*/  @!P2 VIADD R8, R8, 0x1 ;  /* 0x000000010808a836 */ /* 0x000fc60000000000 */
[----:B------:R-:W-:Y:S02]  /*2420*/  ISETP.GE.U32.AND P1, PT, R9, R10, PT ;  /* 0x0000000a0900720c */ /* 0x000fe40003f26070 */
[----:B------:R-:W-:-:S04]  /*2430*/  LOP3.LUT R9, R17, R0, RZ, 0x3c, !PT ;  /* 0x0000000011097212 */ /* 0x000fc800078e3cff */
[----:B------:R-:W-:-:S07]  /*2440*/  ISETP.GE.AND P3, PT, R9, RZ, PT ;  /* 0x000000ff0900720c */ /* 0x000fce0003f66270 */
[----:B------:R-:W-:-:S06]  /*2450*/  @P1 IADD3 R8, PT, PT, R8, 0x1, RZ ;  /* 0x0000000108081810 */ /* 0x000fcc0007ffe0ff */
[----:B------:R-:W-:-:S04]  /*2460*/  @!P3 IADD3 R8, PT, PT, -R8, RZ, RZ ;  /* 0x000000ff0808b210 */ /* 0x000fc80007ffe1ff */
[----:B------:R-:W-:-:S04]  /*2470*/  SEL R16, R15, R8, !P0 ;  /* 0x000000080f107207 */ /* 0x000fc80004000000 */
[----:B------:R-:W-:Y:S01]  /*2480*/  IADD3 R8, PT, PT, R16, UR6, RZ ;  /* 0x0000000610087c10 */ /* 0x000fe2000fffe0ff */
[----:B------:R-:W-:-:S04]  /*2490*/  IMAD.MOV R19, RZ, RZ, -R16 ;  /* 0x000000ffff137224 */ /* 0x000fc800078e0a10 */
[----:B------:R-:W-:-:S05]  /*24a0*/  IMAD R19, R0, R19, R17 ;  /* 0x0000001300137224 */ /* 0x000fca00078e0211 */
[----:B------:R-:W-:-:S05]  /*24b0*/  IADD3 R9, PT, PT, R14, R19, RZ ;  /* 0x000000130e097210 */ /* 0x000fca0007ffe0ff */
[----:B------:R-:W-:-:S04]  /*24c0*/  IMAD R9, R8, UR14, R9 ;  /* 0x0000000e08097c24 */ /* 0x000fc8000f8e0209 */
[----:B------:R-:W-:-:S06]  /*24d0*/  IMAD.WIDE R8, R9, 0x4, R4 ;  /* 0x0000000409087825 */ /* 0x000fcc00078e0204 */
[----:B------:R-:W2:Y:S01]  /*24e0*/  LDG.E.CONSTANT R8, desc[UR16][R8.64] ;  /* 0x0000001008087981 */ /* 0x000ea2000c1e9900 */
[----:B------:R-:W-:Y:S01]  /*24f0*/  IMAD R19, R16, 0x100, R19 ;  /* 0x0000010010137824 */ /* 0x000fe200078e0213 */
[----:B------:R-:W-:-:S04]  /*2500*/  IADD3 R17, PT, PT, R17, UR18, RZ ;  /* 0x0000001211117c10 */ /* 0x000fc8000fffe0ff */
[----:B------:R-:W-:Y:S02]  /*2510*/  LEA R19, R19, R12, 0x2 ;  /* 0x0000000c13137211 */ /* 0x000fe400078e10ff */
[----:B------:R-:W-:-:S03]  /*2520*/  ISETP.GE.AND P1, PT, R17, R11, PT ;  /* 0x0000000b1100720c */ /* 0x000fc60003f26270 */
[----:B--2---:R0:W-:Y:S10]  /*2530*/  STS [R19], R8 ;  /* 0x0000000813007388 */ /* 0x0041f40000000800 */
[----:B------:R-:W-:Y:S05]  /*2540*/  @!P1 BRA `(.L_x_318) ;  /* 0xfffffffc00909947 */ /* 0x000fea000383ffff */
.L_x_317:
[----:B------:R-:W-:Y:S05]  /*2550*/  BSYNC.RECONVERGENT B0 ;  /* 0x0000000000007941 */ /* 0x000fea0003800200 */
.L_x_316:
[----:B------:R-:W-:Y:S01]  /*2560*/  BAR.SYNC.DEFER_BLOCKING 0x0 ;  /* 0x0000000000007b1d */ /* 0x000fe20000010000 */
[----:B------:R-:W-:-:S05]  /*2570*/  ISETP.GE.AND P0, PT, R20, UR13, PT ;  /* 0x0000000d14007c0c */ /* 0x000fca000bf06270 */
[----:B------:R-:W1:Y:S01]  /*2580*/  LDCU UR19, c[0x0][0x3b4] ;  /* 0x00007680ff1377ac */ /* 0x000e620008000800 */
[----:B------:R-:W-:Y:S07]  /*2590*/  BSSY.RECONVERGENT B0, `(.L_x_319) ;  /* 0x00000be000007945 */ /* 0x000fee0003800200 */
[----:B------:R-:W-:Y:S05]  /*25a0*/  @P0 BRA `(.L_x_320) ;  /* 0x0000000800f00947 */ /* 0x000fea0003800000 */
[----:B------:R-:W-:Y:S01]  /*25b0*/  LEA.HI R4, R2, 0x1, RZ, 0x1f ;  /* 0x0000000102047811 */ /* 0x000fe200078ff8ff */
[----:B------:R-:W-:Y:S01]  /*25c0*/  VIADD R3, R3, 0x7 ;  /* 0x0000000703037836 */ /* 0x000fe20000000000 */
[----:B0-----:R-:W-:Y:S02]  /*25d0*/  MOV R19, R20 ;  /* 0x0000001400137202 */ /* 0x001fe40000000f00 */
[----:B------:R-:W-:-:S07]  /*25e0*/  LOP3.LUT R4, R4, 0xfffffffc, RZ, 0xc0, !PT ;  /* 0xfffffffc04047812 */ /* 0x000fce00078ec0ff */
.L_x_332:
[----:B------:R-:W-:Y:S01]  /*25f0*/  ISETP.GE.AND P0, PT, R0, 0x1, PT ;  /* 0x000000010000780c */ /* 0x000fe20003f06270 */
[----:B------:R-:W-:-:S12]  /*2600*/  HFMA2 R17, -RZ, RZ, 0, 0 ;  /* 0x00000000ff117431 */ /* 0x000fd800000001ff */
[----:B0-23--:R-:W-:Y:S05]  /*2610*/  @!P0 BRA `(.L_x_321) ;  /* 0x0000000800ac8947 */ /* 0x00dfea0003800000 */
[----:B------:R-:W-:Y:S01]  /*2620*/  ISETP.GE.U32.AND P0, PT, R2, 0x6, PT ;  /* 0x000000060200780c */ /* 0x000fe20003f06070 */
[----:B------:R-:W-:Y:S01]  /*2630*/  VIADD R5, R19, UR6 ;  /* 0x0000000613057c36 */ /* 0x000fe20008000000 */
[----:B------:R-:W-:-:S04]  /*2640*/  CS2R R16, SRZ ;  /* 0x0000000000107805 */ /* 0x000fc8000001ff00 */
[----:B------:R-:W-:-:S07]  /*2650*/  I2FP.F32.S32 R5, R5 ;  /* 0x0000000500057245 */ /* 0x000fce0000201400 */
[----:B------:R-:W-:Y:S05]  /*2660*/  @!P0 BRA `(.L_x_322) ;  /* 0x0000000400648947 */ /* 0x000fea0003800000 */
[----:B------:R-:W0:Y:S01]  /*2670*/  S2UR UR14, SR_CgaCtaId ;  /* 0x00000000000e79c3 */ /* 0x000e220000008800 */
[----:B------:R-:W-:Y:S01]  /*2680*/  UMOV UR11, 0x400 ;  /* 0x00000400000b7882 */ /* 0x000fe20000000000 */
[----:B------:R-:W-:Y:S02]  /*2690*/  CS2R R16, SRZ ;  /* 0x0000000000107805 */ /* 0x000fe4000001ff00 */
[----:B------:R-:W-:Y:S01]  /*26a0*/  MOV R23, RZ ;  /* 0x000000ff00177202 */ /* 0x000fe20000000f00 */
[----:B0-----:R-:W-:-:S06]  /*26b0*/  ULEA UR11, UR14, UR11, 0x18 ;  /* 0x0000000b0e0b7291 */ /* 0x001fcc000f8ec0ff */
[----:B------:R-:W-:-:S07]  /*26c0*/  MOV R21, UR11 ;  /* 0x0000000b00157c02 */ /* 0x000fce0008000f00 */
.L_x_327:
[----:B------:R-:W-:Y:S01]  /*26d0*/  LEA R8, R19, R16, 0x8 ;  /* 0x0000001013087211 */ /* 0x000fe200078e40ff */
[----:B0-----:R-:W0:Y:S01]  /*26e0*/  S2UR UR14, SR_CgaCtaId ;  /* 0x00000000000e79c3 */ /* 0x001e220000008800 */
[----:B------:R-:W-:Y:S01]  /*26f0*/  VIADD R22, R16, UR8 ;  /* 0x0000000810167c36 */ /* 0x000fe20008000000 */
[----:B------:R-:W-:Y:S01]  /*2700*/  UMOV UR11, 0x400 ;  /* 0x00000400000b7882 */ /* 0x000fe20000000000 */
[----:B------:R-:W-:-:S03]  /*2710*/  LEA R25, R8, R21, 0x2 ;  /* 0x0000001508197211 */ /* 0x000fc600078e10ff */
[----:B-1----:R-:W-:Y:S02]  /*2720*/  ISETP.GE.AND P0, PT, R22, UR19, PT ;  /* 0x0000001316007c0c */ /* 0x002fe4000bf06270 */
[----:B------:R1:W2:Y:S01]  /*2730*/  LDS.128 R8, [R25] ;  /* 0x0000000019087984 */ /* 0x0002a20000000c00 */
[----:B0-----:R-:W-:-:S06]  /*2740*/  ULEA UR11, UR14, UR11, 0x18 ;  /* 0x0000000b0e0b7291 */ /* 0x001fcc000f8ec0ff */
[----:B------:R-:W-:-:S05]  /*2750*/  IMAD.U32 R21, RZ, RZ, UR11 ;  /* 0x0000000bff157e24 */ /* 0x000fca000f8e00ff */
[----:B------:R-:W-:Y:S01]  /*2760*/  LEA R24, R22, R21, 0x2 ;  /* 0x0000001516187211 */ /* 0x000fe200078e10ff */
[----:B-1----:R-:W-:Y:S06]  /*2770*/  @P0 BRA `(.L_x_323) ;  /* 0x00000000002c0947 */ /* 0x002fec0003800000 */
[----:B------:R-:W-:-:S06]  /*2780*/  LEA R12, R22, UR15, 0x1 ;  /* 0x0000000f160c7c11 */ /* 0x000fcc000f8e08ff */
[----:B------:R-:W0:Y:S02]  /*2790*/  LDS R12, [R12] ;  /* 0x000000000c0c7984 */ /* 0x000e240000000800 */
[----:B0-----:R-:W-:-:S04]  /*27a0*/  FMUL R13, R5, R12 ;  /* 0x0000000c050d7220 */ /* 0x001fc80000400000 */
[----:B------:R-:W-:-:S04]  /*27b0*/  FMUL.RZ R27, R13, 0.15915493667125701904 ;  /* 0x3e22f9830d1b7820 */ /* 0x000fc8000040c000 */
[----:B------:R-:W2:Y:S08]  /*27c0*/  MUFU.SIN R13, R27 ;  /* 0x0000001b000d7308 */ /* 0x000eb00000000400 */
[----:B------:R-:W0:Y:S01]  /*27d0*/  MUFU.COS R14, R27 ;  /* 0x0000001b000e7308 */ /* 0x000e220000000000 */
[C---:B--2---:R-:W-:Y:S01]  /*27e0*/  FMUL R15, R9.reuse, R13 ;  /* 0x0000000d090f7220 */ /* 0x044fe20000400000 */
[----:B0-----:R-:W-:-:S03]  /*27f0*/  FMUL R26, R9, R14 ;  /* 0x0000000e091a7220 */ /* 0x001fc60000400000 */
[C---:B------:R-:W-:Y:S01]  /*2800*/  FFMA R15, R8.reuse, R14, -R15 ;  /* 0x0000000e080f7223 */ /* 0x040fe2000000080f */
[----:B------:R-:W-:-:S04]  /*2810*/  FFMA R9, R8, R13, R26 ;  /* 0x0000000d08097223 */ /* 0x000fc8000000001a */
[----:B------:R-:W-:-:S07]  /*2820*/  MOV R8, R15 ;  /* 0x0000000f00087202 */ /* 0x000fce0000000f00 */
.L_x_323:
[----:B------:R-:W2:Y:S01]  /*2830*/  LDS.128 R12, [R24+0x8100] ;  /* 0x00810000180c7984 */ /* 0x000ea20000000c00 */
[----:B------:R-:W-:-:S05]  /*2840*/  VIADD R26, R22, 0x2 ;  /* 0x00000002161a7836 */ /* 0x000fca0000000000 */
[----:B------:R-:W-:Y:S02]  /*2850*/  ISETP.GE.AND P0, PT, R26, UR19, PT ;  /* 0x000000131a007c0c */ /* 0x000fe4000bf06270 */
[----:B------:R-:W-:-:S04]  /*2860*/  IADD3 R26, PT, PT, R22, 0x4, RZ ;  /* 0x00000004161a7810 */ /* 0x000fc80007ffe0ff */
[----:B------:R-:W-:Y:S01]  /*2870*/  ISETP.GE.AND P1, PT, R26, UR19, PT ;  /* 0x000000131a007c0c */ /* 0x000fe2000bf26270 */
[----:B--2---:R-:W-:-:S04]  /*2880*/  FMUL R13, R13, R9 ;  /* 0x000000090d0d7220 */ /* 0x004fc80000400000 */
[----:B------:R-:W-:Y:S02]  /*2890*/  FFMA R26, R12, R8, R13 ;  /* 0x000000080c1a7223 */ /* 0x000fe4000000000d */
[----:B------:R-:W-:Y:S06]  /*28a0*/  @P0 BRA `(.L_x_324) ;  /* 0x00000000002c0947 */ /* 0x000fec0003800000 */
[----:B------:R-:W-:-:S05]  /*28b0*/  LEA R27, R22, UR15, 0x1 ;  /* 0x0000000f161b7c11 */ /* 0x000fca000f8e08ff */
[----:B------:R-:W0:Y:S02]  /*28c0*/  LDS R8, [R27+0x4] ;  /* 0x000004001b087984 */ /* 0x000e240000000800 */
[----:B0-----:R-:W-:-:S04]  /*28d0*/  FMUL R8, R5, R8 ;  /* 0x0000000805087220 */ /* 0x001fc80000400000 */
[----:B------:R-:W-:-:S04]  /*28e0*/  FMUL.RZ R12, R8, 0.15915493667125701904 ;  /* 0x3e22f983080c7820 */ /* 0x000fc8000040c000 */
[----:B------:R-:W0:Y:S08]  /*28f0*/  MUFU.SIN R8, R12 ;  /* 0x0000000c00087308 */ /* 0x000e300000000400 */
[----:B------:R-:W1:Y:S01]  /*2900*/  MUFU.COS R9, R12 ;  /* 0x0000000c00097308 */ /* 0x000e620000000000 */
[C---:B0-----:R-:W-:Y:S01]  /*2910*/  FMUL R13, R11.reuse, R8 ;  /* 0x000000080b0d7220 */ /* 0x041fe20000400000 */
[----:B-1----:R-:W-:-:S03]  /*2920*/  FMUL R11, R11, R9 ;  /* 0x000000090b0b7220 */ /* 0x002fc60000400000 */
[C---:B------:R-:W-:Y:S01]  /*2930*/  FFMA R13, R10.reuse, R9, -R13 ;  /* 0x000000090a0d7223 */ /* 0x040fe2000000080d */
[----:B------:R-:W-:-:S04]  /*2940*/  FFMA R11, R10, R8, R11 ;  /* 0x000000080a0b7223 */ /* 0x000fc8000000000b */
[----:B------:R-:W-:-:S07]  /*2950*/  MOV R10, R13 ;  /* 0x0000000d000a7202 */ /* 0x000fce0000000f00 */
.L_x_324:
[----:B------:R-:W-:-:S04]  /*2960*/  FMUL R15, R11, R15 ;  /* 0x0000000f0b0f7220 */ /* 0x000fc80000400000 */
[----:B------:R-:W-:Y:S02]  /*2970*/  FFMA R27, R10, R14, R15 ;  /* 0x0000000e0a1b7223 */ /* 0x000fe4000000000f */
[----:B------:R0:W1:Y:S01]  /*2980*/  LDS.128 R8, [R25+0x10] ;  /* 0x0000100019087984 */ /* 0x0000620000000c00 */
[----:B------:R-:W-:Y:S05]  /*2990*/  @P1 BRA `(.L_x_325) ;  /* 0x00000000002c1947 */ /* 0x000fea0003800000 */
[----:B0-----:R-:W-:-:S05]  /*29a0*/  LEA R25, R22, UR15, 0x1 ;  /* 0x0000000f16197c11 */ /* 0x001fca000f8e08ff */
[----:B------:R-:W0:Y:S02]  /*29b0*/  LDS R12, [R25+0x8] ;  /* 0x00000800190c7984 */ /* 0x000e240000000800 */
[----:B0-----:R-:W-:-:S04]  /*29c0*/  FMUL R12, R5, R12 ;  /* 0x0000000c050c7220 */ /* 0x001fc80000400000 */
[----:B------:R-:W-:-:S04]  /*29d0*/  FMUL.RZ R14, R12, 0.15915493667125701904 ;  /* 0x3e22f9830c0e7820 */ /* 0x000fc8000040c000 */
[----:B------:R-:W1:Y:S08]  /*29e0*/  MUFU.SIN R12, R14 ;  /* 0x0000000e000c7308 */ /* 0x000e700000000400 */
[----:B------:R-:W0:Y:S01]  /*29f0*/  MUFU.COS R13, R14 ;  /* 0x0000000e000d7308 */ /* 0x000e220000000000 */
[C---:B-1----:R-:W-:Y:S01]  /*2a00*/  FMUL R15, R9.reuse, R12 ;  /* 0x0000000c090f7220 */ /* 0x042fe20000400000 */
[----:B0-----:R-:W-:-:S03]  /*2a10*/  FMUL R9, R9, R13 ;  /* 0x0000000d09097220 */ /* 0x001fc60000400000 */
[C---:B------:R-:W-:Y:S01]  /*2a20*/  FFMA R15, R8.reuse, R13, -R15 ;  /* 0x0000000d080f7223 */ /* 0x040fe2000000080f */
[----:B------:R-:W-:-:S03]  /*2a30*/  FFMA R9, R8, R12, R9 ;  /* 0x0000000c08097223 */ /* 0x000fc60000000009 */
[----:B------:R-:W-:-:S07]  /*2a40*/  IMAD.MOV.U32 R8, RZ, RZ, R15 ;  /* 0x000000ffff087224 */ /* 0x000fce00078e000f */
.L_x_325:
[----:B------:R-:W1:Y:S01]  /*2a50*/  LDS.128 R12, [R24+0x8110] ;  /* 0x00811000180c7984 */ /* 0x000e620000000c00 */
[----:B------:R-:W-:Y:S01]  /*2a60*/  FADD R26, R26, R17 ;  /* 0x000000111a1a7221 */ /* 0x000fe20000000000 */
[----:B------:R-:W-:-:S04]  /*2a70*/  IADD3 R17, PT, PT, R22, 0x6, RZ ;  /* 0x0000000616117810 */ /* 0x000fc80007ffe0ff */
[----:B------:R-:W-:Y:S01]  /*2a80*/  ISETP.GE.AND P0, PT, R17, UR19, PT ;  /* 0x0000001311007c0c */ /* 0x000fe2000bf06270 */
[----:B------:R-:W-:Y:S01]  /*2a90*/  FADD R17, R26, R27 ;  /* 0x0000001b1a117221 */ /* 0x000fe20000000000 */
[----:B-1----:R-:W-:-:S04]  /*2aa0*/  FMUL R13, R13, R9 ;  /* 0x000000090d0d7220 */ /* 0x002fc80000400000 */
[----:B------:R-:W-:-:S04]  /*2ab0*/  FFMA R12, R12, R8, R13 ;  /* 0x000000080c0c7223 */ /* 0x000fc8000000000d */
[----:B------:R-:W-:-:S03]  /*2ac0*/  FADD R17, R17, R12 ;  /* 0x0000000c11117221 */ /* 0x000fc60000000000 */
[----:B------:R-:W-:Y:S05]  /*2ad0*/  @P0 BRA `(.L_x_326) ;  /* 0x00000000002c0947 */ /* 0x000fea0003800000 */
[----:B------:R-:W-:-:S05]  /*2ae0*/  LEA R22, R22, UR15, 0x1 ;  /* 0x0000000f16167c11 */ /* 0x000fca000f8e08ff */
[----:B------:R-:W1:Y:S02]  /*2af0*/  LDS R8, [R22+0xc] ;  /* 0x00000c0016087984 */ /* 0x000e640000000800 */
[----:B-1----:R-:W-:-:S04]  /*2b00*/  FMUL R8, R5, R8 ;  /* 0x0000000805087220 */ /* 0x002fc80000400000 */
[----:B------:R-:W-:-:S04]  /*2b10*/  FMUL.RZ R12, R8, 0.15915493667125701904 ;  /* 0x3e22f983080c7820 */ /* 0x000fc8000040c000 */
[----:B------:R-:W1:Y:S08]  /*2b20*/  MUFU.SIN R8, R12 ;  /* 0x0000000c00087308 */ /* 0x000e700000000400 */
[----:B------:R-:W2:Y:S01]  /*2b30*/  MUFU.COS R9, R12 ;  /* 0x0000000c00097308 */ /* 0x000ea20000000000 */
[C---:B-1----:R-:W-:Y:S01]  /*2b40*/  FMUL R13, R11.reuse, R8 ;  /* 0x000000080b0d7220 */ /* 0x042fe20000400000 */
[----:B--2---:R-:W-:-:S03]  /*2b50*/  FMUL R11, R11, R9 ;  /* 0x000000090b0b7220 */ /* 0x004fc60000400000 */
[C---:B------:R-:W-:Y:S01]  /*2b60*/  FFMA R13, R10.reuse, R9, -R13 ;  /* 0x000000090a0d7223 */ /* 0x040fe2000000080d */
[----:B------:R-:W-:-:S04]  /*2b70*/  FFMA R11, R10, R8, R11 ;  /* 0x000000080a0b7223 */ /* 0x000fc8000000000b */
[----:B------:R-:W-:-:S07]  /*2b80*/  MOV R10, R13 ;  /* 0x0000000d000a7202 */ /* 0x000fce0000000f00 */
.L_x_326:
[----:B------:R-:W-:Y:S02]  /*2b90*/  VIADD R23, R23, 0x4 ;  /* 0x0000000417177836 */ /* 0x000fe40000000000 */
[----:B------:R-:W-:Y:S01]  /*2ba0*/  FMUL R15, R11, R15 ;  /* 0x0000000f0b0f7220 */ /* 0x000fe20000400000 */
[----:B------:R-:W-:Y:S02]  /*2bb0*/  IADD3 R16, PT, PT, R16, 0x8, RZ ;  /* 0x0000000810107810 */ /* 0x000fe40007ffe0ff */
[----:B------:R-:W-:Y:S01]  /*2bc0*/  ISETP.NE.AND P0, PT, R23, R4, PT ;  /* 0x000000041700720c */ /* 0x000fe20003f05270 */
[----:B------:R-:W-:-:S04]  /*2bd0*/  FFMA R14, R10, R14, R15 ;  /* 0x0000000e0a0e7223 */ /* 0x000fc8000000000f */
[----:B------:R-:W-:-:S08]  /*2be0*/  FADD R17, R17, R14 ;  /* 0x0000000e11117221 */ /* 0x000fd00000000000 */
[----:B------:R-:W-:Y:S05]  /*2bf0*/  @P0 BRA `(.L_x_327) ;  /* 0xfffffff800b40947 */ /* 0x000fea000383ffff */
.L_x_322:
[----:B------:R-:W-:-:S04]  /*2c00*/  LEA.HI R8, R2, 0x1, RZ, 0x1f ;  /* 0x0000000102087811 */ /* 0x000fc800078ff8ff */
[----:B------:R-:W-:-:S13]  /*2c10*/  LOP3.LUT P0, RZ, R8, 0x3, RZ, 0xc0, !PT ;  /* 0x0000000308ff7812 */ /* 0x000fda000780c0ff */
[----:B------:R-:W-:Y:S05]  /*2c20*/  @!P0 BRA `(.L_x_321) ;  /* 0x0000000400288947 */ /* 0x000fea0003800000 */
[----:B------:R-:W-:-:S13]  /*2c30*/  LOP3.LUT P0, RZ, R3, 0x6, RZ, 0xc0, !PT ;  /* 0x0000000603ff7812 */ /* 0x000fda000780c0ff */
[----:B------:R-:W-:Y:S05]  /*2c40*/  @!P0 BRA `(.L_x_328) ;  /* 0x0000000000b08947 */ /* 0x000fea0003800000 */
[----:B------:R-:W2:Y:S01]  /*2c50*/  S2R R10, SR_CgaCtaId ;  /* 0x00000000000a7919 */ /* 0x000ea20000008800 */
[----:B------:R-:W-:Y:S01]  /*2c60*/  MOV R9, 0x400 ;  /* 0x0000040000097802 */ /* 0x000fe20000000f00 */
[----:B------:R-:W3:Y:S01]  /*2c70*/  LDCU UR11, c[0x0][0x3b4] ;  /* 0x00007680ff0b77ac */ /* 0x000ee20008000800 */
[----:B------:R-:W-:Y:S02]  /*2c80*/  LEA R8, R19, R16, 0x8 ;  /* 0x0000001013087211 */ /* 0x000fe400078e40ff */
[----:B------:R-:W-:-:S05]  /*2c90*/  IADD3 R21, PT, PT, R16, UR8, RZ ;  /* 0x0000000810157c10 */ /* 0x000fca000fffe0ff */
[C---:B------:R-:W-:Y:S01]  /*2ca0*/  VIADD R22, R21.reuse, 0x2 ;  /* 0x0000000215167836 */ /* 0x040fe20000000000 */
[----:B---3--:R-:W-:-:S04]  /*2cb0*/  ISETP.GE.AND P0, PT, R21, UR11, PT ;  /* 0x0000000b15007c0c */ /* 0x008fc8000bf06270 */
[----:B------:R-:W-:Y:S02]  /*2cc0*/  ISETP.GE.AND P1, PT, R22, UR11, PT ;  /* 0x0000000b16007c0c */ /* 0x000fe4000bf26270 */
[----:B--2---:R-:W-:-:S05]  /*2cd0*/  LEA R9, R10, R9, 0x18 ;  /* 0x000000090a097211 */ /* 0x004fca00078ec0ff */
[----:B------:R-:W-:Y:S01]  /*2ce0*/  IMAD R15, R8, 0x4, R9 ;  /* 0x00000004080f7824 */ /* 0x000fe200078e0209 */
[----:B------:R-:W-:-:S05]  /*2cf0*/  LEA R8, R21, R9, 0x2 ;  /* 0x0000000915087211 */ /* 0x000fca00078e10ff */
[----:B------:R-:W2:Y:S04]  /*2d00*/  LDS.128 R12, [R15] ;  /* 0x000000000f0c7984 */ /* 0x000ea80000000c00 */
[----:B------:R-:W3:Y:S01]  /*2d10*/  LDS.128 R8, [R8+0x8100] ;  /* 0x0081000008087984 */ /* 0x000ee20000000c00 */
[----:B------:R-:W-:Y:S05]  /*2d20*/  @P0 BRA `(.L_x_329) ;  /* 0x00000000002c0947 */ /* 0x000fea0003800000 */
[----:B------:R-:W-:-:S06]  /*2d30*/  LEA R22, R21, UR15, 0x1 ;  /* 0x0000000f15167c11 */ /* 0x000fcc000f8e08ff */
[----:B------:R-:W4:Y:S02]  /*2d40*/  LDS R22, [R22] ;  /* 0x0000000016167984 */ /* 0x000f240000000800 */
[----:B----4-:R-:W-:-:S04]  /*2d50*/  FMUL R23, R5, R22 ;  /* 0x0000001605177220 */ /* 0x010fc80000400000 */
[----:B------:R-:W-:-:S04]  /*2d60*/  FMUL.RZ R27, R23, 0.15915493667125701904 ;  /* 0x3e22f983171b7820 */ /* 0x000fc8000040c000 */
[----:B------:R-:W0:Y:S08]  /*2d70*/  MUFU.SIN R23, R27 ;  /* 0x0000001b00177308 */ /* 0x000e300000000400 */
[----:B------:R-:W4:Y:S01]  /*2d80*/  MUFU.COS R24, R27 ;  /* 0x0000001b00187308 */ /* 0x000f220000000000 */
[C---:B0-2---:R-:W-:Y:S01]  /*2d90*/  FMUL R25, R13.reuse, R23 ;  /* 0x000000170d197220 */ /* 0x045fe20000400000 */
[----:B----4-:R-:W-:-:S03]  /*2da0*/  FMUL R26, R13, R24 ;  /* 0x000000180d1a7220 */ /* 0x010fc60000400000 */
[C---:B------:R-:W-:Y:S01]  /*2db0*/  FFMA R25, R12.reuse, R24, -R25 ;  /* 0x000000180c197223 */ /* 0x040fe20000000819 */
[----:B------:R-:W-:-:S04]  /*2dc0*/  FFMA R13, R12, R23, R26 ;  /* 0x000000170c0d7223 */ /* 0x000fc8000000001a */
[----:B------:R-:W-:-:S07]  /*2dd0*/  MOV R12, R25 ;  /* 0x00000019000c7202 */ /* 0x000fce0000000f00 */
.L_x_329:
[----:B--23--:R-:W-:Y:S01]  /*2de0*/  FMUL R9, R9, R13 ;  /* 0x0000000d09097220 */ /* 0x00cfe20000400000 */
[----:B------:R-:W-:Y:S06]  /*2df0*/  @P1 BRA `(.L_x_330) ;  /* 0x00000000002c1947 */ /* 0x000fec0003800000 */
[----:B0-----:R-:W-:-:S05]  /*2e00*/  LEA R25, R21, UR15, 0x1 ;  /* 0x0000000f15197c11 */ /* 0x001fca000f8e08ff */
[----:B------:R-:W0:Y:S02]  /*2e10*/  LDS R22, [R25+0x4] ;  /* 0x0000040019167984 */ /* 0x000e240000000800 */
[----:B0-----:R-:W-:-:S04]  /*2e20*/  FMUL R22, R5, R22 ;  /* 0x0000001605167220 */ /* 0x001fc80000400000 */
[----:B------:R-:W-:-:S04]  /*2e30*/  FMUL.RZ R24, R22, 0.15915493667125701904 ;  /* 0x3e22f98316187820 */ /* 0x000fc8000040c000 */
[----:B------:R-:W0:Y:S08]  /*2e40*/  MUFU.SIN R13, R24 ;  /* 0x00000018000d7308 */ /* 0x000e300000000400 */
[----:B------:R-:W2:Y:S01]  /*2e50*/  MUFU.COS R21, R24 ;  /* 0x0000001800157308 */ /* 0x000ea20000000000 */
[C---:B0-----:R-:W-:Y:S01]  /*2e60*/  FMUL R23, R15.reuse, R13 ;  /* 0x0000000d0f177220 */ /* 0x041fe20000400000 */
[----:B--2---:R-:W-:-:S03]  /*2e70*/  FMUL R22, R15, R21 ;  /* 0x000000150f167220 */ /* 0x004fc60000400000 */
[C---:B------:R-:W-:Y:S01]  /*2e80*/  FFMA R23, R14.reuse, R21, -R23 ;  /* 0x000000150e177223 */ /* 0x040fe20000000817 */
[----:B------:R-:W-:-:S04]  /*2e90*/  FFMA R15, R14, R13, R22 ;  /* 0x0000000d0e0f7223 */ /* 0x000fc80000000016 */
[----:B------:R-:W-:-:S07]  /*2ea0*/  MOV R14, R23 ;  /* 0x00000017000e7202 */ /* 0x000fce0000000f00 */
.L_x_330:
[----:B------:R-:W-:Y:S01]  /*2eb0*/  FFMA R8, R8, R12, R9 ;  /* 0x0000000c08087223 */ /* 0x000fe20000000009 */
[----:B------:R-:W-:Y:S01]  /*2ec0*/  FMUL R11, R15, R11 ;  /* 0x0000000b0f0b7220 */ /* 0x000fe20000400000 */
[----:B------:R-:W-:Y:S02]  /*2ed0*/  VIADD R16, R16, 0x4 ;  /* 0x0000000410107836 */ /* 0x000fe40000000000 */
[----:B------:R-:W-:Y:S01]  /*2ee0*/  FADD R17, R17, R8 ;  /* 0x0000000811117221 */ /* 0x000fe20000000000 */
[----:B------:R-:W-:-:S04]  /*2ef0*/  FFMA R10, R14, R10, R11 ;  /* 0x0000000a0e0a7223 */ /* 0x000fc8000000000b */
[----:B------:R-:W-:-:S07]  /*2f00*/  FADD R17, R17, R10 ;  /* 0x0000000a11117221 */ /* 0x000fce0000000000 */
.L_x_328:
[----:B------:R-:W-:-:S13]  /*2f10*/  LOP3.LUT P0, RZ, R3, 0x2, RZ, 0xc0, !PT ;  /* 0x0000000203ff7812 */ /* 0x000fda000780c0ff */
[----:B------:R-:W-:Y:S05]  /*2f20*/  @P0 BRA `(.L_x_321) ;  /* 0x0000000000680947 */ /* 0x000fea0003800000 */
[----:B------:R-:W2:Y:S01]  /*2f30*/  S2R R9, SR_CgaCtaId ;  /* 0x0000000000097919 */ /* 0x000ea20000008800 */
[----:B------:R-:W-:Y:S01]  /*2f40*/  MOV R8, 0x400 ;  /* 0x0000040000087802 */ /* 0x000fe20000000f00 */
[----:B------:R-:W3:Y:S01]  /*2f50*/  LDCU UR11, c[0x0][0x3b4] ;  /* 0x00007680ff0b77ac */ /* 0x000ee20008000800 */
[----:B------:R-:W-:Y:S01]  /*2f60*/  IADD3 R12, PT, PT, R16, UR8, RZ ;  /* 0x00000008100c7c10 */ /* 0x000fe2000fffe0ff */
[----:B------:R-:W-:-:S03]  /*2f70*/  IMAD R16, R19, 0x100, R16 ;  /* 0x0000010013107824 */ /* 0x000fc600078e0210 */
[----:B---3--:R-:W-:Y:S02]  /*2f80*/  ISETP.GE.AND P0, PT, R12, UR11, PT ;  /* 0x0000000b0c007c0c */ /* 0x008fe4000bf06270 */
[----:B--2---:R-:W-:-:S04]  /*2f90*/  LEA R11, R9, R8, 0x18 ;  /* 0x00000008090b7211 */ /* 0x004fc800078ec0ff */
[-C--:B------:R-:W-:Y:S02]  /*2fa0*/  LEA R8, R12, R11.reuse, 0x2 ;  /* 0x0000000b0c087211 */ /* 0x080fe400078e10ff */
[----:B------:R-:W-:-:S04]  /*2fb0*/  LEA R16, R16, R11, 0x2 ;  /* 0x0000000b10107211 */ /* 0x000fc800078e10ff */
[----:B------:R-:W2:Y:S04]  /*2fc0*/  LDS.64 R8, [R8+0x8100] ;  /* 0x0081000008087984 */ /* 0x000ea80000000a00 */
[----:B------:R3:W4:Y:S01]  /*2fd0*/  LDS.64 R10, [R16] ;  /* 0x00000000100a7984 */ /* 0x0007220000000a00 */
[----:B------:R-:W-:Y:S05]  /*2fe0*/  @P0 BRA `(.L_x_331) ;  /* 0x00000000002c0947 */ /* 0x000fea0003800000 */
[----:B------:R-:W-:-:S06]  /*2ff0*/  LEA R12, R12, UR15, 0x1 ;  /* 0x0000000f0c0c7c11 */ /* 0x000fcc000f8e08ff */
[----:B------:R-:W5:Y:S02]  /*3000*/  LDS R12, [R12] ;  /* 0x000000000c0c7984 */ /* 0x000f640000000800 */
[----:B-----5:R-:W-:-:S04]  /*3010*/  FMUL R5, R5, R12 ;  /* 0x0000000c05057220 */ /* 0x020fc80000400000 */
[----:B---3--:R-:W-:-:S04]  /*3020*/  FMUL.RZ R16, R5, 0.15915493667125701904 ;  /* 0x3e22f98305107820 */ /* 0x008fc8000040c000 */
[----:B------:R-:W4:Y:S08]  /*3030*/  MUFU.SIN R5, R16 ;  /* 0x0000001000057308 */ /* 0x000f300000000400 */
[----:B------:R-:W3:Y:S01]  /*3040*/  MUFU.COS R13, R16 ;  /* 0x00000010000d7308 */ /* 0x000ee20000000000 */
[C---:B----4-:R-:W-:Y:S01]  /*3050*/  FMUL R15, R11.reuse, R5 ;  /* 0x000000050b0f7220 */ /* 0x050fe20000400000 */
[----:B---3--:R-:W-:-:S03]  /*3060*/  FMUL R14, R11, R13 ;  /* 0x0000000d0b0e7220 */ /* 0x008fc60000400000 */
[C---:B------:R-:W-:Y:S01]  /*3070*/  FFMA R15, R10.reuse, R13, -R15 ;  /* 0x0000000d0a0f7223 */ /* 0x040fe2000000080f */
[----:B------:R-:W-:-:S04]  /*3080*/  FFMA R11, R10, R5, R14 ;  /* 0x000000050a0b7223 */ /* 0x000fc8000000000e */
[----:B------:R-:W-:-:S07]  /*3090*/  MOV R10, R15 ;  /* 0x0000000f000a7202 */ /* 0x000fce0000000f00 */
.L_x_331:
[----:B--2-4-:R-:W-:-:S04]  /*30a0*/  FMUL R9, R9, R11 ;  /* 0x0000000b09097220 */ /* 0x014fc80000400000 */
[----:B------:R-:W-:-:S04]  /*30b0*/  FFMA R8, R8, R10, R9 ;  /* 0x0000000a08087223 */ /* 0x000fc80000000009 */
[----:B------:R-:W-:-:S07]  /*30c0*/  FADD R17, R17, R8 ;  /* 0x0000000811117221 */ /* 0x000fce0000000000 */
.L_x_321:
[----:B------:R-:W2:Y:S01]  /*30d0*/  S2UR UR14, SR_CgaCtaId ;  /* 0x00000000000e79c3 */ /* 0x000ea20000008800 */
[----:B------:R-:W-:Y:S02]  /*30e0*/  UMOV UR11, 0x400 ;  /* 0x00000400000b7882 */ /* 0x000fe40000000000 */
[----:B--2---:R-:W-:-:S06]  /*30f0*/  ULEA UR11, UR14, UR11, 0x18 ;  /* 0x0000000b0e0b7291 */ /* 0x004fcc000f8ec0ff */
[C---:B------:R-:W-:Y:S01]  /*3100*/  LEA R5, R19.reuse, UR11, 0x2 ;  /* 0x0000000b13057c11 */ /* 0x040fe2000f8e10ff */
[----:B------:R-:W-:-:S04]  /*3110*/  VIADD R19, R19, UR18 ;  /* 0x0000001213137c36 */ /* 0x000fc80008000000 */
[----:B------:R-:W2:Y:S01]  /*3120*/  LDS R8, [R5+0x8000] ;  /* 0x0080000005087984 */ /* 0x000ea20000000800 */
[----:B------:R-:W-:Y:S01]  /*3130*/  ISETP.GE.AND P0, PT, R19, UR13, PT ;  /* 0x0000000d13007c0c */ /* 0x000fe2000bf06270 */
[----:B--2---:R-:W-:-:S05]  /*3140*/  FADD R8, R8, R17 ;  /* 0x0000001108087221 */ /* 0x004fca0000000000 */
[----:B------:R2:W-:Y:S07]  /*3150*/  STS [R5+0x8000], R8 ;  /* 0x0080000805007388 */ /* 0x0005ee0000000800 */
[----:B------:R-:W-:Y:S05]  /*3160*/  @!P0 BRA `(.L_x_332) ;  /* 0xfffffff400208947 */ /* 0x000fea000383ffff */
.L_x_320:
[----:B-1----:R-:W-:Y:S05]  /*3170*/  BSYNC.RECONVERGENT B0 ;  /* 0x0000000000007941 */ /* 0x002fea0003800200 */
.L_x_319:
[----:B------:R-:W2:Y:S01]  /*3180*/  LDCU UR11, c[0x0][0x3b0] ;  /* 0x00007600ff0b77ac */ /* 0x000ea20008000800 */
[----:B------:R-:W-:Y:S02]  /*3190*/  USHF.L.U32 UR8, UR7, 0x8, URZ ;  /* 0x0000000807087899 */ /* 0x000fe400080006ff */
[----:B------:R-:W-:Y:S02]  /*31a0*/  UIADD3 UR7, UPT, UPT, UR7, 0x1, URZ ;  /* 0x0000000107077890 */ /* 0x000fe4000fffe0ff */
[----:B------:R-:W-:Y:S01]  /*31b0*/  UIADD3 UR8, UPT, UPT, UR8, 0x100, URZ ;  /* 0x0000010008087890 */ /* 0x000fe2000fffe0ff */
[----:B--2---:R-:W-:Y:S01]  /*31c0*/  MOV R5, UR11 ;  /* 0x0000000b00057c02 */ /* 0x004fe20008000f00 */
[----:B------:R-:W-:Y:S04]  /*31d0*/  BAR.SYNC.DEFER_BLOCKING 0x0 ;  /* 0x0000000000007b1d */ /* 0x000fe80000010000 */
[----:B------:R-:W-:-:S13]  /*31e0*/  ISETP.LE.AND P0, PT, R5, UR8, PT ;  /* 0x0000000805007c0c */ /* 0x000fda000bf03270 */
[----:B------:R-:W-:Y:S05]  /*31f0*/  @!P0 BRA `(.L_x_333) ;  /* 0xffffffec00ec8947 */ /* 0x000fea000383ffff */
.L_x_315:
[C---:B------:R-:W-:Y:S01]  /*3200*/  ISETP.GE.AND P0, PT, R20.reuse, UR13, PT ;  /* 0x0000000d14007c0c */ /* 0x040fe2000bf06270 */
[----:B------:R-:W-:Y:S01]  /*3210*/  BSSY.RECONVERGENT B0, `(.L_x_334) ;  /* 0x0000010000007945 */ /* 0x000fe20003800200 */
[----:B------:R-:W-:Y:S02]  /*3220*/  ISETP.GE.AND P1, PT, R20, UR13, PT ;  /* 0x0000000d14007c0c */ /* 0x000fe4000bf26270 */
[----:B------:R-:W-:-:S09]  /*3230*/  MOV R4, 0xff800000 ;  /* 0xff80000000047802 */ /* 0x000fd20000000f00 */
[----:B------:R-:W-:Y:S05]  /*3240*/  @P0 BRA `(.L_x_335) ;  /* 0x0000000000300947 */ /* 0x000fea0003800000 */
[----:B-1----:R-:W1:Y:S01]  /*3250*/  S2R R3, SR_CgaCtaId ;  /* 0x0000000000037919 */ /* 0x002e620000008800 */
[----:B0-----:R-:W0:Y:S01]  /*3260*/  LDC R8, c[0x0][0x3b8] ;  /* 0x0000ee00ff087b82 */ /* 0x001e220000000800 */
[----:B------:R-:W-:Y:S01]  /*3270*/  MOV R2, 0x400 ;  /* 0x0000040000027802 */ /* 0x000fe20000000f00 */
[----:B------:R-:W-:-:S03]  /*3280*/  IMAD.MOV.U32 R0, RZ, RZ, R20 ;  /* 0x000000ffff007224 */ /* 0x000fc600078e0014 */
[----:B-1----:R-:W-:-:S07]  /*3290*/  LEA R9, R3, R2, 0x18 ;  /* 0x0000000203097211 */ /* 0x002fce00078ec0ff */
.L_x_336:
[C---:B--2---:R-:W-:Y:S02]  /*32a0*/  LEA R2, R0.reuse, R9, 0x2 ;  /* 0x0000000900027211 */ /* 0x044fe400078e10ff */
[----:B------:R-:W-:-:S03]  /*32b0*/  IADD3 R0, PT, PT, R0, UR18, RZ ;  /* 0x0000001200007c10 */ /* 0x000fc6000fffe0ff */
[----:B------:R-:W0:Y:S01]  /*32c0*/  LDS R3, [R2+0x8000] ;  /* 0x0080000002037984 */ /* 0x000e220000000800 */
[----:B------:R-:W-:Y:S01]  /*32d0*/  ISETP.GE.AND P0, PT, R0, UR13, PT ;  /* 0x0000000d00007c0c */ /* 0x000fe2000bf06270 */
[----:B0-----:R-:W-:-:S05]  /*32e0*/  FMUL R3, R3, R8 ;  /* 0x0000000803037220 */ /* 0x001fca0000400000 */
[----:B------:R2:W-:Y:S07]  /*32f0*/  STS [R2+0x8000], R3 ;  /* 0x0080000302007388 */ /* 0x0005ee0000000800 */
[----:B------:R-:W-:Y:S05]  /*3300*/  @!P0 BRA `(.L_x_336) ;  /* 0xfffffffc00e48947 */ /* 0x000fea000383ffff */
.L_x_335:
[----:B------:R-:W-:Y:S05]  /*3310*/  BSYNC.RECONVERGENT B0 ;  /* 0x0000000000007941 */ /* 0x000fea0003800200 */
.L_x_334:
[----:B------:R-:W-:Y:S06]  /*3320*/  BAR.SYNC.DEFER_BLOCKING 0x0 ;  /* 0x0000000000007b1d */ /* 0x000fec0000010000 */
[----:B------:R-:W-:Y:S04]  /*3330*/  BSSY.RECONVERGENT B0, `(.L_x_337) ;  /* 0x000000d000007945 */ /* 0x000fe80003800200 */
[----:B------:R-:W-:Y:S05]  /*3340*/  @P1 BRA `(.L_x_338) ;  /* 0x00000000002c1947 */ /* 0x000fea0003800000 */
[----:B-12---:R-:W1:Y:S01]  /*3350*/  S2R R3, SR_CgaCtaId ;  /* 0x0000000000037919 */ /* 0x006e620000008800 */
[----:B0-----:R-:W-:Y:S01]  /*3360*/  MOV R2, 0x400 ;  /* 0x0000040000027802 */ /* 0x001fe20000000f00 */
[----:B------:R-:W-:Y:S01]  /*3370*/  IMAD.MOV.U32 R4, RZ, RZ, -0x800000 ;  /* 0xff800000ff047424 */ /* 0x000fe200078e00ff */
[----:B------:R-:W-:Y:S02]  /*3380*/  MOV R0, R20 ;  /* 0x0000001400007202 */ /* 0x000fe40000000f00 */
[----:B-1----:R-:W-:-:S07]  /*3390*/  LEA R9, R3, R2, 0x18 ;  /* 0x0000000203097211 */ /* 0x002fce00078ec0ff */
.L_x_339:
[C---:B------:R-:W-:Y:S01]  /*33a0*/  LEA R2, R0.reuse, R9, 0x2 ;  /* 0x0000000900027211 */ /* 0x040fe200078e10ff */
[----:B------:R-:W-:-:S04]  /*33b0*/  VIADD R0, R0, UR18 ;  /* 0x0000001200007c36 */ /* 0x000fc80008000000 */
[----:B------:R-:W0:Y:S01]  /*33c0*/  LDS R3, [R2+0x8000] ;  /* 0x0080000002037984 */ /* 0x000e220000000800 */
[----:B------:R-:W-:Y:S02]  /*33d0*/  ISETP.GE.AND P0, PT, R0, UR13, PT ;  /* 0x0000000d00007c0c */ /* 0x000fe4000bf06270 */
[----:B0-----:R-:W-:-:S11]  /*33e0*/  FMNMX R4, R3, R4, !PT ;  /* 0x0000000403047209 */ /* 0x001fd60007800000 */
[----:B------:R-:W-:Y:S05]  /*33f0*/  @!P0 BRA `(.L_x_339) ;  /* 0xfffffffc00e88947 */ /* 0x000fea000383ffff */
.L_x_338:
[----:B------:R-:W-:Y:S05]  /*3400*/  BSYNC.RECONVERGENT B0 ;  /* 0x0000000000007941 */ /* 0x000fea0003800200 */
.L_x_337:
[----:B-12---:R-:W1:Y:S01]  /*3410*/  SHFL.BFLY PT, R3, R4, 0x10, 0x1f ;  /* 0x0e001f0004037f89 */ /* 0x006e6200000e0000 */
        /* <DEDUP_REMOVED lines=9> */
[----:B-1----:R-:W-:-:S05]  /*34b0*/  FMNMX R0, R3, R0, !PT ;  /* 0x0000000003007209 */ /* 0x002fca0007800000 */
[----:B------:R-:W1:Y:S02]  /*34c0*/  SHFL.BFLY PT, R9, R0, 0x4, 0x1f ;  /* 0x0c801f0000097f89 */ /* 0x000e6400000e0000 */
[----:B-1----:R-:W-:Y:S02]  /*34d0*/  FMNMX R9, R0, R9, !PT ;  /* 0x0000000900097209 */ /* 0x002fe40007800000 */
[----:B------:R-:W-:-:S03]  /*34e0*/  LEA R0, R7, UR8, 0x2 ;  /* 0x0000000807007c11 */ /* 0x000fc6000f8e10ff */
[----:B0-----:R-:W0:Y:S02]  /*34f0*/  SHFL.BFLY PT, R2, R9, 0x2, 0x1f ;  /* 0x0c401f0009027f89 */ /* 0x001e2400000e0000 */
[----:B0-----:R-:W-:Y:S02]  /*3500*/  FMNMX R8, R9, R2, !PT ;  /* 0x0000000209087209 */ /* 0x001fe40007800000 */
[----:B------:R-:W-:-:S03]  /*3510*/  LEA.HI R2, R20, UR8, RZ, 0x1d ;  /* 0x0000000814027c11 */ /* 0x000fc6000f8fe8ff */
[----:B------:R-:W0:Y:S02]  /*3520*/  SHFL.BFLY PT, R11, R8, 0x1, 0x1f ;  /* 0x0c201f00080b7f89 */ /* 0x000e2400000e0000 */
[----:B0-----:R-:W-:-:S05]  /*3530*/  FMNMX R11, R8, R11, !PT ;  /* 0x0000000b080b7209 */ /* 0x001fca0007800000 */
[----:B------:R0:W-:Y:S01]  /*3540*/  @!P0 STS [R2+0x8080], R11 ;  /* 0x0080800b02008388 */ /* 0x0001e20000000800 */
[----:B------:R-:W-:Y:S06]  /*3550*/  BAR.SYNC.DEFER_BLOCKING 0x0 ;  /* 0x0000000000007b1d */ /* 0x000fec0000010000 */
[----:B------:R-:W-:Y:S05]  /*3560*/  @P1 BRA `(.L_x_340) ;  /* 0x0000000000401947 */ /* 0x000fea0003800000 */
[----:B------:R-:W-:Y:S01]  /*3570*/  ISETP.GE.U32.AND P1, PT, R20, UR7, PT ;  /* 0x0000000714007c0c */ /* 0x000fe2000bf26070 */
[----:B------:R-:W-:Y:S01]  /*3580*/  UMOV UR11, 0xffffffff ;  /* 0xffffffff000b7882 */ /* 0x000fe20000000000 */
[----:B------:R-:W-:-:S11]  /*3590*/  MOV R3, 0xff800000 ;  /* 0xff80000000037802 */ /* 0x000fd60000000f00 */
        /* <DEDUP_REMOVED lines=8> */
[----:B0-----:R-:W0:Y:S02]  /*3620*/  SHFL.BFLY PT, R11, R8, 0x2, 0x1f ;  /* 0x0c401f00080b7f89 */ /* 0x001e2400000e0000 */
[----:B0-----:R-:W-:-:S05]  /*3630*/  FMNMX R11, R8, R11, !PT ;  /* 0x0000000b080b7209 */ /* 0x001fca0007800000 */
[----:B------:R0:W2:Y:S02]  /*3640*/  SHFL.BFLY PT, R10, R11, 0x1, 0x1f ;  /* 0x0c201f000b0a7f89 */ /* 0x0000a400000e0000 */
.L_x_365:
[----:B--2---:R-:W-:-:S05]  /*3650*/  FMNMX R10, R11, R10, !PT ;  /* 0x0000000a0b0a7209 */ /* 0x004fca0007800000 */
[----:B------:R2:W-:Y:S02]  /*3660*/  @!P0 STS [UR8+0x8080], R10 ;  /* 0x0080800aff008988 */ /* 0x0005e40008000808 */
.L_x_340:
[----:B------:R-:W-:Y:S05]  /*3670*/  WARPSYNC.ALL ;  /* 0x0000000000007948 */ /* 0x000fea0003800000 */
[----:B------:R-:W-:Y:S01]  /*3680*/  ISETP.GE.AND P0, PT, R20, UR13, PT ;  /* 0x0000000d14007c0c */ /* 0x000fe2000bf06270 */
[----:B------:R-:W-:Y:S01]  /*3690*/  BAR.SYNC.DEFER_BLOCKING 0x0 ;  /* 0x0000000000007b1d */ /* 0x000fe20000010000 */
[----:B------:R-:W-:Y:S02]  /*36a0*/  HFMA2 R8, -RZ, RZ, 0.96630859375, -0.0022525787353515625 ;  /* 0x3bbb989dff087431 */ /* 0x000fe400000001ff */
[----:B------:R-:W-:Y:S01]  /*36b0*/  IMAD.MOV.U32 R4, RZ, RZ, 0x437c0000 ;  /* 0x437c0000ff047424 */ /* 0x000fe200078e00ff */
[----:B--2---:R-:W-:-:S02]  /*36c0*/  MOV R10, RZ ;  /* 0x000000ff000a7202 */ /* 0x004fc40000000f00 */
[----:B------:R-:W-:Y:S01]  /*36d0*/  BSSY.RECONVERGENT B0, `(.L_x_342) ;  /* 0x0000016000007945 */ /* 0x000fe20003800200 */
[----:B------:R-:W2:Y:S02]  /*36e0*/  LDS R3, [UR8+0x8080] ;  /* 0x00808008ff037984 */ /* 0x000ea40008000800 */
[----:B--2---:R-:W-:-:S03]  /*36f0*/  FMNMX R3, R3, R18, !PT ;  /* 0x0000001203037209 */ /* 0x004fc60007800000 */
[----:B------:R-:W-:Y:S05]  /*3700*/  @P0 BRA `(.L_x_343) ;  /* 0x0000000000480947 */ /* 0x000fea0003800000 */
[----:B------:R-:W-:Y:S01]  /*3710*/  MOV R10, RZ ;  /* 0x000000ff000a7202 */ /* 0x000fe20000000f00 */
[----:B------:R-:W-:-:S07]  /*3720*/  IMAD.MOV.U32 R9, RZ, RZ, R20 ;  /* 0x000000ffff097224 */ /* 0x000fce00078e0014 */
.L_x_344:
[C---:B0-2---:R-:W-:Y:S02]  /*3730*/  LEA R11, R9.reuse, UR8, 0x2 ;  /* 0x00000008090b7c11 */ /* 0x045fe4000f8e10ff */
[----:B------:R-:W-:-:S03]  /*3740*/  IADD3 R9, PT, PT, R9, UR18, RZ ;  /* 0x0000001209097c10 */ /* 0x000fc6000fffe0ff */
[----:B------:R-:W0:Y:S01]  /*3750*/  LDS R12, [R11+0x8000] ;  /* 0x008000000b0c7984 */ /* 0x000e220000000800 */
[----:B------:R-:W-:Y:S01]  /*3760*/  ISETP.GE.AND P0, PT, R9, UR13, PT ;  /* 0x0000000d09007c0c */ /* 0x000fe2000bf06270 */
[----:B0-----:R-:W-:-:S04]  /*3770*/  FADD R13, -R3, R12 ;  /* 0x0000000c030d7221 */ /* 0x001fc80000000100 */
        /* <DEDUP_REMOVED lines=9> */
[----:B------:R2:W-:Y:S01]  /*3810*/  STS [R11+0x8000], R15 ;  /* 0x0080000f0b007388 */ /* 0x0005e20000000800 */
[----:B------:R-:W-:Y:S05]  /*3820*/  @!P0 BRA `(.L_x_344) ;  /* 0xfffffffc00c08947 */ /* 0x000fea000383ffff */
.L_x_343:
[----:B------:R-:W-:Y:S05]  /*3830*/  BSYNC.RECONVERGENT B0 ;  /* 0x0000000000007941 */ /* 0x000fea0003800200 */
.L_x_342:
[----:B------:R-:W4:Y:S01]  /*3840*/  SHFL.BFLY PT, R9, R10, 0x10, 0x1f ;  /* 0x0e001f000a097f89 */ /* 0x000f2200000e0000 */
[----:B------:R-:W-:Y:S02]  /*3850*/  ISETP.NE.AND P0, PT, R7, RZ, PT ;  /* 0x000000ff0700720c */ /* 0x000fe40003f05270 */
[----:B------:R-:W-:Y:S01]  /*3860*/  ISETP.GT.U32.AND P1, PT, R20, 0x1f, PT ;  /* 0x0000001f1400780c */ /* 0x000fe20003f24070 */
[----:B----4-:R-:W-:-:S05]  /*3870*/  FADD R12, R9, R10 ;  /* 0x0000000a090c7221 */ /* 0x010fca0000000000 */
[----:B------:R-:W4:Y:S02]  /*3880*/  SHFL.BFLY PT, R9, R12, 0x8, 0x1f ;  /* 0x0d001f000c097f89 */ /* 0x000f2400000e0000 */
[----:B----4-:R-:W-:-:S05]  /*3890*/  FADD R13, R12, R9 ;  /* 0x000000090c0d7221 */ /* 0x010fca0000000000 */
[----:B------:R-:W4:Y:S02]  /*38a0*/  SHFL.BFLY PT, R14, R13, 0x4, 0x1f ;  /* 0x0c801f000d0e7f89 */ /* 0x000f2400000e0000 */
[----:B----4-:R-:W-:-:S05]  /*38b0*/  FADD R14, R13, R14 ;  /* 0x0000000e0d0e7221 */ /* 0x010fca0000000000 */
[----:B------:R-:W2:Y:S02]  /*38c0*/  SHFL.BFLY PT, R9, R14, 0x2, 0x1f ;  /* 0x0c401f000e097f89 */ /* 0x000ea400000e0000 */
[----:B--2---:R-:W-:Y:S01]  /*38d0*/  FADD R15, R14, R9 ;  /* 0x000000090e0f7221 */ /* 0x004fe20000000000 */
[----:B------:R-:W-:-:S04]  /*38e0*/  FADD R9, -R3, R18 ;  /* 0x0000001203097221 */ /* 0x000fc80000000100 */
[----:B0-----:R-:W-:Y:S01]  /*38f0*/  FFMA.SAT R11, R9, R8, 0.5 ;  /* 0x3f000000090b7423 */ /* 0x001fe20000002008 */
[----:B---3--:R-:W0:Y:S03]  /*3900*/  SHFL.BFLY PT, R16, R15, 0x1, 0x1f ;  /* 0x0c201f000f107f89 */ /* 0x008e2600000e0000 */
[----:B------:R-:W-:-:S04]  /*3910*/  FFMA.RM R11, R11, R4, 12582913 ;  /* 0x4b4000010b0b7423 */ /* 0x000fc80000004004 */
[C---:B------:R-:W-:Y:S01]  /*3920*/  FADD R4, R11.reuse, -12583039 ;  /* 0xcb40007f0b047421 */ /* 0x040fe20000000000 */
[----:B------:R-:W-:-:S03]  /*3930*/  IMAD.SHL.U32 R13, R11, 0x800000, RZ ;  /* 0x008000000b0d7824 */ /* 0x000fc600078e00ff */
[----:B------:R-:W-:-:S04]  /*3940*/  FFMA R4, R9, 1.4426950216293334961, -R4 ;  /* 0x3fb8aa3b09047823 */ /* 0x000fc80000000804 */
[----:B------:R-:W-:-:S06]  /*3950*/  FFMA R4, R9, 1.925963033500011079e-08, R4 ;  /* 0x32a5706009047823 */ /* 0x000fcc0000000004 */
[----:B------:R-:W2:Y:S01]  /*3960*/  MUFU.EX2 R4, R4 ;  /* 0x0000000400047308 */ /* 0x000ea20000000800 */
[----:B0-----:R-:W-:-:S05]  /*3970*/  FADD R9, R15, R16 ;  /* 0x000000100f097221 */ /* 0x001fca0000000000 */
[----:B------:R0:W-:Y:S01]  /*3980*/  @!P0 STS [R2+0x8080], R9 ;  /* 0x0080800902008388 */ /* 0x0001e20000000800 */
[----:B--2---:R-:W-:Y:S01]  /*3990*/  FMUL R13, R13, R4 ;  /* 0x000000040d0d7220 */ /* 0x004fe20000400000 */
[----:B------:R-:W-:Y:S06]  /*39a0*/  BAR.SYNC.DEFER_BLOCKING 0x0 ;  /* 0x0000000000007b1d */ /* 0x000fec0000010000 */
[----:B0-----:R-:W-:Y:S05]  /*39b0*/  @P1 BRA `(.L_x_345) ;  /* 0x0000000000401947 */ /* 0x001fea0003800000 */
[----:B------:R-:W-:Y:S01]  /*39c0*/  ISETP.GE.U32.AND P1, PT, R20, UR7, PT ;  /* 0x0000000714007c0c */ /* 0x000fe2000bf26070 */
[----:B------:R-:W-:Y:S01]  /*39d0*/  HFMA2 R2, -RZ, RZ, 0, 0 ;  /* 0x00000000ff027431 */ /* 0x000fe200000001ff */
[----:B------:R-:W-:-:S11]  /*39e0*/  UMOV UR11, 0xffffffff ;  /* 0xffffffff000b7882 */ /* 0x000fd60000000000 */
[----:B------:R0:W2:Y:S01]  /*39f0*/  @!P1 LDS R2, [R0+0x8080] ;  /* 0x0080800000029984 */ /* 0x0000a20000000800 */
[----:B------:R-:W-:Y:S05]  /*3a00*/  BRA.DIV UR11, `(.L_x_346) ;  /* 0x000000120b507947 */ /* 0x000fea000b800000 */
[----:B--2---:R-:W2:Y:S02]  /*3a10*/  SHFL.BFLY PT, R9, R2, 0x10, 0x1f ;  /* 0x0e001f0002097f89 */ /* 0x004ea400000e0000 */
[----:B--2---:R-:W-:-:S05]  /*3a20*/  FADD R9, R9, R2 ;  /* 0x0000000209097221 */ /* 0x004fca0000000000 */
[----:B01----:R-:W0:Y:S02]  /*3a30*/  SHFL.BFLY PT, R0, R9, 0x8, 0x1f ;  /* 0x0d001f0009007f89 */ /* 0x003e2400000e0000 */
[----:B0-----:R-:W-:-:S05]  /*3a40*/  FADD R0, R9, R0 ;  /* 0x0000000009007221 */ /* 0x001fca0000000000 */
[----:B------:R-:W0:Y:S02]  /*3a50*/  SHFL.BFLY PT, R11, R0, 0x4, 0x1f ;  /* 0x0c801f00000b7f89 */ /* 0x000e2400000e0000 */
[----:B0-----:R-:W-:-:S05]  /*3a60*/  FADD R11, R0, R11 ;  /* 0x0000000b000b7221 */ /* 0x001fca0000000000 */
[----:B------:R-:W0:Y:S02]  /*3a70*/  SHFL.BFLY PT, R4, R11, 0x2, 0x1f ;  /* 0x0c401f000b047f89 */ /* 0x000e2400000e0000 */
[----:B0-----:R-:W-:-:S05]  /*3a80*/  FADD R4, R11, R4 ;  /* 0x000000040b047221 */ /* 0x001fca0000000000 */
[----:B------:R0:W1:Y:S02]  /*3a90*/  SHFL.BFLY PT, R15, R4, 0x1, 0x1f ;  /* 0x0c201f00040f7f89 */ /* 0x00006400000e0000 */
.L_x_371:
[----:B-1----:R-:W-:-:S05]  /*3aa0*/  FADD R15, R4, R15 ;  /* 0x0000000f040f7221 */ /* 0x002fca0000000000 */
[----:B------:R2:W-:Y:S02]  /*3ab0*/  @!P0 STS [UR8+0x8080], R15 ;  /* 0x0080800fff008988 */ /* 0x0005e40008000808 */
.L_x_345:
[----:B------:R-:W-:Y:S05]  /*3ac0*/  WARPSYNC.ALL ;  /* 0x0000000000007948 */ /* 0x000fea0003800000 */
[----:B------:R-:W-:Y:S01]  /*3ad0*/  ISETP.GE.AND P0, PT, R20, R5, PT ;  /* 0x000000051400720c */ /* 0x000fe20003f06270 */
[----:B------:R-:W-:Y:S06]  /*3ae0*/  BAR.SYNC.DEFER_BLOCKING 0x0 ;  /* 0x0000000000007b1d */ /* 0x000fec0000010000 */
[----:B------:R-:W-:Y:S01]  /*3af0*/  BSSY.RECONVERGENT B0, `(.L_x_347) ;  /* 0x00000bd000007945 */ /* 0x000fe20003800200 */
[----:B-1----:R-:W1:Y:S02]  /*3b00*/  LDS R0, [UR8+0x8080] ;  /* 0x00808008ff007984 */ /* 0x002e640008000800 */
[----:B-1----:R-:W-:-:S05]  /*3b10*/  FFMA R0, R13, UR4, R0 ;  /* 0x000000040d007c23 */ /* 0x002fca0008000000 */
[----:B------:R-:W-:Y:S01]  /*3b20*/  R2UR UR4, R0 ;  /* 0x00000000000472ca */ /* 0x000fe200000e0000 */
[----:B------:R-:W-:-:S14]  /*3b30*/  @P0 BRA `(.L_x_348) ;  /* 0x0000000800e00947 */ /* 0x000fdc0003800000 */
[----:B------:R-:W1:Y:S01]  /*3b40*/  LDC R12, c[0x0][0x3ac] ;  /* 0x0000eb00ff0c7b82 */ /* 0x000e620000000800 */
[----:B------:R-:W-:Y:S02]  /*3b50*/  MOV R5, UR5 ;  /* 0x0000000500057c02 */ /* 0x000fe40008000f00 */
[----:B------:R-:W-:Y:S02]  /*3b60*/  MOV R22, R20 ;  /* 0x0000001400167202 */ /* 0x000fe40000000f00 */
[----:B-1----:R-:W-:-:S04]  /*3b70*/  VIMNMX R12, PT, PT, R12, UR12, PT ;  /* 0x0000000c0c0c7c48 */ /* 0x002fc8000bfe0100 */
[C---:B0-----:R-:W-:Y:S01]  /*3b80*/  LOP3.LUT R4, R12.reuse, 0xf, RZ, 0xc0, !PT ;  /* 0x0000000f0c047812 */ /* 0x041fe200078ec0ff */
[----:B------:R-:W-:Y:S01]  /*3b90*/  IMAD R5, R5, -0x20, R12 ;  /* 0xffffffe005057824 */ /* 0x000fe200078e020c */
[----:B------:R-:W-:-:S03]  /*3ba0*/  LOP3.LUT R2, R12, 0x3, RZ, 0xc0, !PT ;  /* 0x000000030c027812 */ /* 0x000fc600078ec0ff */
[----:B------:R-:W-:-:S05]  /*3bb0*/  VIADD R0, R5, 0xffffffff ;  /* 0xffffffff05007836 */ /* 0x000fca0000000000 */
[----:B------:R-:W-:Y:S02]  /*3bc0*/  ISETP.GE.U32.AND P0, PT, R0, 0xf, PT ;  /* 0x0000000f0000780c */ /* 0x000fe40003f06070 */
[----:B------:R-:W-:-:S11]  /*3bd0*/  IADD3 R0, PT, PT, -R4, R5, RZ ;  /* 0x0000000504007210 */ /* 0x000fd60007ffe1ff */
.L_x_355:
[----:B------:R-:W0:Y:S01]  /*3be0*/  LDCU UR7, c[0x0][0x3b0] ;  /* 0x00007600ff0777ac */ /* 0x000e220008000800 */
[----:B------:R-:W1:Y:S01]  /*3bf0*/  LDC.64 R24, c[0x0][0x398] ;  /* 0x0000e600ff187b82 */ /* 0x000e620000000a00 */
[----:B------:R-:W-:Y:S01]  /*3c00*/  HFMA2 R18, -RZ, RZ, 0, 0 ;  /* 0x00000000ff127431 */ /* 0x000fe200000001ff */
[----:B------:R-:W-:Y:S02]  /*3c10*/  UISETP.NE.AND UP0, UPT, UR6, URZ, UPT ;  /* 0x000000ff0600728c */ /* 0x000fe4000bf05270 */
[----:B------:R-:W-:Y:S01]  /*3c20*/  UISETP.GE.AND UP1, UPT, UR13, 0x1, UPT ;  /* 0x000000010d00788c */ /* 0x000fe2000bf26270 */
[----:B0-----:R-:W-:-:S04]  /*3c30*/  IMAD.U32 R5, RZ, RZ, UR7 ;  /* 0x00000007ff057e24 */ /* 0x001fc8000f8e00ff */
[----:B------:R-:W-:Y:S02]  /*3c40*/  IMAD R14, R5, UR10, R22 ;  /* 0x0000000a050e7c24 */ /* 0x000fe4000f8e0216 */
[----:B------:R-:W-:Y:S05]  /*3c50*/  BRA.U !UP0, `(.L_x_349) ;  /* 0x0000000108087547 */ /* 0x000fea000b800000 */
[----:B-1----:R-:W-:-:S06]  /*3c60*/  IMAD.WIDE R18, R14, 0x4, R24 ;  /* 0x000000040e127825 */ /* 0x002fcc00078e0218 */
[----:B------:R0:W5:Y:S02]  /*3c70*/  LDG.E R18, desc[UR16][R18.64] ;  /* 0x0000001012127981 */ /* 0x000164000c1e1900 */
.L_x_349:
[----:B0-----:R-:W-:Y:S01]  /*3c80*/  MOV R19, RZ ;  /* 0x000000ff00137202 */ /* 0x001fe20000000f00 */
[----:B------:R-:W-:Y:S06]  /*3c90*/  BRA.U !UP1, `(.L_x_350) ;  /* 0x0000000909707547 */ /* 0x000fec000b800000 */
[----:B--2---:R-:W-:Y:S02]  /*3ca0*/  HFMA2 R15, -RZ, RZ, 0, 0 ;  /* 0x00000000ff0f7431 */ /* 0x004fe400000001ff */
[----:B------:R-:W-:Y:S01]  /*3cb0*/  VIADD R16, R22, UR9 ;  /* 0x0000000916107c36 */ /* 0x000fe20008000000 */
[----:B------:R-:W-:Y:S01]  /*3cc0*/  MOV R19, RZ ;  /* 0x000000ff00137202 */ /* 0x000fe20000000f00 */
[----:B------:R-:W-:Y:S06]  /*3cd0*/  @!P0 BRA `(.L_x_351) ;  /* 0x0000000000f88947 */ /* 0x000fec0003800000 */
[----:B------:R-:W-:Y:S01]  /*3ce0*/  IMAD.MOV.U32 R19, RZ, RZ, RZ ;  /* 0x000000ffff137224 */ /* 0x000fe200078e00ff */
[----:B------:R-:W-:-:S07]  /*3cf0*/  MOV R15, RZ ;  /* 0x000000ff000f7202 */ /* 0x000fce0000000f00 */
.L_x_352:
[----:B------:R-:W0:Y:S01]  /*3d00*/  LDC.64 R28, c[0x0][0x390] ;  /* 0x0000e400ff1c7b82 */ /* 0x000e220000000a00 */
[----:B------:R-:W-:-:S05]  /*3d10*/  IADD3 R8, PT, PT, R15, UR6, RZ ;  /* 0x000000060f087c10 */ /* 0x000fca000fffe0ff */
[----:B------:R-:W-:-:S04]  /*3d20*/  IMAD R9, R8, R5, R16 ;  /* 0x0000000508097224 */ /* 0x000fc800078e0210 */
[----:B0-----:R-:W-:-:S05]  /*3d30*/  IMAD.WIDE R28, R9, 0x4, R28 ;  /* 0x00000004091c7825 */ /* 0x001fca00078e021c */
[----:B------:R-:W2:Y:S01]  /*3d40*/  LDG.E.CONSTANT R21, desc[UR16][R28.64] ;  /* 0x000000101c157981 */ /* 0x000ea2000c1e9900 */
[----:B------:R-:W-:Y:S01]  /*3d50*/  LEA R17, R15, UR8, 0x2 ;  /* 0x000000080f117c11 */ /* 0x000fe2000f8e10ff */
[----:B------:R-:W-:-:S04]  /*3d60*/  IMAD.WIDE R26, R5, 0x4, R28 ;  /* 0x00000004051a7825 */ /* 0x000fc800078e021c */
[----:B------:R-:W2:Y:S04]  /*3d70*/  LDS.128 R8, [R17+0x8000] ;  /* 0x0080000011087984 */ /* 0x000ea80000000c00 */
[----:B------:R0:W3:Y:S02]  /*3d80*/  LDG.E.CONSTANT R28, desc[UR16][R26.64] ;  /* 0x000000101a1c7981 */ /* 0x0000e4000c1e9900 */
[----:B0-----:R-:W-:-:S04]  /*3d90*/  IMAD.WIDE R26, R5, 0x4, R26 ;  /* 0x00000004051a7825 */ /* 0x001fc800078e021a */
[----:B--2---:R-:W-:Y:S02]  /*3da0*/  FFMA R8, R8, R21, R19 ;  /* 0x0000001508087223 */ /* 0x004fe40000000013 */
[----:B------:R0:W2:Y:S02]  /*3db0*/  LDG.E.CONSTANT R21, desc[UR16][R26.64] ;  /* 0x000000101a157981 */ /* 0x0000a4000c1e9900 */
[----:B0-----:R-:W-:-:S05]  /*3dc0*/  IMAD.WIDE R26, R5, 0x4, R26 ;  /* 0x00000004051a7825 */ /* 0x001fca00078e021a */
[----:B------:R0:W4:Y:S02]  /*3dd0*/  LDG.E.CONSTANT R23, desc[UR16][R26.64] ;  /* 0x000000101a177981 */ /* 0x000124000c1e9900 */
[----:B0-----:R-:W-:-:S05]  /*3de0*/  IMAD.WIDE R26, R5, 0x4, R26 ;  /* 0x00000004051a7825 */ /* 0x001fca00078e021a */
[----:B------:R-:W4:Y:S01]  /*3df0*/  LDG.E.CONSTANT R19, desc[UR16][R26.64] ;  /* 0x000000101a137981 */ /* 0x000f22000c1e9900 */
[----:B---3--:R-:W-:Y:S01]  /*3e00*/  FFMA R9, R9, R28, R8 ;  /* 0x0000001c09097223 */ /* 0x008fe20000000008 */
[----:B------:R-:W-:-:S05]  /*3e10*/  IMAD.WIDE R28, R5, 0x4, R26 ;  /* 0x00000004051c7825 */ /* 0x000fca00078e021a */
[----:B------:R0:W3:Y:S02]  /*3e20*/  LDG.E.CONSTANT R26, desc[UR16][R28.64] ;  /* 0x000000101c1a7981 */ /* 0x0000e4000c1e9900 */
[----:B0-----:R-:W-:-:S04]  /*3e30*/  IMAD.WIDE R28, R5, 0x4, R28 ;  /* 0x00000004051c7825 */ /* 0x001fc800078e021c */
[----:B--2---:R-:W-:Y:S02]  /*3e40*/  FFMA R10, R10, R21, R9 ;  /* 0x000000150a0a7223 */ /* 0x004fe40000000009 */
[----:B------:R0:W2:Y:S02]  /*3e50*/  LDG.E.CONSTANT R21, desc[UR16][R28.64] ;  /* 0x000000101c157981 */ /* 0x0000a4000c1e9900 */
[----:B----4-:R-:W-:Y:S02]  /*3e60*/  FFMA R23, R11, R23, R10 ;  /* 0x000000170b177223 */ /* 0x010fe4000000000a */
[----:B------:R-:W4:Y:S01]  /*3e70*/  LDS.128 R8, [R17+0x8010] ;  /* 0x0080100011087984 */ /* 0x000f220000000c00 */
[----:B0-----:R-:W-:-:S04]  /*3e80*/  IMAD.WIDE R28, R5, 0x4, R28 ;  /* 0x00000004051c7825 */ /* 0x001fc800078e021c */
[----:B----4-:R-:W-:Y:S02]  /*3e90*/  FFMA R8, R8, R19, R23 ;  /* 0x0000001308087223 */ /* 0x010fe40000000017 */
        /* <DEDUP_REMOVED lines=9> */
[----:B0-----:R-:W-:-:S04]  /*3f30*/  IMAD.WIDE R26, R5, 0x4, R26 ;  /* 0x00000004051a7825 */ /* 0x001fc800078e021a */
[----:B----4-:R-:W-:Y:S02]  /*3f40*/  FFMA R23, R11, R23, R10 ;  /* 0x000000170b177223 */ /* 0x010fe4000000000a */
[----:B------:R-:W0:Y:S02]  /*3f50*/  LDS.128 R8, [R17+0x8020] ;  /* 0x0080200011087984 */ /* 0x000e240000000c00 */
[----:B0-----:R-:W-:Y:S02]  /*3f60*/  FFMA R8, R8, R19, R23 ;  /* 0x0000001308087223 */ /* 0x001fe40000000017 */
[----:B------:R0:W4:Y:S02]  /*3f70*/  LDG.E.CONSTANT R23, desc[UR16][R26.64] ;  /* 0x000000101a177981 */ /* 0x000124000c1e9900 */
[----:B0-----:R-:W-:-:S05]  /*3f80*/  IMAD.WIDE R26, R5, 0x4, R26 ;  /* 0x00000004051a7825 */ /* 0x001fca00078e021a */
[----:B------:R-:W4:Y:S01]  /*3f90*/  LDG.E.CONSTANT R19, desc[UR16][R26.64] ;  /* 0x000000101a137981 */ /* 0x000f22000c1e9900 */
[----:B---3--:R-:W-:Y:S01]  /*3fa0*/  FFMA R9, R9, R28, R8 ;  /* 0x0000001c09097223 */ /* 0x008fe20000000008 */
[----:B------:R-:W-:-:S04]  /*3fb0*/  IMAD.WIDE R28, R5, 0x4, R26 ;  /* 0x00000004051c7825 */ /* 0x000fc800078e021a */
[----:B--2---:R-:W-:Y:S02]  /*3fc0*/  FFMA R10, R10, R21, R9 ;  /* 0x000000150a0a7223 */ /* 0x004fe40000000009 */
[----:B------:R0:W2:Y:S02]  /*3fd0*/  LDG.E.CONSTANT R21, desc[UR16][R28.64] ;  /* 0x000000101c157981 */ /* 0x0000a4000c1e9900 */
[----:B0-----:R-:W-:-:S04]  /*3fe0*/  IMAD.WIDE R28, R5, 0x4, R28 ;  /* 0x00000004051c7825 */ /* 0x001fc800078e021c */
[----:B------:R-:W-:-:S06]  /*3ff0*/  IMAD.WIDE R26, R5, 0x4, R28 ;  /* 0x00000004051a7825 */ /* 0x000fcc00078e021c */
[----:B------:R-:W3:Y:S01]  /*4000*/  LDG.E.CONSTANT R26, desc[UR16][R26.64] ;  /* 0x000000101a1a7981 */ /* 0x000ee2000c1e9900 */
[----:B----4-:R-:W-:-:S03]  /*4010*/  FFMA R23, R11, R23, R10 ;  /* 0x000000170b177223 */ /* 0x010fc6000000000a */
[----:B------:R-:W0:Y:S02]  /*4020*/  LDS.128 R8, [R17+0x8030] ;  /* 0x0080300011087984 */ /* 0x000e240000000c00 */
[----:B0-----:R-:W-:Y:S02]  /*4030*/  FFMA R8, R8, R19, R23 ;  /* 0x0000001308087223 */ /* 0x001fe40000000017 */
[----:B------:R-:W4:Y:S01]  /*4040*/  LDG.E.CONSTANT R19, desc[UR16][R28.64] ;  /* 0x000000101c137981 */ /* 0x000f22000c1e9900 */
[----:B------:R-:W-:-:S05]  /*4050*/  VIADD R15, R15, 0x10 ;  /* 0x000000100f0f7836 */ /* 0x000fca0000000000 */
[----:B------:R-:W-:Y:S01]  /*4060*/  ISETP.NE.AND P1, PT, R15, R0, PT ;  /* 0x000000000f00720c */ /* 0x000fe20003f25270 */
[----:B--2---:R-:W-:-:S04]  /*4070*/  FFMA R9, R9, R21, R8 ;  /* 0x0000001509097223 */ /* 0x004fc80000000008 */
[----:B----4-:R-:W-:-:S04]  /*4080*/  FFMA R10, R10, R19, R9 ;  /* 0x000000130a0a7223 */ /* 0x010fc80000000009 */
[----:B---3--:R-:W-:-:S04]  /*4090*/  FFMA R19, R11, R26, R10 ;  /* 0x0000001a0b137223 */ /* 0x008fc8000000000a */
[----:B------:R-:W-:Y:S05]  /*40a0*/  @P1 BRA `(.L_x_352) ;  /* 0xfffffffc00141947 */ /* 0x000fea000383ffff */
[----:B------:R-:W-:-:S07]  /*40b0*/  MOV R15, R0 ;  /* 0x00000000000f7202 */ /* 0x000fce0000000f00 */
.L_x_351:
[----:B------:R-:W-:-:S13]  /*40c0*/  ISETP.NE.AND P1, PT, R4, RZ, PT ;  /* 0x000000ff0400720c */ /* 0x000fda0003f25270 */
[----:B------:R-:W-:Y:S05]  /*40d0*/  @!P1 BRA `(.L_x_350) ;  /* 0x0000000400609947 */ /* 0x000fea0003800000 */
[----:B------:R-:W-:-:S04]  /*40e0*/  IADD3 R8, PT, PT, R4, -0x1, RZ ;  /* 0xffffffff04087810 */ /* 0x000fc80007ffe0ff */
[----:B------:R-:W-:-:S13]  /*40f0*/  ISETP.GE.U32.AND P1, PT, R8, 0x7, PT ;  /* 0x000000070800780c */ /* 0x000fda0003f26070 */
[----:B------:R-:W-:Y:S05]  /*4100*/  @!P1 BRA `(.L_x_353) ;  /* 0x0000000000949947 */ /* 0x000fea0003800000 */
[----:B------:R-:W0:Y:S01]  /*4110*/  LDC.64 R28, c[0x0][0x390] ;  /* 0x0000e400ff1c7b82 */ /* 0x000e220000000a00 */
[----:B------:R-:W-:-:S04]  /*4120*/  VIADD R8, R15, UR6 ;  /* 0x000000060f087c36 */ /* 0x000fc80008000000 */
[----:B------:R-:W-:-:S04]  /*4130*/  IMAD R9, R8, R5, R16 ;  /* 0x0000000508097224 */ /* 0x000fc800078e0210 */
[----:B0-----:R-:W-:-:S05]  /*4140*/  IMAD.WIDE R28, R9, 0x4, R28 ;  /* 0x00000004091c7825 */ /* 0x001fca00078e021c */
[----:B------:R0:W2:Y:S02]  /*4150*/  LDG.E.CONSTANT R10, desc[UR16][R28.64] ;  /* 0x000000101c0a7981 */ /* 0x0000a4000c1e9900 */
[----:B0-----:R-:W-:-:S05]  /*4160*/  IMAD.WIDE R28, R5, 0x4, R28 ;  /* 0x00000004051c7825 */ /* 0x001fca00078e021c */
[----:B------:R0:W3:Y:S01]  /*4170*/  LDG.E.CONSTANT R23, desc[UR16][R28.64] ;  /* 0x000000101c177981 */ /* 0x0000e2000c1e9900 */
[----:B------:R-:W-:-:S05]  /*4180*/  IMAD.WIDE R8, R5, 0x4, R28 ;  /* 0x0000000405087825 */ /* 0x000fca00078e021c */
[----:B------:R4:W3:Y:S01]  /*4190*/  LDG.E.CONSTANT R21, desc[UR16][R8.64] ;  /* 0x0000001008157981 */ /* 0x0008e2000c1e9900 */
[----:B------:R-:W-:Y:S01]  /*41a0*/  LEA R17, R15, UR8, 0x2 ;  /* 0x000000080f117c11 */ /* 0x000fe2000f8e10ff */
[----:B------:R-:W-:-:S04]  /*41b0*/  IMAD.WIDE R26, R5, 0x4, R8 ;  /* 0x00000004051a7825 */ /* 0x000fc800078e0208 */
[----:B------:R-:W2:Y:S04]  /*41c0*/  LDS R11, [R17+0x8000] ;  /* 0x00800000110b7984 */ /* 0x000ea80000000800 */
[----:B0-----:R-:W3:Y:S04]  /*41d0*/  LDS R28, [R17+0x8004] ;  /* 0x00800400111c7984 */ /* 0x001ee80000000800 */
[----:B----4-:R-:W0:Y:S01]  /*41e0*/  LDS R8, [R17+0x8008] ;  /* 0x0080080011087984 */ /* 0x010e220000000800 */
[----:B--2---:R-:W-:-:S03]  /*41f0*/  FFMA R9, R11, R10, R19 ;  /* 0x0000000a0b097223 */ /* 0x004fc60000000013 */
[----:B------:R2:W4:Y:S01]  /*4200*/  LDG.E.CONSTANT R19, desc[UR16][R26.64] ;  /* 0x000000101a137981 */ /* 0x000522000c1e9900 */
[----:B------:R-:W-:-:S03]  /*4210*/  IMAD.WIDE R10, R5, 0x4, R26 ;  /* 0x00000004050a7825 */ /* 0x000fc600078e021a */
[----:B--2---:R-:W4:Y:S01]  /*4220*/  LDS R27, [R17+0x800c] ;  /* 0x00800c00111b7984 */ /* 0x004f220000000800 */
[----:B---3--:R-:W-:-:S03]  /*4230*/  FFMA R29, R28, R23, R9 ;  /* 0x000000171c1d7223 */ /* 0x008fc60000000009 */
[----:B------:R2:W3:Y:S01]  /*4240*/  LDG.E.CONSTANT R23, desc[UR16][R10.64] ;  /* 0x000000100a177981 */ /* 0x0004e2000c1e9900 */
[----:B0-----:R-:W-:Y:S01]  /*4250*/  FFMA R21, R8, R21, R29 ;  /* 0x0000001508157223 */ /* 0x001fe2000000001d */
[----:B--2---:R-:W-:-:S04]  /*4260*/  IMAD.WIDE R10, R5, 0x4, R10 ;  /* 0x00000004050a7825 */ /* 0x004fc800078e020a */
[C---:B------:R-:W-:Y:S02]  /*4270*/  IMAD.WIDE R8, R5.reuse, 0x4, R10 ;  /* 0x0000000405087825 */ /* 0x040fe400078e020a */
[----:B------:R-:W2:Y:S02]  /*4280*/  LDG.E.CONSTANT R10, desc[UR16][R10.64] ;  /* 0x000000100a0a7981 */ /* 0x000ea4000c1e9900 */
[----:B------:R-:W-:Y:S02]  /*4290*/  IMAD.WIDE R28, R5, 0x4, R8 ;  /* 0x00000004051c7825 */ /* 0x000fe400078e0208 */
[----:B------:R-:W2:Y:S04]  /*42a0*/  LDG.E.CONSTANT R26, desc[UR16][R8.64] ;  /* 0x00000010081a7981 */ /* 0x000ea8000c1e9900 */
[----:B------:R-:W2:Y:S01]  /*42b0*/  LDG.E.CONSTANT R28, desc[UR16][R28.64] ;  /* 0x000000101c1c7981 */ /* 0x000ea2000c1e9900 */
[----:B------:R-:W-:Y:S01]  /*42c0*/  IADD3 R15, PT, PT, R15, 0x8, RZ ;  /* 0x000000080f0f7810 */ /* 0x000fe20007ffe0ff */
[----:B----4-:R-:W-:-:S02]  /*42d0*/  FFMA R19, R27, R19, R21 ;  /* 0x000000131b137223 */ /* 0x010fc40000000015 */
[----:B------:R-:W3:Y:S04]  /*42e0*/  LDS R21, [R17+0x8010] ;  /* 0x0080100011157984 */ /* 0x000ee80000000800 */
[----:B------:R-:W2:Y:S01]  /*42f0*/  LDS R27, [R17+0x8014] ;  /* 0x00801400111b7984 */ /* 0x000ea20000000800 */
[----:B---3--:R-:W-:-:S03]  /*4300*/  FFMA R19, R21, R23, R19 ;  /* 0x0000001715137223 */ /* 0x008fc60000000013 */
[----:B------:R-:W0:Y:S01]  /*4310*/  LDS R21, [R17+0x8018] ;  /* 0x0080180011157984 */ /* 0x000e220000000800 */
[----:B--2---:R-:W-:-:S03]  /*4320*/  FFMA R19, R27, R10, R19 ;  /* 0x0000000a1b137223 */ /* 0x004fc60000000013 */
[----:B------:R-:W2:Y:S01]  /*4330*/  LDS R23, [R17+0x801c] ;  /* 0x00801c0011177984 */ /* 0x000ea20000000800 */
[----:B0-----:R-:W-:-:S04]  /*4340*/  FFMA R19, R21, R26, R19 ;  /* 0x0000001a15137223 */ /* 0x001fc80000000013 */
[----:B--2---:R-:W-:-:S07]  /*4350*/  FFMA R19, R23, R28, R19 ;  /* 0x0000001c17137223 */ /* 0x004fce0000000013 */
.L_x_353:
[----:B------:R-:W-:-:S04]  /*4360*/  LOP3.LUT R8, R12, 0x7, RZ, 0xc0, !PT ;  /* 0x000000070c087812 */ /* 0x000fc800078ec0ff */
[----:B------:R-:W-:-:S13]  /*4370*/  ISETP.NE.AND P1, PT, R8, RZ, PT ;  /* 0x000000ff0800720c */ /* 0x000fda0003f25270 */
[----:B------:R-:W-:Y:S05]  /*4380*/  @!P1 BRA `(.L_x_350) ;  /* 0x0000000000b49947 */ /* 0x000fea0003800000 */
[----:B------:R-:W-:Y:S02]  /*4390*/  IADD3 R8, PT, PT, R8, -0x1, RZ ;  /* 0xffffffff08087810 */ /* 0x000fe40007ffe0ff */
[----:B------:R-:W-:Y:S02]  /*43a0*/  ISETP.NE.AND P2, PT, R2, RZ, PT ;  /* 0x000000ff0200720c */ /* 0x000fe40003f45270 */
[----:B------:R-:W-:-:S13]  /*43b0*/  ISETP.GE.U32.AND P1, PT, R8, 0x3, PT ;  /* 0x000000030800780c */ /* 0x000fda0003f26070 */
[----:B------:R-:W-:Y:S05]  /*43c0*/  @!P1 BRA `(.L_x_354) ;  /* 0x0000000000549947 */ /* 0x000fea0003800000 */
[----:B------:R-:W0:Y:S01]  /*43d0*/  LDC.64 R28, c[0x0][0x390] ;  /* 0x0000e400ff1c7b82 */ /* 0x000e220000000a00 */
[----:B------:R-:W-:-:S04]  /*43e0*/  VIADD R8, R15, UR6 ;  /* 0x000000060f087c36 */ /* 0x000fc80008000000 */
[----:B------:R-:W-:-:S04]  /*43f0*/  IMAD R9, R8, R5, R16 ;  /* 0x0000000508097224 */ /* 0x000fc800078e0210 */
[----:B0-----:R-:W-:-:S05]  /*4400*/  IMAD.WIDE R28, R9, 0x4, R28 ;  /* 0x00000004091c7825 */ /* 0x001fca00078e021c */
[----:B------:R0:W2:Y:S01]  /*4410*/  LDG.E.CONSTANT R17, desc[UR16][R28.64] ;  /* 0x000000101c117981 */ /* 0x0000a2000c1e9900 */
[----:B------:R-:W-:-:S04]  /*4420*/  IMAD.WIDE R26, R5, 0x4, R28 ;  /* 0x00000004051a7825 */ /* 0x000fc800078e021c */
[C---:B------:R-:W-:Y:S02]  /*4430*/  IMAD.WIDE R10, R5.reuse, 0x4, R26 ;  /* 0x00000004050a7825 */ /* 0x040fe400078e021a */
[----:B------:R-:W3:Y:S02]  /*4440*/  LDG.E.CONSTANT R26, desc[UR16][R26.64] ;  /* 0x000000101a1a7981 */ /* 0x000ee4000c1e9900 */
[----:B------:R-:W-:Y:S02]  /*4450*/  IMAD.WIDE R8, R5, 0x4, R10 ;  /* 0x0000000405087825 */ /* 0x000fe400078e020a */
[----:B------:R-:W4:Y:S04]  /*4460*/  LDG.E.CONSTANT R10, desc[UR16][R10.64] ;  /* 0x000000100a0a7981 */ /* 0x000f28000c1e9900 */
[----:B------:R-:W4:Y:S01]  /*4470*/  LDG.E.CONSTANT R8, desc[UR16][R8.64] ;  /* 0x0000001008087981 */ /* 0x000f22000c1e9900 */
[----:B------:R-:W-:-:S02]  /*4480*/  LEA R21, R15, UR8, 0x2 ;  /* 0x000000080f157c11 */ /* 0x000fc4000f8e10ff */
[----:B------:R-:W-:-:S03]  /*4490*/  IADD3 R15, PT, PT, R15, 0x4, RZ ;  /* 0x000000040f0f7810 */ /* 0x000fc60007ffe0ff */
[----:B------:R-:W2:Y:S04]  /*44a0*/  LDS R23, [R21+0x8000] ;  /* 0x0080000015177984 */ /* 0x000ea80000000800 */
[----:B0-----:R-:W3:Y:S01]  /*44b0*/  LDS R28, [R21+0x8004] ;  /* 0x00800400151c7984 */ /* 0x001ee20000000800 */
[----:B--2---:R-:W-:-:S03]  /*44c0*/  FFMA R17, R23, R17, R19 ;  /* 0x0000001117117223 */ /* 0x004fc60000000013 */
[----:B------:R-:W4:Y:S04]  /*44d0*/  LDS R19, [R21+0x8008] ;  /* 0x0080080015137984 */ /* 0x000f280000000800 */
[----:B------:R-:W0:Y:S01]  /*44e0*/  LDS R23, [R21+0x800c] ;  /* 0x00800c0015177984 */ /* 0x000e220000000800 */
[----:B---3--:R-:W-:-:S04]  /*44f0*/  FFMA R17, R28, R26, R17 ;  /* 0x0000001a1c117223 */ /* 0x008fc80000000011 */
[----:B----4-:R-:W-:-:S04]  /*4500*/  FFMA R19, R19, R10, R17 ;  /* 0x0000000a13137223 */ /* 0x010fc80000000011 */
[----:B0-----:R-:W-:-:S07]  /*4510*/  FFMA R19, R23, R8, R19 ;  /* 0x0000000817137223 */ /* 0x001fce0000000013 */
.L_x_354:
[----:B------:R-:W-:Y:S05]  /*4520*/  @!P2 BRA `(.L_x_350) ;  /* 0x00000000004ca947 */ /* 0x000fea0003800000 */
[----:B------:R-:W0:Y:S01]  /*4530*/  LDC.64 R8, c[0x0][0x390] ;  /* 0x0000e400ff087b82 */ /* 0x000e220000000a00 */
[----:B------:R-:W-:-:S05]  /*4540*/  IADD3 R10, PT, PT, R15, UR6, RZ ;  /* 0x000000060f0a7c10 */ /* 0x000fca000fffe0ff */
[----:B------:R-:W-:-:S04]  /*4550*/  IMAD R11, R10, R5, R16 ;  /* 0x000000050a0b7224 */ /* 0x000fc800078e0210 */
[----:B0-----:R-:W-:-:S05]  /*4560*/  IMAD.WIDE R8, R11, 0x4, R8 ;  /* 0x000000040b087825 */ /* 0x001fca00078e0208 */
[----:B------:R-:W2:Y:S01]  /*4570*/  LDG.E.CONSTANT R11, desc[UR16][R8.64] ;  /* 0x00000010080b7981 */ /* 0x000ea2000c1e9900 */
[----:B------:R-:W-:Y:S02]  /*4580*/  LEA R15, R15, UR8, 0x2 ;  /* 0x000000080f0f7c11 */ /* 0x000fe4000f8e10ff */
[----:B------:R-:W-:-:S03]  /*4590*/  ISETP.NE.AND P1, PT, R2, 0x1, PT ;  /* 0x000000010200780c */ /* 0x000fc60003f25270 */
[----:B------:R-:W2:Y:S02]  /*45a0*/  LDS R10, [R15+0x8000] ;  /* 0x008000000f0a7984 */ /* 0x000ea40000000800 */
[----:B--2---:R-:W-:-:S08]  /*45b0*/  FFMA R19, R10, R11, R19 ;  /* 0x0000000b0a137223 */ /* 0x004fd00000000013 */
[----:B------:R-:W-:Y:S05]  /*45c0*/  @!P1 BRA `(.L_x_350) ;  /* 0x0000000000249947 */ /* 0x000fea0003800000 */
[----:B------:R-:W-:Y:S01]  /*45d0*/  ISETP.NE.AND P1, PT, R2, 0x2, PT ;  /* 0x000000020200780c */ /* 0x000fe20003f25270 */
[C---:B------:R-:W-:Y:S01]  /*45e0*/  IMAD.WIDE R8, R5.reuse, 0x4, R8 ;  /* 0x0000000405087825 */ /* 0x040fe200078e0208 */
[----:B------:R-:W0:Y:S11]  /*45f0*/  LDS R16, [R15+0x8004] ;  /* 0x008004000f107984 */ /* 0x000e360000000800 */
[----:B------:R-:W-:Y:S01]  /*4600*/  @P1 IMAD.WIDE R10, R5, 0x4, R8 ;  /* 0x00000004050a1825 */ /* 0x000fe200078e0208 */
[----:B------:R-:W2:Y:S04]  /*4610*/  @P1 LDS R26, [R15+0x8008] ;  /* 0x008008000f1a1984 */ /* 0x000ea80000000800 */
[----:B------:R-:W0:Y:S04]  /*4620*/  LDG.E.CONSTANT R8, desc[UR16][R8.64] ;  /* 0x0000001008087981 */ /* 0x000e28000c1e9900 */
[----:B------:R-:W2:Y:S01]  /*4630*/  @P1 LDG.E.CONSTANT R10, desc[UR16][R10.64] ;  /* 0x000000100a0a1981 */ /* 0x000ea2000c1e9900 */
[----:B0-----:R-:W-:-:S04]  /*4640*/  FFMA R19, R16, R8, R19 ;  /* 0x0000000810137223 */ /* 0x001fc80000000013 */
[----:B--2---:R-:W-:-:S07]  /*4650*/  @P1 FFMA R19, R26, R10, R19 ;  /* 0x0000000a1a131223 */ /* 0x004fce0000000013 */
.L_x_350:
[----:B-----5:R-:W-:Y:S01]  /*4660*/  FFMA R19, R13, R18, R19 ;  /* 0x000000120d137223 */ /* 0x020fe20000000013 */
[----:B-12---:R-:W-:-:S04]  /*4670*/  IMAD.WIDE R14, R14, 0x4, R24 ;  /* 0x000000040e0e7825 */ /* 0x006fc800078e0218 */
[----:B------:R-:W-:Y:S01]  /*4680*/  VIADD R22, R22, UR18 ;  /* 0x0000001216167c36 */ /* 0x000fe20008000000 */
[----:B------:R1:W-:Y:S04]  /*4690*/  STG.E desc[UR16][R14.64], R19 ;  /* 0x000000130e007986 */ /* 0x0003e8000c101910 */
[----:B------:R-:W-:-:S13]  /*46a0*/  ISETP.GE.AND P1, PT, R22, R5, PT ;  /* 0x000000051600720c */ /* 0x000fda0003f26270 */
[----:B-1----:R-:W-:Y:S05]  /*46b0*/  @!P1 BRA `(.L_x_355) ;  /* 0xfffffff400489947 */ /* 0x002fea000383ffff */
.L_x_348:
[----:B------:R-:W-:Y:S05]  /*46c0*/  BSYNC.RECONVERGENT B0 ;  /* 0x0000000000007941 */ /* 0x000fea0003800200 */
.L_x_347:
[----:B------:R-:W1:Y:S01]  /*46d0*/  LDCU UR6, c[0x0][0x3ac] ;  /* 0x00007580ff0677ac */ /* 0x000e620008000800 */
[----:B------:R-:W-:Y:S01]  /*46e0*/  MOV R18, R3 ;  /* 0x0000000300127202 */ /* 0x000fe20000000f00 */
[----:B------:R-:W-:Y:S02]  /*46f0*/  UIADD3 UR5, UPT, UPT, UR5, 0x1, URZ ;  /* 0x0000000105057890 */ /* 0x000fe4000fffe0ff */
[----:B-1----:R-:W-:-:S03]  /*4700*/  UISETP.GE.AND UP0, UPT, UR12, UR6, UPT ;  /* 0x000000060c00728c */ /* 0x002fc6000bf06270 */
[----:B------:R-:W-:Y:S01]  /*4710*/  UMOV UR6, UR12 ;  /* 0x0000000c00067c82 */ /* 0x000fe20008000000 */
[----:B------:R-:W-:Y:S06]  /*4720*/  BAR.SYNC.DEFER_BLOCKING 0x0 ;  /* 0x0000000000007b1d */ /* 0x000fec0000010000 */
[----:B------:R-:W-:Y:S05]  /*4730*/  BRA.U !UP0, `(.L_x_356) ;  /* 0xffffffd508ac7547 */ /* 0x000fea000b83ffff */
.L_x_309:
[----:B------:R-:W-:-:S13]  /*4740*/  ISETP.GE.AND P0, PT, R20, R5, PT ;  /* 0x000000051400720c */ /* 0x000fda0003f06270 */
[----:B------:R-:W-:Y:S05]  /*4750*/  @P0 EXIT ;  /* 0x000000000000094d */ /* 0x000fea0003800000 */
[----:B------:R-:W1:Y:S01]  /*4760*/  LDC.64 R6, c[0x0][0x398] ;  /* 0x0000e600ff067b82 */ /* 0x000e620000000a00 */
[----:B------:R-:W4:Y:S01]  /*4770*/  LDCU UR5, c[0x0][0x360] ;  /* 0x00006c00ff0577ac */ /* 0x000f220008000800 */
[----:B------:R-:W0:Y:S02]  /*4780*/  LDCU UR6, c[0x0][0x3b0] ;  /* 0x00007600ff0677ac */ /* 0x000e240008000800 */
.L_x_359:
[----:B0-----:R-:W-:-:S05]  /*4790*/  MOV R5, UR6 ;  /* 0x0000000600057c02 */ /* 0x001fca0008000f00 */
[----:B------:R-:W-:-:S04]  /*47a0*/  IMAD R5, R5, UR10, R20 ;  /* 0x0000000a05057c24 */ /* 0x000fc8000f8e0214 */
[----:B-1----:R-:W-:-:S05]  /*47b0*/  IMAD.WIDE R4, R5, 0x4, R6 ;  /* 0x0000000405047825 */ /* 0x002fca00078e0206 */
[----:B------:R-:W5:Y:S01]  /*47c0*/  LDG.E R0, desc[UR16][R4.64] ;  /* 0x0000001004007981 */ /* 0x000f62000c1e1900 */
[----:B---3--:R-:W0:Y:S01]  /*47d0*/  MUFU.RCP R2, UR4 ;  /* 0x0000000400027d08 */ /* 0x008e220008001000 */
[----:B------:R-:W-:Y:S01]  /*47e0*/  IMAD.U32 R3, RZ, RZ, UR4 ;  /* 0x00000004ff037e24 */ /* 0x000fe2000f8e00ff */
[----:B------:R-:W-:Y:S03]  /*47f0*/  BSSY.RECONVERGENT B0, `(.L_x_357) ;  /* 0x000000c000007945 */ /* 0x000fe60003800200 */
[----:B0-----:R-:W-:-:S04]  /*4800*/  FFMA R3, R2, -R3, 1 ;  /* 0x3f80000002037423 */ /* 0x001fc80000000803 */
[----:B------:R-:W-:Y:S01]  /*4810*/  FFMA R3, R2, R3, R2 ;  /* 0x0000000302037223 */ /* 0x000fe20000000002 */
[----:B-----5:R-:W0:Y:S03]  /*4820*/  FCHK P0, R0, UR4 ;  /* 0x0000000400007d02 */ /* 0x020e260008000000 */
[----:B------:R-:W-:-:S04]  /*4830*/  FFMA R2, R0, R3, RZ ;  /* 0x0000000300027223 */ /* 0x000fc800000000ff */
[----:B------:R-:W-:-:S04]  /*4840*/  FFMA R8, R2, -UR4, R0 ;  /* 0x8000000402087c23 */ /* 0x000fc80008000000 */
[----:B------:R-:W-:Y:S01]  /*4850*/  FFMA R3, R3, R8, R2 ;  /* 0x0000000803037223 */ /* 0x000fe20000000002 */
[----:B0-----:R-:W-:Y:S06]  /*4860*/  @!P0 BRA `(.L_x_358) ;  /* 0x0000000000108947 */ /* 0x001fec0003800000 */
[----:B------:R-:W-:Y:S02]  /*4870*/  MOV R3, UR4 ;  /* 0x0000000400037c02 */ /* 0x000fe40008000f00 */
[----:B------:R-:W-:-:S07]  /*4880*/  MOV R12, 0x48a0 ;  /* 0x000048a0000c7802 */ /* 0x000fce0000000f00 */
[----:B--2-4-:R-:W-:Y:S05]  /*4890*/  CALL.REL.NOINC `($__internal_5_$__cuda_sm3x_div_rn_noftz_f32_slowpath) ;  /* 0x0000000800187944 */ /* 0x014fea0003c00000 */
[----:B------:R-:W-:-:S07]  /*48a0*/  MOV R3, R0 ;  /* 0x0000000000037202 */ /* 0x000fce0000000f00 */
.L_x_358:
[----:B----4-:R-:W-:Y:S05]  /*48b0*/  BSYNC.RECONVERGENT B0 ;  /* 0x0000000000007941 */ /* 0x010fea0003800200 */
.L_x_357:
[----:B------:R0:W-:Y:S01]  /*48c0*/  STG.E desc[UR16][R4.64], R3 ;  /* 0x0000000304007986 */ /* 0x0001e2000c101910 */
[----:B------:R-:W-:-:S05]  /*48d0*/  VIADD R20, R20, UR5 ;  /* 0x0000000514147c36 */ /* 0x000fca0008000000 */
[----:B------:R-:W-:-:S13]  /*48e0*/  ISETP.GE.AND P0, PT, R20, UR6, PT ;  /* 0x0000000614007c0c */ /* 0x000fda000bf06270 */
[----:B0-----:R-:W-:Y:S05]  /*48f0*/  @!P0 BRA `(.L_x_359) ;  /* 0xfffffffc00a48947 */ /* 0x001fea000383ffff */
[----:B------:R-:W-:Y:S05]  /*4900*/  EXIT ;  /* 0x000000000000794d */ /* 0x000fea0003800000 */
.L_x_341:
[----:B------:R-:W-:Y:S01]  /*4910*/  HFMA2 R14, -RZ, RZ, 0, 9.5367431640625e-07 ;  /* 0x00000010ff0e7431 */ /* 0x000fe200000001ff */
[----:B--2---:R-:W-:Y:S01]  /*4920*/  MOV R17, R3 ;  /* 0x0000000300117202 */ /* 0x004fe20000000f00 */
[----:B------:R-:W-:Y:S01]  /*4930*/  IMAD.MOV.U32 R19, RZ, RZ, 0x1f ;  /* 0x0000001fff137424 */ /* 0x000fe200078e00ff */
[----:B------:R-:W-:-:S07]  /*4940*/  MOV R12, 0xffffffff ;  /* 0xffffffff000c7802 */ /* 0x000fce0000000f00 */
[----:B01-3--:R-:W-:Y:S05]  /*4950*/  WARPSYNC.COLLECTIVE R12, `(.L_x_360) ;  /* 0x000000000c087348 */ /* 0x00bfea0003c00000 */
[----:B------:R2:W4:Y:S02]  /*4960*/  SHFL.BFLY P1, R10, R17, R14, R19 ;  /* 0x0c00000e110a7389 */ /* 0x0005240000020013 */
[----:B01234-:R-:W-:Y:S05]  /*4970*/  ENDCOLLECTIVE ;  /* 0x000000000000791b */ /* 0x01ffea0003800000 */
.L_x_360:
[----:B------:R-:W-:Y:S01]  /*4980*/  HFMA2 R14, -RZ, RZ, 0, 4.76837158203125e-07 ;  /* 0x00000008ff0e7431 */ /* 0x000fe200000001ff */
[----:B------:R-:W-:-:S04]  /*4990*/  MOV R4, R10 ;  /* 0x0000000a00047202 */ /* 0x000fc80000000f00 */
[----:B------:R-:W-:-:S05]  /*49a0*/  FMNMX R4, R4, R3, !PT ;  /* 0x0000000304047209 */ /* 0x000fca0007800000 */
[----:B------:R-:W-:-:S07]  /*49b0*/  IMAD.MOV.U32 R17, RZ, RZ, R4 ;  /* 0x000000ffff117224 */ /* 0x000fce00078e0004 */
[----:B------:R-:W-:Y:S05]  /*49c0*/  WARPSYNC.COLLECTIVE R12, `(.L_x_361) ;  /* 0x000000000c087348 */ /* 0x000fea0003c00000 */
[----:B------:R0:W1:Y:S02]  /*49d0*/  SHFL.BFLY P1, R10, R17, R14, R19 ;  /* 0x0c00000e110a7389 */ /* 0x0000640000020013 */
[----:B01----:R-:W-:Y:S05]  /*49e0*/  ENDCOLLECTIVE ;  /* 0x000000000000791b */ /* 0x003fea0003800000 */
.L_x_361:
[----:B------:R-:W-:Y:S01]  /*49f0*/  HFMA2 R14, -RZ, RZ, 0, 2.384185791015625e-07 ;  /* 0x00000004ff0e7431 */ /* 0x000fe200000001ff */
[----:B------:R-:W-:-:S04]  /*4a00*/  MOV R9, R10 ;  /* 0x0000000a00097202 */ /* 0x000fc80000000f00 */
[----:B------:R-:W-:-:S05]  /*4a10*/  FMNMX R9, R4, R9, !PT ;  /* 0x0000000904097209 */ /* 0x000fca0007800000 */
[----:B------:R-:W-:-:S07]  /*4a20*/  IMAD.MOV.U32 R17, RZ, RZ, R9 ;  /* 0x000000ffff117224 */ /* 0x000fce00078e0009 */
[----:B------:R-:W-:Y:S05]  /*4a30*/  WARPSYNC.COLLECTIVE R12, `(.L_x_362) ;  /* 0x000000000c087348 */ /* 0x000fea0003c00000 */
[----:B------:R0:W1:Y:S02]  /*4a40*/  SHFL.BFLY P1, R10, R17, R14, R19 ;  /* 0x0c00000e110a7389 */ /* 0x0000640000020013 */
[----:B01----:R-:W-:Y:S05]  /*4a50*/  ENDCOLLECTIVE ;  /* 0x000000000000791b */ /* 0x003fea0003800000 */
.L_x_362:
[----:B------:R-:W-:Y:S01]  /*4a60*/  HFMA2 R14, -RZ, RZ, 0, 1.1920928955078125e-07 ;  /* 0x00000002ff0e7431 */ /* 0x000fe200000001ff */
[----:B------:R-:W-:-:S04]  /*4a70*/  MOV R8, R10 ;  /* 0x0000000a00087202 */ /* 0x000fc80000000f00 */
[----:B------:R-:W-:-:S05]  /*4a80*/  FMNMX R8, R9, R8, !PT ;  /* 0x0000000809087209 */ /* 0x000fca0007800000 */
[----:B------:R-:W-:-:S07]  /*4a90*/  IMAD.MOV.U32 R17, RZ, RZ, R8 ;  /* 0x000000ffff117224 */ /* 0x000fce00078e0008 */
[----:B------:R-:W-:Y:S05]  /*4aa0*/  WARPSYNC.COLLECTIVE R12, `(.L_x_363) ;  /* 0x000000000c087348 */ /* 0x000fea0003c00000 */
[----:B------:R0:W1:Y:S02]  /*4ab0*/  SHFL.BFLY P1, R10, R17, R14, R19 ;  /* 0x0c00000e110a7389 */ /* 0x0000640000020013 */
[----:B01----:R-:W-:Y:S05]  /*4ac0*/  ENDCOLLECTIVE ;  /* 0x000000000000791b */ /* 0x003fea0003800000 */
.L_x_363:
[----:B------:R-:W-:Y:S01]  /*4ad0*/  HFMA2 R14, -RZ, RZ, 0, 5.9604644775390625e-08 ;  /* 0x00000001ff0e7431 */ /* 0x000fe200000001ff */
[----:B------:R-:W-:-:S04]  /*4ae0*/  MOV R11, R10 ;  /* 0x0000000a000b7202 */ /* 0x000fc80000000f00 */
[----:B------:R-:W-:-:S05]  /*4af0*/  FMNMX R11, R8, R11, !PT ;  /* 0x0000000b080b7209 */ /* 0x000fca0007800000 */
[----:B------:R-:W-:-:S07]  /*4b00*/  IMAD.MOV.U32 R17, RZ, RZ, R11 ;  /* 0x000000ffff117224 */ /* 0x000fce00078e000b */
[----:B------:R-:W-:Y:S05]  /*4b10*/  WARPSYNC.COLLECTIVE R12, `(.L_x_364) ;  /* 0x000000000c087348 */ /* 0x000fea0003c00000 */
[----:B------:R0:W1:Y:S02]  /*4b20*/  SHFL.BFLY P1, R10, R17, R14, R19 ;  /* 0x0c00000e110a7389 */ /* 0x0000640000020013 */
[----:B01----:R-:W-:Y:S05]  /*4b30*/  ENDCOLLECTIVE ;  /* 0x000000000000791b */ /* 0x003fea0003800000 */
.L_x_364:
[----:B------:R-:W-:Y:S05]  /*4b40*/  BRA `(.L_x_365) ;  /* 0xffffffe800c07947 */ /* 0x000fea000383ffff */
.L_x_346:
[----:B--2---:R-:W-:Y:S01]  /*4b50*/  MOV R17, R2 ;  /* 0x0000000200117202 */ /* 0x004fe20000000f00 */
[----:B------:R-:W-:Y:S01]  /*4b60*/  IMAD.MOV.U32 R14, RZ, RZ, 0x10 ;  /* 0x00000010ff0e7424 */ /* 0x000fe200078e00ff */
[----:B------:R-:W-:Y:S02]  /*4b70*/  MOV R19, 0x1f ;  /* 0x0000001f00137802 */ /* 0x000fe40000000f00 */
[----:B------:R-:W-:-:S07]  /*4b80*/  MOV R12, 0xffffffff ;  /* 0xffffffff000c7802 */ /* 0x000fce0000000f00 */
[----:B01----:R-:W-:Y:S05]  /*4b90*/  WARPSYNC.COLLECTIVE R12, `(.L_x_366) ;  /* 0x000000000c087348 */ /* 0x003fea0003c00000 */
[----:B------:R2:W3:Y:S02]  /*4ba0*/  SHFL.BFLY P1, R10, R17, R14, R19 ;  /* 0x0c00000e110a7389 */ /* 0x0004e40000020013 */
[----:B0123--:R-:W-:Y:S05]  /*4bb0*/  ENDCOLLECTIVE ;  /* 0x000000000000791b */ /* 0x00ffea0003800000 */
.L_x_366:
[----:B------:R-:W-:Y:S01]  /*4bc0*/  MOV R14, 0x8 ;  /* 0x00000008000e7802 */ /* 0x000fe20000000f00 */
[----:B------:R-:W-:-:S04]  /*4bd0*/  IMAD.MOV.U32 R9, RZ, RZ, R10 ;  /* 0x000000ffff097224 */ /* 0x000fc800078e000a */
[----:B------:R-:W-:-:S05]  /*4be0*/  FADD R9, R9, R2 ;  /* 0x0000000209097221 */ /* 0x000fca0000000000 */
[----:B------:R-:W-:-:S07]  /*4bf0*/  MOV R17, R9 ;  /* 0x0000000900117202 */ /* 0x000fce0000000f00 */
[----:B------:R-:W-:Y:S05]  /*4c00*/  WARPSYNC.COLLECTIVE R12, `(.L_x_367) ;  /* 0x000000000c087348 */ /* 0x000fea0003c00000 */
[----:B------:R0:W1:Y:S02]  /*4c10*/  SHFL.BFLY P1, R10, R17, R14, R19 ;  /* 0x0c00000e110a7389 */ /* 0x0000640000020013 */
[----:B01----:R-:W-:Y:S05]  /*4c20*/  ENDCOLLECTIVE ;  /* 0x000000000000791b */ /* 0x003fea0003800000 */
.L_x_367:
[----:B------:R-:W-:Y:S01]  /*4c30*/  MOV R14, 0x4 ;  /* 0x00000004000e7802 */ /* 0x000fe20000000f00 */
[----:B------:R-:W-:-:S04]  /*4c40*/  IMAD.MOV.U32 R0, RZ, RZ, R10 ;  /* 0x000000ffff007224 */ /* 0x000fc800078e000a */
[----:B------:R-:W-:-:S05]  /*4c50*/  FADD R0, R9, R0 ;  /* 0x0000000009007221 */ /* 0x000fca0000000000 */
[----:B------:R-:W-:-:S07]  /*4c60*/  MOV R17, R0 ;  /* 0x0000000000117202 */ /* 0x000fce0000000f00 */
[----:B------:R-:W-:Y:S05]  /*4c70*/  WARPSYNC.COLLECTIVE R12, `(.L_x_368) ;  /* 0x000000000c087348 */ /* 0x000fea0003c00000 */
[----:B------:R0:W1:Y:S02]  /*4c80*/  SHFL.BFLY P1, R10, R17, R14, R19 ;  /* 0x0c00000e110a7389 */ /* 0x0000640000020013 */
[----:B01----:R-:W-:Y:S05]  /*4c90*/  ENDCOLLECTIVE ;  /* 0x000000000000791b */ /* 0x003fea0003800000 */
.L_x_368:
[----:B------:R-:W-:Y:S01]  /*4ca0*/  MOV R14, 0x2 ;  /* 0x00000002000e7802 */ /* 0x000fe20000000f00 */
[----:B------:R-:W-:-:S04]  /*4cb0*/  IMAD.MOV.U32 R11, RZ, RZ, R10 ;  /* 0x000000ffff0b7224 */ /* 0x000fc800078e000a */
[----:B------:R-:W-:-:S05]  /*4cc0*/  FADD R11, R0, R11 ;  /* 0x0000000b000b7221 */ /* 0x000fca0000000000 */
[----:B------:R-:W-:-:S07]  /*4cd0*/  MOV R17, R11 ;  /* 0x0000000b00117202 */ /* 0x000fce0000000f00 */
[----:B------:R-:W-:Y:S05]  /*4ce0*/  WARPSYNC.COLLECTIVE R12, `(.L_x_369) ;  /* 0x000000000c087348 */ /* 0x000fea0003c00000 */
[----:B------:R0:W1:Y:S02]  /*4cf0*/  SHFL.BFLY P1, R10, R17, R14, R19 ;  /* 0x0c00000e110a7389 */ /* 0x0000640000020013 */
[----:B01----:R-:W-:Y:S05]  /*4d00*/  ENDCOLLECTIVE ;  /* 0x000000000000791b */ /* 0x003fea0003800000 */
.L_x_369:
[----:B------:R-:W-:Y:S01]  /*4d10*/  MOV R14, 0x1 ;  /* 0x00000001000e7802 */ /* 0x000fe20000000f00 */
[----:B------:R-:W-:-:S04]  /*4d20*/  IMAD.MOV.U32 R4, RZ, RZ, R10 ;  /* 0x000000ffff047224 */ /* 0x000fc800078e000a */
[----:B------:R-:W-:-:S05]  /*4d30*/  FADD R4, R11, R4 ;  /* 0x000000040b047221 */ /* 0x000fca0000000000 */
[----:B------:R-:W-:-:S07]  /*4d40*/  MOV R17, R4 ;  /* 0x0000000400117202 */ /* 0x000fce0000000f00 */
[----:B------:R-:W-:Y:S05]  /*4d50*/  WARPSYNC.COLLECTIVE R12, `(.L_x_370) ;  /* 0x000000000c087348 */ /* 0x000fea0003c00000 */
[----:B------:R0:W1:Y:S02]  /*4d60*/  SHFL.BFLY P1, R10, R17, R14, R19 ;  /* 0x0c00000e110a7389 */ /* 0x0000640000020013 */
[----:B01----:R-:W-:Y:S05]  /*4d70*/  ENDCOLLECTIVE ;  /* 0x000000000000791b */ /* 0x003fea0003800000 */
.L_x_370:
[----:B------:R-:W-:Y:S01]  /*4d80*/  IMAD.MOV.U32 R15, RZ, RZ, R10 ;  /* 0x000000ffff0f7224 */ /* 0x000fe200078e000a */
[----:B------:R-:W-:Y:S06]  /*4d90*/  BRA `(.L_x_371) ;  /* 0xffffffec00407947 */ /* 0x000fec000383ffff */
        .weak           $__internal_4_$__cuda_sm20_rcp_rn_f32_slowpath
        .type           $__internal_4_$__cuda_sm20_rcp_rn_f32_slowpath,@function
        .size           $__internal_4_$__cuda_sm20_rcp_rn_f32_slowpath,($__internal_5_$__cuda_sm3x_div_rn_noftz_f32_slowpath - $__internal_4_$__cuda_sm20_rcp_rn_f32_slowpath)
$__internal_4_$__cuda_sm20_rcp_rn_f32_slowpath:
        /* <DEDUP_REMOVED lines=15> */
.L_x_373:
[----:B------:R-:W-:-:S05]  /*4e90*/  VIADD R3, R2, 0xffffff03 ;  /* 0xffffff0302037836 */ /* 0x000fca0000000000 */
[----:B------:R-:W-:-:S13]  /*4ea0*/  ISETP.GT.U32.AND P0, PT, R3, 0x1, PT ;  /* 0x000000010300780c */ /* 0x000fda0003f04070 */
[----:B------:R-:W-:Y:S05]  /*4eb0*/  @P0 BRA `(.L_x_375) ;  /* 0x0000000000780947 */ /* 0x000fea0003800000 */
[----:B------:R-:W-:Y:S02]  /*4ec0*/  LOP3.LUT R13, R0, 0x7fffff, RZ, 0xc0, !PT ;  /* 0x007fffff000d7812 */ /* 0x000fe400078ec0ff */
[----:B------:R-:W-:Y:S02]  /*4ed0*/  MOV R18, 0x3 ;  /* 0x0000000300127802 */ /* 0x000fe40000000f00 */
        /* <DEDUP_REMOVED lines=19> */
[----:B------:R-:W-:-:S05]  /*5010*/  SEL R3, RZ, 0x1, !P0 ;  /* 0x00000001ff037807 */ /* 0x000fca0004000000 */
[----:B------:R-:W-:-:S05]  /*5020*/  IMAD.MOV R3, RZ, RZ, -R3 ;  /* 0x000000ffff037224 */ /* 0x000fca00078e0a03 */
[----:B------:R-:W-:Y:S02]  /*5030*/  ISETP.GE.AND P0, PT, R3, RZ, PT ;  /* 0x000000ff0300720c */ /* 0x000fe40003f06270 */
[----:B------:R-:W-:-:S04]  /*5040*/  IADD3 R3, PT, PT, R2, -0xfc, RZ ;  /* 0xffffff0402037810 */ /* 0x000fc80007ffe0ff */
[----:B------:R-:W-:-:S07]  /*5050*/  SHF.R.U32.HI R3, RZ, R3, R14 ;  /* 0x00000003ff037219 */ /* 0x000fce000001160e */
[----:B------:R-:W-:-:S05]  /*5060*/  @!P0 IADD3 R3, PT, PT, R3, 0x1, RZ ;  /* 0x0000000103038810 */ /* 0x000fca0007ffe0ff */
[----:B------:R-:W-:-:S05]  /*5070*/  @!P1 IMAD.SHL.U32 R3, R3, 0x2, RZ ;  /* 0x0000000203039824 */ /* 0x000fca00078e00ff */
[----:B------:R-:W-:Y:S01]  /*5080*/  LOP3.LUT R3, R3, 0x80000000, R0, 0xf8, !PT ;  /* 0x8000000003037812 */ /* 0x000fe200078ef800 */
[----:B------:R-:W-:Y:S06]  /*5090*/  BRA `(.L_x_374) ;  /* 0x0000000000047947 */ /* 0x000fec0003800000 */
.L_x_375:
[----:B------:R0:W1:Y:S02]  /*50a0*/  MUFU.RCP R3, R0 ;  /* 0x0000000000037308 */ /* 0x0000640000001000 */
.L_x_374:
[----:B------:R-:W-:Y:S05]  /*50b0*/  BSYNC.RECONVERGENT B3 ;  /* 0x0000000000037941 */ /* 0x000fea0003800200 */
.L_x_372:
[----:B01----:R-:W-:Y:S01]  /*50c0*/  MOV R0, R3 ;  /* 0x0000000300007202 */ /* 0x003fe20000000f00 */
[----:B------:R-:W-:Y:S01]  /*50d0*/  IMAD.MOV.U32 R3, RZ, RZ, 0x0 ;  /* 0x00000000ff037424 */ /* 0x000fe200078e00ff */
[----:B------:R-:W-:-:S04]  /*50e0*/  MOV R2, R12 ;  /* 0x0000000c00027202 */ /* 0x000fc80000000f00 */
[----:B------:R-:W-:Y:S05]  /*50f0*/  RET.REL.NODEC R2 `(_Z34attention_fwd_kernel_rope_fused_v6ILi32ELi256EEvPKfS1_S1_Pfiiiiiif) ;  /* 0xffffffac02c07950 */ /* 0x000fea0003c3ffff */
        .weak           $__internal_5_$__cuda_sm3x_div_rn_noftz_f32_slowpath
        .type           $__internal_5_$__cuda_sm3x_div_rn_noftz_f32_slowpath,@function
        .size           $__internal_5_$__cuda_sm3x_div_rn_noftz_f32_slowpath,(.L_x_1129 - $__internal_5_$__cuda_sm3x_div_rn_noftz_f32_slowpath)
$__internal_5_$__cuda_sm3x_div_rn_noftz_f32_slowpath:
[----:B------:R-:W-:Y:S01]  /*5100*/  SHF.R.U32.HI R2, RZ, 0x17, R3 ;  /* 0x00000017ff027819 */ /* 0x000fe20000011603 */
[----:B------:R-:W-:Y:S01]  /*5110*/  BSSY.RECONVERGENT B3, `(.L_x_376) ;  /* 0x0000064000037945 */ /* 0x000fe20003800200 */
[----:B------:R-:W-:Y:S02]  /*5120*/  SHF.R.U32.HI R15, RZ, 0x17, R0 ;  /* 0x00000017ff0f7819 */ /* 0x000fe40000011600 */
[----:B------:R-:W-:Y:S02]  /*5130*/  LOP3.LUT R2, R2, 0xff, RZ, 0xc0, !PT ;  /* 0x000000ff02027812 */ /* 0x000fe400078ec0ff */
[----:B------:R-:W-:Y:S02]  /*5140*/  LOP3.LUT R15, R15, 0xff, RZ, 0xc0, !PT ;  /* 0x000000ff0f0f7812 */ /* 0x000fe400078ec0ff */
[----:B------:R-:W-:Y:S02]  /*5150*/  IADD3 R14, PT, PT, R2, -0x1, RZ ;  /* 0xffffffff020e7810 */ /* 0x000fe40007ffe0ff */
[----:B------:R-:W-:-:S02]  /*5160*/  IADD3 R13, PT, PT, R15, -0x1, RZ ;  /* 0xffffffff0f0d7810 */ /* 0x000fc40007ffe0ff */
[----:B------:R-:W-:-:S04]  /*5170*/  ISETP.GT.U32.AND P0, PT, R14, 0xfd, PT ;  /* 0x000000fd0e00780c */ /* 0x000fc80003f04070 */
[----:B------:R-:W-:-:S13]  /*5180*/  ISETP.GT.U32.OR P0, PT, R13, 0xfd, P0 ;  /* 0x000000fd0d00780c */ /* 0x000fda0000704470 */
[----:B------:R-:W-:Y:S01]  /*5190*/  @!P0 IMAD.MOV.U32 R13, RZ, RZ, RZ ;  /* 0x000000ffff0d8224 */ /* 0x000fe200078e00ff */
        /* <DEDUP_REMOVED lines=17> */
[----:B------:R-:W-:-:S04]  /*52b0*/  IADD3 R13, PT, PT, R15, -0x1, RZ ;  /* 0xffffffff0f0d7810 */ /* 0x000fc80007ffe0ff */
[----:B------:R-:W-:Y:S02]  /*52c0*/  ISETP.GE.AND P0, PT, R13, RZ, PT ;  /* 0x000000ff0d00720c */ /* 0x000fe40003f06270 */
[----:B------:R-:W-:-:S04]  /*52d0*/  IADD3 R13, PT, PT, R2, -0x1, RZ ;  /* 0xffffffff020d7810 */ /* 0x000fc80007ffe0ff */
[----:B------:R-:W-:-:S07]  /*52e0*/  ISETP.GE.AND P1, PT, R13, RZ, PT ;  /* 0x000000ff0d00720c */ /* 0x000fce0003f26270 */
[----:B------:R-:W-:Y:S01]  /*52f0*/  @P0 IMAD.MOV.U32 R13, RZ, RZ, RZ ;  /* 0x000000ffff0d0224 */ /* 0x000fe200078e00ff */
[----:B------:R-:W-:Y:S01]  /*5300*/  @!P0 MOV R13, 0xffffffc0 ;  /* 0xffffffc0000d8802 */ /* 0x000fe20000000f00 */
[----:B------:R-:W-:-:S04]  /*5310*/  @!P0 FFMA R0, R0, 1.84467440737095516160e+19, RZ ;  /* 0x5f80000000008823 */ /* 0x000fc800000000ff */
[----:B------:R-:W-:Y:S01]  /*5320*/  @!P1 FFMA R3, R3, 1.84467440737095516160e+19, RZ ;  /* 0x5f80000003039823 */ /* 0x000fe200000000ff */
[----:B------:R-:W-:-:S07]  /*5330*/  @!P1 IADD3 R13, PT, PT, R13, 0x40, RZ ;  /* 0x000000400d0d9810 */ /* 0x000fce0007ffe0ff */
.L_x_377:
[----:B------:R-:W-:Y:S01]  /*5340*/  LEA R14, R2, 0xc0800000, 0x17 ;  /* 0xc0800000020e7811 */ /* 0x000fe200078eb8ff */
[----:B------:R-:W-:Y:S01]  /*5350*/  BSSY.RECONVERGENT B4, `(.L_x_382) ;  /* 0x0000036000047945 */ /* 0x000fe20003800200 */
[----:B------:R-:W-:-:S03]  /*5360*/  IADD3 R15, PT, PT, R15, -0x7f, RZ ;  /* 0xffffff810f0f7810 */ /* 0x000fc60007ffe0ff */
[----:B------:R-:W-:Y:S02]  /*5370*/  IMAD.IADD R16, R3, 0x1, -R14 ;  /* 0x0000000103107824 */ /* 0x000fe400078e0a0e */
[C---:B------:R-:W-:Y:S02]  /*5380*/  IMAD R0, R15.reuse, -0x800000, R0 ;  /* 0xff8000000f007824 */ /* 0x040fe400078e0200 */
[----:B------:R0:W1:Y:S01]  /*5390*/  MUFU.RCP R14, R16 ;  /* 0x00000010000e7308 */ /* 0x0000620000001000 */
[----:B------:R-:W-:Y:S01]  /*53a0*/  FADD.FTZ R3, -R16, -RZ ;  /* 0x800000ff10037221 */ /* 0x000fe20000010100 */
[----:B0-----:R-:W-:-:S04]  /*53b0*/  IADD3 R16, PT, PT, R15, 0x7f, -R2 ;  /* 0x0000007f0f107810 */ /* 0x001fc80007ffe802 */
[----:B------:R-:W-:Y:S01]  /*53c0*/  IADD3 R16, PT, PT, R16, R13, RZ ;  /* 0x0000000d10107210 */ /* 0x000fe20007ffe0ff */
[----:B-1----:R-:W-:-:S04]  /*53d0*/  FFMA R17, R14, R3, 1 ;  /* 0x3f8000000e117423 */ /* 0x002fc80000000003 */
        /* <DEDUP_REMOVED lines=19> */
[-CC-:B------:R-:W-:Y:S01]  /*5510*/  FFMA.RZ R13, R14, R0.reuse, R17.reuse ;  /* 0x000000000e0d7223 */ /* 0x180fe2000000c011 */
[C---:B------:R-:W-:Y:S02]  /*5520*/  ISETP.NE.AND P3, PT, R2.reuse, RZ, PT ;  /* 0x000000ff0200720c */ /* 0x040fe40003f65270 */
[----:B------:R-:W-:Y:S02]  /*5530*/  ISETP.NE.AND P1, PT, R2, RZ, PT ;  /* 0x000000ff0200720c */ /* 0x000fe40003f25270 */
[----:B------:R-:W-:Y:S01]  /*5540*/  LOP3.LUT R15, R13, 0x7fffff, RZ, 0xc0, !PT ;  /* 0x007fffff0d0f7812 */ /* 0x000fe200078ec0ff */
[CCC-:B------:R-:W-:Y:S01]  /*5550*/  FFMA.RP R13, R14.reuse, R0.reuse, R17.reuse ;  /* 0x000000000e0d7223 */ /* 0x1c0fe20000008011 */
[----:B------:R-:W-:Y:S01]  /*5560*/  FFMA.RM R0, R14, R0, R17 ;  /* 0x000000000e007223 */ /* 0x000fe20000004011 */
[----:B------:R-:W-:Y:S01]  /*5570*/  IADD3 R14, PT, PT, R2, 0x20, RZ ;  /* 0x00000020020e7810 */ /* 0x000fe20007ffe0ff */
[----:B------:R-:W-:Y:S01]  /*5580*/  IMAD.MOV R2, RZ, RZ, -R2 ;  /* 0x000000ffff027224 */ /* 0x000fe200078e0a02 */
[----:B------:R-:W-:-:S02]  /*5590*/  LOP3.LUT R15, R15, 0x800000, RZ, 0xfc, !PT ;  /* 0x008000000f0f7812 */ /* 0x000fc400078efcff */
[----:B------:R-:W-:Y:S02]  /*55a0*/  FSETP.NEU.FTZ.AND P0, PT, R13, R0, PT ;  /* 0x000000000d00720b */ /* 0x000fe40003f1d000 */
[----:B------:R-:W-:Y:S02]  /*55b0*/  SHF.L.U32 R14, R15, R14, RZ ;  /* 0x0000000e0f0e7219 */ /* 0x000fe400000006ff */
[----:B------:R-:W-:Y:S02]  /*55c0*/  SEL R0, R2, RZ, P3 ;  /* 0x000000ff02007207 */ /* 0x000fe40001800000 */
[----:B------:R-:W-:Y:S02]  /*55d0*/  ISETP.NE.AND P1, PT, R14, RZ, P1 ;  /* 0x000000ff0e00720c */ /* 0x000fe40000f25270 */
[----:B------:R-:W-:Y:S02]  /*55e0*/  SHF.R.U32.HI R0, RZ, R0, R15 ;  /* 0x00000000ff007219 */ /* 0x000fe4000001160f */
[----:B------:R-:W-:-:S02]  /*55f0*/  PLOP3.LUT P0, PT, P0, P1, PT, 0xf8, 0x8f ;  /* 0x00000000008f781c */ /* 0x000fc40000703f70 */
[----:B------:R-:W-:Y:S02]  /*5600*/  SHF.R.U32.HI R13, RZ, 0x1, R0 ;  /* 0x00000001ff0d7819 */ /* 0x000fe40000011600 */
[----:B------:R-:W-:-:S04]  /*5610*/  SEL R2, RZ, 0x1, !P0 ;  /* 0x00000001ff027807 */ /* 0x000fc80004000000 */
[----:B------:R-:W-:-:S04]  /*5620*/  LOP3.LUT R15, R2, 0x1, R13, 0xf8, !PT ;  /* 0x00000001020f7812 */ /* 0x000fc800078ef80d */
[----:B------:R-:W-:-:S04]  /*5630*/  LOP3.LUT R0, R15, R0, RZ, 0xc0, !PT ;  /* 0x000000000f007212 */ /* 0x000fc800078ec0ff */
[----:B------:R-:W-:-:S04]  /*5640*/  IADD3 R0, PT, PT, R13, R0, RZ ;  /* 0x000000000d007210 */ /* 0x000fc80007ffe0ff */
[----:B------:R-:W-:Y:S01]  /*5650*/  LOP3.LUT R3, R0, R3, RZ, 0xfc, !PT ;  /* 0x0000000300037212 */ /* 0x000fe200078efcff */
[----:B------:R-:W-:Y:S06]  /*5660*/  BRA `(.L_x_385) ;  /* 0x0000000000107947 */ /* 0x000fec0003800000 */
.L_x_384:
[----:B------:R-:W-:-:S04]  /*5670*/  LOP3.LUT R3, R3, 0x80000000, RZ, 0xc0, !PT ;  /* 0x8000000003037812 */ /* 0x000fc800078ec0ff */
[----:B------:R-:W-:Y:S01]  /*5680*/  LOP3.LUT R3, R3, 0x7f800000, RZ, 0xfc, !PT ;  /* 0x7f80000003037812 */ /* 0x000fe200078efcff */
[----:B------:R-:W-:Y:S06]  /*5690*/  BRA `(.L_x_385) ;  /* 0x0000000000047947 */ /* 0x000fec0003800000 */
.L_x_383:
[----:B------:R-:W-:-:S07]  /*56a0*/  LEA R3, R16, R3, 0x17 ;  /* 0x0000000310037211 */ /* 0x000fce00078eb8ff */
.L_x_385:
[----:B------:R-:W-:Y:S05]  /*56b0*/  BSYNC.RECONVERGENT B4 ;  /* 0x0000000000047941 */ /* 0x000fea0003800200 */
.L_x_382:
[----:B------:R-:W-:Y:S05]  /*56c0*/  BRA `(.L_x_386) ;  /* 0x0000000000207947 */ /* 0x000fea0003800000 */
.L_x_381:
[----:B------:R-:W-:-:S04]  /*56d0*/  LOP3.LUT R3, R3, 0x80000000, R0, 0x48, !PT ;  /* 0x8000000003037812 */ /* 0x000fc800078e4800 */
[----:B------:R-:W-:Y:S01]  /*56e0*/  LOP3.LUT R3, R3, 0x7f800000, RZ, 0xfc, !PT ;  /* 0x7f80000003037812 */ /* 0x000fe200078efcff */
[----:B------:R-:W-:Y:S06]  /*56f0*/  BRA `(.L_x_386) ;  /* 0x0000000000147947 */ /* 0x000fec0003800000 */
.L_x_380:
[----:B------:R-:W-:Y:S01]  /*5700*/  LOP3.LUT R3, R3, 0x80000000, R0, 0x48, !PT ;  /* 0x8000000003037812 */ /* 0x000fe200078e4800 */
[----:B------:R-:W-:Y:S06]  /*5710*/  BRA `(.L_x_386) ;  /* 0x00000000000c7947 */ /* 0x000fec0003800000 */
.L_x_379:
[----:B------:R-:W0:Y:S01]  /*5720*/  MUFU.RSQ R3, -QNAN ;  /* 0xffc0000000037908 */ /* 0x000e220000001400 */
[----:B------:R-:W-:Y:S05]  /*5730*/  BRA `(.L_x_386) ;  /* 0x0000000000047947 */ /* 0x000fea0003800000 */
.L_x_378:
[----:B------:R-:W-:-:S07]  /*5740*/  FADD.FTZ R3, R0, R3 ;  /* 0x0000000300037221 */ /* 0x000fce0000010000 */
.L_x_386:
[----:B------:R-:W-:Y:S05]  /*5750*/  BSYNC.RECONVERGENT B3 ;  /* 0x0000000000037941 */ /* 0x000fea0003800200 */
.L_x_376:
[----:B0-----:R-:W-:Y:S02]  /*5760*/  IMAD.MOV.U32 R0, RZ, RZ, R3 ;  /* 0x000000ffff007224 */ /* 0x001fe400078e0003 */
[----:B------:R-:W-:Y:S01]  /*5770*/  HFMA2 R3, -RZ, RZ, 0, 0 ;  /* 0x00000000ff037431 */ /* 0x000fe200000001ff */
[----:B------:R-:W-:-:S04]  /*5780*/  MOV R2, R12 ;  /* 0x0000000c00027202 */ /* 0x000fc80000000f00 */
[----:B------:R-:W-:Y:S05]  /*5790*/  RET.REL.NODEC R2 `(_Z34attention_fwd_kernel_rope_fused_v6ILi32ELi256EEvPKfS1_S1_Pfiiiiiif) ;  /* 0xffffffa802187950 */ /* 0x000fea0003c3ffff */
.L_x_387:
        /* <DEDUP_REMOVED lines=14> */
.L_x_1129:


//--------------------- .text._Z34attention_fwd_kernel_rope_fused_v5ILi4EEvPKfS1_S1_Pfiiiiif --------------------------
	.section	.text._Z34attention_fwd_kernel_rope_fused_v5ILi4EEvPKfS1_S1_Pfiiiiif,"ax",@progbits
	.align	128
        .global         _Z34attention_fwd_kernel_rope_fused_v5ILi4EEvPKfS1_S1_Pfiiiiif
        .type           _Z34attention_fwd_kernel_rope_fused_v5ILi4EEvPKfS1_S1_Pfiiiiif,@function
        .size           _Z34attention_fwd_kernel_rope_fused_v5ILi4EEvPKfS1_S1_Pfiiiiif,(.L_x_1131 - _Z34attention_fwd_kernel_rope_fused_v5ILi4EEvPKfS1_S1_Pfiiiiif)
        .other          _Z34attention_fwd_kernel_rope_fused_v5ILi4EEvPKfS1_S1_Pfiiiiif,@"STO_CUDA_ENTRY STV_DEFAULT"
_Z34attention_fwd_kernel_rope_fused_v5ILi4EEvPKfS1_S1_Pfiiiiif:
.text._Z34attention_fwd_kernel_rope_fused_v5ILi4EEvPKfS1_S1_Pfiiiiif:
[----:B------:R-:W-:Y:S08]  /*0000*/  LDC R1, c[0x0][0x37c] ;  /* 0x0000df00ff017b82 */ /* 0x000ff00000000800 */
[----:B------:R-:W0:Y:S01]  /*0010*/  S2UR UR10, SR_CTAID.X ;  /* 0x00000000000a79c3 */ /* 0x000e220000002500 */
[----:B------:R-:W0:Y:S02]  /*0020*/  LDCU UR8, c[0x0][0x3a8] ;  /* 0x00007500ff0877ac */ /* 0x000e240008000800 */
[----:B0-----:R-:W-:-:S06]  /*0030*/  UISETP.GE.AND UP0, UPT, UR10, UR8, UPT ;  /* 0x000000080a00728c */ /* 0x001fcc000bf06270 */
[----:B------:R-:W-:-:S13]  /*0040*/  PLOP3.LUT P0, PT, PT, PT, UP0, 0x80, 0x8 ;  /* 0x000000000008781c */ /* 0x000fda0003f0f008 */
[----:B------:R-:W-:Y:S05]  /*0050*/  @P0 EXIT ;  /* 0x000000000000094d */ /* 0x000fea0003800000 */
[----:B------:R-:W0:Y:S01]  /*0060*/  S2UR UR5, SR_CgaCtaId ;  /* 0x00000000000579c3 */ /* 0x000e220000008800 */
[----:B------:R-:W1:Y:S01]  /*0070*/  LDCU UR11, c[0x0][0x3b0] ;  /* 0x00007600ff0b77ac */ /* 0x000e620008000800 */
[----:B------:R-:W2:Y:S01]  /*0080*/  S2R R6, SR_TID.X ;  /* 0x0000000000067919 */ /* 0x000ea20000002100 */
[----:B------:R-:W-:Y:S01]  /*0090*/  BSSY.RECONVERGENT B0, `(.L_x_388) ;  /* 0x0000188000007945 */ /* 0x000fe20003800200 */
[----:B------:R-:W-:Y:S01]  /*00a0*/  UMOV UR4, 0x400 ;  /* 0x0000040000047882 */ /* 0x000fe20000000000 */
[----:B------:R-:W3:Y:S03]  /*00b0*/  LDCU UR7, c[0x0][0x3ac] ;  /* 0x00007580ff0777ac */ /* 0x000ee60008000800 */
[----:B------:R-:W4:Y:S01]  /*00c0*/  S2UR UR6, SR_CTAID.Y ;  /* 0x00000000000679c3 */ /* 0x000f220000002600 */
[----:B------:R-:W1:Y:S01]  /*00d0*/  LDCU.64 UR14, c[0x0][0x358] ;  /* 0x00006b00ff0e77ac */ /* 0x000e620008000a00 */
[----:B0-----:R-:W-:-:S04]  /*00e0*/  ULEA UR4, UR5, UR4, 0x18 ;  /* 0x0000000405047291 */ /* 0x001fc8000f8ec0ff */
[----:B-1----:R-:W-:Y:S02]  /*00f0*/  ULEA UR4, UR11, UR4, 0x4 ;  /* 0x000000040b047291 */ /* 0x002fe4000f8e20ff */
[----:B----4-:R-:W-:-:S04]  /*0100*/  UIMAD UR8, UR6, UR8, UR10 ;  /* 0x00000008060872a4 */ /* 0x010fc8000f8e020a */
[----:B------:R-:W-:Y:S01]  /*0110*/  MOV R7, UR4 ;  /* 0x0000000400077c02 */ /* 0x000fe20008000f00 */
[----:B------:R-:W-:-:S03]  /*0120*/  ULEA.HI UR4, UR11, UR11, URZ, 0x1 ;  /* 0x0000000b0b047291 */ /* 0x000fc6000f8f08ff */
[----:B------:R-:W-:Y:S01]  /*0130*/  R2UR UR9, R7 ;  /* 0x00000000070972ca */ /* 0x000fe200000e0000 */
[----:B------:R-:W-:Y:S02]  /*0140*/  USHF.R.S32.HI UR5, URZ, 0x1, UR4 ;  /* 0x00000001ff057899 */ /* 0x000fe40008011404 */
[----:B---3--:R-:W-:-:S04]  /*0150*/  UIMAD UR4, UR11, UR7, URZ ;  /* 0x000000070b0472a4 */ /* 0x008fc8000f8e02ff */
[----:B--2---:R-:W-:Y:S01]  /*0160*/  ISETP.GE.AND P0, PT, R6, UR5, PT ;  /* 0x0000000506007c0c */ /* 0x004fe2000bf06270 */
[----:B------:R-:W-:-:S05]  /*0170*/  UIMAD UR6, UR4, UR6, URZ ;  /* 0x00000006040672a4 */ /* 0x000fca000f8e02ff */
[----:B------:R-:W-:-:S07]  /*0180*/  ULEA UR7, UR11, UR9, 0x2 ;  /* 0x000000090b077291 */ /* 0x000fce000f8e10ff */
        /* <DEDUP_REMOVED lines=10> */
[----:B0-----:R-:W0:Y:S01]  /*0230*/  MUFU.RCP R4, R4 ;  /* 0x0000000400047308 */ /* 0x001e220000001000 */
[----:B------:R-:W-:Y:S02]  /*0240*/  MOV R5, 0x303eee36 ;  /* 0x303eee3600057802 */ /* 0x000fe40000000f00 */
[----:B0-----:R-:W-:Y:S02]  /*0250*/  IADD3 R2, PT, PT, R4, 0xffffffe, RZ ;  /* 0x0ffffffe04027810 */ /* 0x001fe40007ffe0ff */
[----:B------:R-:W-:-:S03]  /*0260*/  I2FP.F32.S32 R4, UR11 ;  /* 0x0000000b00047c45 */ /* 0x000fc60008201400 */
[----:B------:R0:W1:Y:S02]  /*0270*/  F2I.FTZ.U32.TRUNC.NTZ R3, R2 ;  /* 0x0000000200037305 */ /* 0x000064000021f000 */
[----:B0-----:R-:W-:Y:S02]  /*0280*/  HFMA2 R2, -RZ, RZ, 0, 0 ;  /* 0x00000000ff027431 */ /* 0x001fe400000001ff */
[----:B-1----:R-:W-:-:S04]  /*0290*/  IMAD.MOV R8, RZ, RZ, -R3 ;  /* 0x000000ffff087224 */ /* 0x002fc800078e0a03 */
[----:B------:R-:W-:Y:S01]  /*02a0*/  IMAD R11, R8, R9, RZ ;  /* 0x00000009080b7224 */ /* 0x000fe200078e02ff */
[----:B------:R-:W-:-:S03]  /*02b0*/  MOV R8, R6 ;  /* 0x0000000600087202 */ /* 0x000fc60000000f00 */
[----:B------:R-:W-:-:S04]  /*02c0*/  IMAD.HI.U32 R3, R3, R11, R2 ;  /* 0x0000000b03037227 */ /* 0x000fc800078e0002 */
[----:B------:R-:W-:Y:S02]  /*02d0*/  HFMA2 R11, -RZ, RZ, 1.5732421875, -0.00018370151519775390625 ;  /* 0x3e4b8a05ff0b7431 */ /* 0x000fe400000001ff */
[----:B------:R-:W-:-:S04]  /*02e0*/  IMAD.HI.U32 R3, R3, R0, RZ ;  /* 0x0000000003037227 */ /* 0x000fc800078e00ff */
[----:B------:R-:W-:-:S04]  /*02f0*/  IMAD.MOV R2, RZ, RZ, -R3 ;  /* 0x000000ffff027224 */ /* 0x000fc800078e0a03 */
[----:B------:R-:W-:-:S05]  /*0300*/  IMAD R0, R9, R2, R0 ;  /* 0x0000000209007224 */ /* 0x000fca00078e0200 */
[----:B------:R-:W-:-:S13]  /*0310*/  ISETP.GE.U32.AND P0, PT, R0, R9, PT ;  /* 0x000000090000720c */ /* 0x000fda0003f06070 */
[-C--:B------:R-:W-:Y:S02]  /*0320*/  @P0 IADD3 R0, PT, PT, R0, -R9.reuse, RZ ;  /* 0x8000000900000210 */ /* 0x080fe40007ffe0ff */
[----:B------:R-:W-:Y:S02]  /*0330*/  @P0 IADD3 R3, PT, PT, R3, 0x1, RZ ;  /* 0x0000000103030810 */ /* 0x000fe40007ffe0ff */
[----:B------:R-:W-:Y:S01]  /*0340*/  ISETP.GE.U32.AND P1, PT, R0, R9, PT ;  /* 0x000000090000720c */ /* 0x000fe20003f26070 */
[----:B------:R-:W-:-:S04]  /*0350*/  IMAD.MOV.U32 R0, RZ, RZ, 0x3fb8aa3b ;  /* 0x3fb8aa3bff007424 */ /* 0x000fc800078e00ff */
[----:B------:R-:W-:-:S04]  /*0360*/  FFMA R0, -R5, R0, 3.622995450314192567e-07 ;  /* 0x34c2821205007423 */ /* 0x000fc80000000100 */
[----:B------:R-:W-:-:S04]  /*0370*/  FFMA R0, R11, 1.9251366722983220825e-08, R0 ;  /* 0x32a55e340b007823 */ /* 0x000fc80000000000 */
[----:B------:R-:W-:Y:S01]  /*0380*/  @P1 VIADD R3, R3, 0x1 ;  /* 0x0000000103031836 */ /* 0x000fe20000000000 */
[----:B------:R-:W-:Y:S01]  /*0390*/  @!P2 LOP3.LUT R3, RZ, R9, RZ, 0x33, !PT ;  /* 0x00000009ff03a212 */ /* 0x000fe200078e33ff */
[----:B------:R-:W-:-:S03]  /*03a0*/  FFMA R0, -R5, 0.014334906823933124542, R0 ;  /* 0x3c6adcf505007823 */ /* 0x000fc60000000100 */
[----:B------:R-:W-:Y:S01]  /*03b0*/  IADD3 R20, PT, PT, R20, R3, RZ ;  /* 0x0000000314147210 */ /* 0x000fe20007ffe0ff */
[----:B------:R-:W-:-:S03]  /*03c0*/  FFMA R0, R11, 0.0047783022746443748474, R0 ;  /* 0x3b9c934e0b007823 */ /* 0x000fc60000000000 */
[----:B------:R-:W-:Y:S01]  /*03d0*/  LOP3.LUT R2, R20, 0x3, RZ, 0xc0, !PT ;  /* 0x0000000314027812 */ /* 0x000fe200078ec0ff */
[----:B------:R-:W-:-:S03]  /*03e0*/  FADD R5, R0, 13.286762237548828125 ;  /* 0x4154969400057421 */ /* 0x000fc60000000000 */
[----:B------:R-:W-:Y:S01]  /*03f0*/  ISETP.NE.AND P0, PT, R2, 0x3, PT ;  /* 0x000000030200780c */ /* 0x000fe20003f05270 */
[----:B------:R-:W-:-:S04]  /*0400*/  FADD R3, R5, -13.286762237548828125 ;  /* 0xc154969405037421 */ /* 0x000fc80000000000 */
[----:B------:R-:W-:-:S08]  /*0410*/  FADD R3, R0, -R3 ;  /* 0x8000000300037221 */ /* 0x000fd00000000000 */
[----:B------:R-:W-:Y:S05]  /*0420*/  @!P0 BRA `(.L_x_391) ;  /* 0x0000000400188947 */ /* 0x000fea0003800000 */
[----:B------:R-:W-:Y:S01]  /*0430*/  VIADD R18, R20, 0x1 ;  /* 0x0000000114127836 */ /* 0x000fe20000000000 */
[----:B------:R-:W-:Y:S02]  /*0440*/  MOV R19, RZ ;  /* 0x000000ff00137202 */ /* 0x000fe40000000f00 */
[----:B------:R-:W-:Y:S02]  /*0450*/  MOV R8, R6 ;  /* 0x0000000600087202 */ /* 0x000fe40000000f00 */
[----:B------:R-:W-:-:S07]  /*0460*/  LOP3.LUT R18, R18, 0x3, RZ, 0xc0, !PT ;  /* 0x0000000312127812 */ /* 0x000fce00078ec0ff */
.L_x_399:
[----:B0-----:R-:W0:Y:S01]  /*0470*/  MUFU.RCP R11, R4 ;  /* 0x00000004000b7308 */ /* 0x001e220000001000 */
[----:B------:R-:W-:Y:S01]  /*0480*/  I2FP.F32.U32 R2, R8 ;  /* 0x0000000800027245 */ /* 0x000fe20000201000 */
[----:B------:R-:W-:Y:S01]  /*0490*/  VIADD R19, R19, 0x1 ;  /* 0x0000000113137836 */ /* 0x000fe20000000000 */
[----:B------:R-:W-:Y:S03]  /*04a0*/  BSSY.RECONVERGENT B2, `(.L_x_392) ;  /* 0x000000e000027945 */ /* 0x000fe60003800200 */
        /* <DEDUP_REMOVED lines=11> */
[----:B------:R-:W-:Y:S05]  /*0560*/  CALL.REL.NOINC `($__internal_7_$__cuda_sm3x_div_rn_noftz_f32_slowpath) ;  /* 0x0000004000b07944 */ /* 0x000fea0003c00000 */
[----:B------:R-:W-:-:S07]  /*0570*/  MOV R0, R2 ;  /* 0x0000000200007202 */ /* 0x000fce0000000f00 */
.L_x_393:
[----:B------:R-:W-:Y:S05]  /*0580*/  BSYNC.RECONVERGENT B2 ;  /* 0x0000000000027941 */ /* 0x000fea0003800200 */
.L_x_392:
        /* <DEDUP_REMOVED lines=29> */
.L_x_395:
[----:B------:R-:W-:Y:S05]  /*0760*/  BSYNC.RECONVERGENT B2 ;  /* 0x0000000000027941 */ /* 0x000fea0003800200 */
.L_x_394:
[----:B------:R-:W-:Y:S01]  /*0770*/  IADD3 R0, PT, PT, R2, 0x1800000, RZ ;  /* 0x0180000002007810 */ /* 0x000fe20007ffe0ff */
[----:B------:R-:W-:Y:S03]  /*0780*/  BSSY.RECONVERGENT B2, `(.L_x_396) ;  /* 0x000000c000027945 */ /* 0x000fe60003800200 */
[----:B------:R-:W-:-:S04]  /*0790*/  LOP3.LUT R0, R0, 0x7f800000, RZ, 0xc0, !PT ;  /* 0x7f80000000007812 */ /* 0x000fc800078ec0ff */
[----:B------:R-:W-:-:S13]  /*07a0*/  ISETP.GT.U32.AND P0, PT, R0, 0x1ffffff, PT ;  /* 0x01ffffff0000780c */ /* 0x000fda0003f04070 */
[----:B------:R-:W-:Y:S05]  /*07b0*/  @P0 BRA `(.L_x_397) ;  /* 0x0000000000100947 */ /* 0x000fea0003800000 */
[----:B------:R-:W-:Y:S02]  /*07c0*/  MOV R0, R2 ;  /* 0x0000000200007202 */ /* 0x000fe40000000f00 */
[----:B------:R-:W-:-:S07]  /*07d0*/  MOV R10, 0x7f0 ;  /* 0x000007f0000a7802 */ /* 0x000fce0000000f00 */
[----:B------:R-:W-:Y:S05]  /*07e0*/  CALL.REL.NOINC `($__internal_6_$__cuda_sm20_rcp_rn_f32_slowpath) ;  /* 0x0000003c003c7944 */ /* 0x000fea0003c00000 */
[----:B------:R-:W-:Y:S05]  /*07f0*/  BRA `(.L_x_398) ;  /* 0x0000000000107947 */ /* 0x000fea0003800000 */
.L_x_397:
[----:B------:R-:W0:Y:S02]  /*0800*/  MUFU.RCP R11, R2 ;  /* 0x00000002000b7308 */ /* 0x000e240000001000 */
[----:B0-----:R-:W-:-:S04]  /*0810*/  FFMA R0, R11, R2, -1 ;  /* 0xbf8000000b007423 */ /* 0x001fc80000000002 */
[----:B------:R-:W-:-:S04]  /*0820*/  FADD.FTZ R0, -R0, -RZ ;  /* 0x800000ff00007221 */ /* 0x000fc80000010100 */
[----:B------:R-:W-:-:S07]  /*0830*/  FFMA R0, R11, R0, R11 ;  /* 0x000000000b007223 */ /* 0x000fce000000000b */
.L_x_398:
[----:B------:R-:W-:Y:S05]  /*0840*/  BSYNC.RECONVERGENT B2 ;  /* 0x0000000000027941 */ /* 0x000fea0003800200 */
.L_x_396:
[----:B------:R-:W-:Y:S01]  /*0850*/  LEA R11, R8, UR7, 0x2 ;  /* 0x00000007080b7c11 */ /* 0x000fe2000f8e10ff */
[----:B------:R-:W-:-:S04]  /*0860*/  IMAD.IADD R8, R9, 0x1, R8 ;  /* 0x0000000109087824 */ /* 0x000fc800078e0208 */
[----:B------:R0:W-:Y:S01]  /*0870*/  STS [R11+0x90], R0 ;  /* 0x000090000b007388 */ /* 0x0001e20000000800 */
[----:B------:R-:W-:Y:S05]  /*0880*/  @P2 BRA `(.L_x_399) ;  /* 0xfffffff800f82947 */ /* 0x000fea000383ffff */
.L_x_391:
[----:B------:R-:W-:Y:S05]  /*0890*/  BSYNC.RECONVERGENT B1 ;  /* 0x0000000000017941 */ /* 0x000fea0003800200 */
.L_x_390:
[----:B------:R-:W-:-:S13]  /*08a0*/  ISETP.GE.U32.AND P0, PT, R20, 0x3, PT ;  /* 0x000000031400780c */ /* 0x000fda0003f06070 */
[----:B------:R-:W-:Y:S05]  /*08b0*/  @!P0 BRA `(.L_x_389) ;  /* 0x0000001000148947 */ /* 0x000fea0003800000 */
.L_x_428:
        /* <DEDUP_REMOVED lines=12> */
[----:B------:R-:W-:Y:S02]  /*0980*/  MOV R13, R4 ;  /* 0x00000004000d7202 */ /* 0x000fe40000000f00 */
[----:B------:R-:W-:-:S07]  /*0990*/  MOV R10, 0x9b0 ;  /* 0x000009b0000a7802 */ /* 0x000fce0000000f00 */
[----:B------:R-:W-:Y:S05]  /*09a0*/  CALL.REL.NOINC `($__internal_7_$__cuda_sm3x_div_rn_noftz_f32_slowpath) ;  /* 0x0000003c00a07944 */ /* 0x000fea0003c00000 */
[----:B------:R-:W-:-:S07]  /*09b0*/  IMAD.MOV.U32 R0, RZ, RZ, R2 ;  /* 0x000000ffff007224 */ /* 0x000fce00078e0002 */
.L_x_401:
[----:B------:R-:W-:Y:S05]  /*09c0*/  BSYNC.RECONVERGENT B1 ;  /* 0x0000000000017941 */ /* 0x000fea0003800200 */
.L_x_400:
        /* <DEDUP_REMOVED lines=29> */
.L_x_403:
[----:B------:R-:W-:Y:S05]  /*0ba0*/  BSYNC.RECONVERGENT B1 ;  /* 0x0000000000017941 */ /* 0x000fea0003800200 */
.L_x_402:
[----:B------:R-:W-:Y:S01]  /*0bb0*/  IADD3 R0, PT, PT, R2, 0x1800000, RZ ;  /* 0x0180000002007810 */ /* 0x000fe20007ffe0ff */
[----:B------:R-:W-:Y:S03]  /*0bc0*/  BSSY.RECONVERGENT B1, `(.L_x_404) ;  /* 0x000000d000017945 */ /* 0x000fe60003800200 */
[----:B------:R-:W-:-:S04]  /*0bd0*/  LOP3.LUT R0, R0, 0x7f800000, RZ, 0xc0, !PT ;  /* 0x7f80000000007812 */ /* 0x000fc800078ec0ff */
[----:B------:R-:W-:-:S13]  /*0be0*/  ISETP.GT.U32.AND P0, PT, R0, 0x1ffffff, PT ;  /* 0x01ffffff0000780c */ /* 0x000fda0003f04070 */
[----:B------:R-:W-:Y:S05]  /*0bf0*/  @P0 BRA `(.L_x_405) ;  /* 0x0000000000140947 */ /* 0x000fea0003800000 */
[----:B------:R-:W-:Y:S01]  /*0c00*/  IMAD.MOV.U32 R0, RZ, RZ, R2 ;  /* 0x000000ffff007224 */ /* 0x000fe200078e0002 */
[----:B------:R-:W-:-:S07]  /*0c10*/  MOV R10, 0xc30 ;  /* 0x00000c30000a7802 */ /* 0x000fce0000000f00 */
[----:B------:R-:W-:Y:S05]  /*0c20*/  CALL.REL.NOINC `($__internal_6_$__cuda_sm20_rcp_rn_f32_slowpath) ;  /* 0x00000038002c7944 */ /* 0x000fea0003c00000 */
[----:B------:R-:W-:Y:S01]  /*0c30*/  MOV R11, R0 ;  /* 0x00000000000b7202 */ /* 0x000fe20000000f00 */
[----:B------:R-:W-:Y:S06]  /*0c40*/  BRA `(.L_x_406) ;  /* 0x0000000000107947 */ /* 0x000fec0003800000 */
.L_x_405:
[----:B------:R-:W0:Y:S02]  /*0c50*/  MUFU.RCP R11, R2 ;  /* 0x00000002000b7308 */ /* 0x000e240000001000 */
[----:B0-----:R-:W-:-:S04]  /*0c60*/  FFMA R0, R11, R2, -1 ;  /* 0xbf8000000b007423 */ /* 0x001fc80000000002 */
[----:B------:R-:W-:-:S04]  /*0c70*/  FADD.FTZ R0, -R0, -RZ ;  /* 0x800000ff00007221 */ /* 0x000fc80000010100 */
[----:B------:R-:W-:-:S07]  /*0c80*/  FFMA R11, R11, R0, R11 ;  /* 0x000000000b0b7223 */ /* 0x000fce000000000b */
.L_x_406:
[----:B------:R-:W-:Y:S05]  /*0c90*/  BSYNC.RECONVERGENT B1 ;  /* 0x0000000000017941 */ /* 0x000fea0003800200 */
.L_x_404:
[----:B------:R-:W0:Y:S01]  /*0ca0*/  MUFU.RCP R13, R4 ;  /* 0x00000004000d7308 */ /* 0x000e220000001000 */
[----:B------:R-:W-:Y:S01]  /*0cb0*/  IADD3 R18, PT, PT, R9, R8, RZ ;  /* 0x0000000809127210 */ /* 0x000fe20007ffe0ff */
[----:B------:R-:W-:Y:S01]  /*0cc0*/  BSSY.RECONVERGENT B1, `(.L_x_407) ;  /* 0x0000011000017945 */ /* 0x000fe20003800200 */
[----:B------:R-:W-:Y:S02]  /*0cd0*/  LEA R20, R8, UR7, 0x2 ;  /* 0x0000000708147c11 */ /* 0x000fe4000f8e10ff */
[----:B------:R-:W-:-:S03]  /*0ce0*/  I2FP.F32.U32 R0, R18 ;  /* 0x0000001200007245 */ /* 0x000fc60000201000 */
[----:B------:R1:W-:Y:S02]  /*0cf0*/  STS [R20+0x90], R11 ;  /* 0x0000900b14007388 */ /* 0x0003e40000000800 */
        /* <DEDUP_REMOVED lines=11> */
[----:B------:R-:W-:Y:S05]  /*0db0*/  CALL.REL.NOINC `($__internal_7_$__cuda_sm3x_div_rn_noftz_f32_slowpath) ;  /* 0x00000038009c7944 */ /* 0x000fea0003c00000 */
[----:B------:R-:W-:-:S07]  /*0dc0*/  MOV R0, R2 ;  /* 0x0000000200007202 */ /* 0x000fce0000000f00 */
.L_x_408:
[----:B------:R-:W-:Y:S05]  /*0dd0*/  BSYNC.RECONVERGENT B1 ;  /* 0x0000000000017941 */ /* 0x000fea0003800200 */
.L_x_407:
        /* <DEDUP_REMOVED lines=19> */
[----:B------:R0:W1:Y:S02]  /*0f10*/  F2I.NTZ R13, R2 ;  /* 0x00000002000d7305 */ /* 0x0000640000203100 */
[----:B------:R-:W-:-:S04]  /*0f20*/  FFMA R15, R8, R15, 0.055503588169813156128 ;  /* 0x3d6357bb080f7423 */ /* 0x000fc8000000000f */
[----:B------:R-:W-:Y:S01]  /*0f30*/  FFMA R15, R8, R15, 0.24022644758224487305 ;  /* 0x3e75fdec080f7423 */ /* 0x000fe2000000000f */
[----:B0-----:R-:W-:-:S03]  /*0f40*/  FSEL R2, RZ, +INF , !P0 ;  /* 0x7f800000ff027808 */ /* 0x001fc60004000000 */
[----:B------:R-:W-:-:S04]  /*0f50*/  FFMA R15, R8, R15, 0.69314718246459960938 ;  /* 0x3f317218080f7423 */ /* 0x000fc8000000000f */
[----:B------:R-:W-:Y:S01]  /*0f60*/  FFMA R8, R8, R15, 1 ;  /* 0x3f80000008087423 */ /* 0x000fe2000000000f */
[----:B-1----:R-:W-:-:S03]  /*0f70*/  IMAD R13, R13, 0x800000, -R10 ;  /* 0x008000000d0d7824 */ /* 0x002fc600078e0a0a */
[----:B------:R-:W-:-:S04]  /*0f80*/  FMUL R8, R11, R8 ;  /* 0x000000080b087220 */ /* 0x000fc80000400000 */
[----:B------:R-:W-:Y:S01]  /*0f90*/  @!P1 FMUL R2, R13, R8 ;  /* 0x000000080d029220 */ /* 0x000fe20000400000 */
[----:B------:R-:W-:-:S07]  /*0fa0*/  @P2 FADD R2, R0, 10000 ;  /* 0x461c400000022421 */ /* 0x000fce0000000000 */
.L_x_410:
[----:B------:R-:W-:Y:S05]  /*0fb0*/  BSYNC.RECONVERGENT B1 ;  /* 0x0000000000017941 */ /* 0x000fea0003800200 */
.L_x_409:
        /* <DEDUP_REMOVED lines=8> */
[----:B------:R-:W-:Y:S01]  /*1040*/  IMAD.MOV.U32 R11, RZ, RZ, R0 ;  /* 0x000000ffff0b7224 */ /* 0x000fe200078e0000 */
[----:B------:R-:W-:Y:S06]  /*1050*/  BRA `(.L_x_413) ;  /* 0x0000000000107947 */ /* 0x000fec0003800000 */
.L_x_412:
[----:B------:R-:W0:Y:S02]  /*1060*/  MUFU.RCP R11, R2 ;  /* 0x00000002000b7308 */ /* 0x000e240000001000 */
[----:B0-----:R-:W-:-:S04]  /*1070*/  FFMA R0, R11, R2, -1 ;  /* 0xbf8000000b007423 */ /* 0x001fc80000000002 */
[----:B------:R-:W-:-:S04]  /*1080*/  FADD.FTZ R0, -R0, -RZ ;  /* 0x800000ff00007221 */ /* 0x000fc80000010100 */
[----:B------:R-:W-:-:S07]  /*1090*/  FFMA R11, R11, R0, R11 ;  /* 0x000000000b0b7223 */ /* 0x000fce000000000b */
.L_x_413:
[----:B------:R-:W-:Y:S05]  /*10a0*/  BSYNC.RECONVERGENT B1 ;  /* 0x0000000000017941 */ /* 0x000fea0003800200 */
.L_x_411:
[----:B------:R-:W0:Y:S01]  /*10b0*/  MUFU.RCP R13, R4 ;  /* 0x00000004000d7308 */ /* 0x000e220000001000 */
[----:B------:R-:W-:Y:S01]  /*10c0*/  IADD3 R18, PT, PT, R18, R9, RZ ;  /* 0x0000000912127210 */ /* 0x000fe20007ffe0ff */
[----:B------:R-:W-:Y:S01]  /*10d0*/  BSSY.RECONVERGENT B1, `(.L_x_414) ;  /* 0x0000011000017945 */ /* 0x000fe20003800200 */
[----:B------:R-:W-:Y:S02]  /*10e0*/  LEA R8, R9, R20, 0x2 ;  /* 0x0000001409087211 */ /* 0x000fe400078e10ff */
        /* <DEDUP_REMOVED lines=15> */
.L_x_415:
[----:B------:R-:W-:Y:S05]  /*11e0*/  BSYNC.RECONVERGENT B1 ;  /* 0x0000000000017941 */ /* 0x000fea0003800200 */
.L_x_414:
        /* <DEDUP_REMOVED lines=29> */
.L_x_417:
[----:B------:R-:W-:Y:S05]  /*13c0*/  BSYNC.RECONVERGENT B1 ;  /* 0x0000000000017941 */ /* 0x000fea0003800200 */
.L_x_416:
        /* <DEDUP_REMOVED lines=10> */
.L_x_419:
[----:B------:R-:W0:Y:S02]  /*1470*/  MUFU.RCP R11, R2 ;  /* 0x00000002000b7308 */ /* 0x000e240000001000 */
[----:B0-----:R-:W-:-:S04]  /*1480*/  FFMA R0, R11, R2, -1 ;  /* 0xbf8000000b007423 */ /* 0x001fc80000000002 */
[----:B------:R-:W-:-:S04]  /*1490*/  FADD.FTZ R0, -R0, -RZ ;  /* 0x800000ff00007221 */ /* 0x000fc80000010100 */
[----:B------:R-:W-:-:S07]  /*14a0*/  FFMA R11, R11, R0, R11 ;  /* 0x000000000b0b7223 */ /* 0x000fce000000000b */
.L_x_420:
[----:B------:R-:W-:Y:S05]  /*14b0*/  BSYNC.RECONVERGENT B1 ;  /* 0x0000000000017941 */ /* 0x000fea0003800200 */
.L_x_418:
        /* <DEDUP_REMOVED lines=19> */
.L_x_422:
[----:B------:R-:W-:Y:S05]  /*15f0*/  BSYNC.RECONVERGENT B1 ;  /* 0x0000000000017941 */ /* 0x000fea0003800200 */
.L_x_421:
        /* <DEDUP_REMOVED lines=29> */
.L_x_424:
[----:B------:R-:W-:Y:S05]  /*17d0*/  BSYNC.RECONVERGENT B1 ;  /* 0x0000000000017941 */ /* 0x000fea0003800200 */
.L_x_423:
        /* <DEDUP_REMOVED lines=9> */
.L_x_426:
[----:B------:R-:W0:Y:S02]  /*1870*/  MUFU.RCP R11, R2 ;  /* 0x00000002000b7308 */ /* 0x000e240000001000 */
[----:B0-----:R-:W-:-:S04]  /*1880*/  FFMA R0, R11, R2, -1 ;  /* 0xbf8000000b007423 */ /* 0x001fc80000000002 */
[----:B------:R-:W-:-:S04]  /*1890*/  FADD.FTZ R0, -R0, -RZ ;  /* 0x800000ff00007221 */ /* 0x000fc80000010100 */
[----:B------:R-:W-:-:S07]  /*18a0*/  FFMA R0, R11, R0, R11 ;  /* 0x000000000b007223 */ /* 0x000fce000000000b */
.L_x_427:
[----:B------:R-:W-:Y:S05]  /*18b0*/  BSYNC.RECONVERGENT B1 ;  /* 0x0000000000017941 */ /* 0x000fea0003800200 */
.L_x_425:
[----:B------:R-:W-:Y:S01]  /*18c0*/  IMAD R11, R9, 0x4, R8 ;  /* 0x00000004090b7824 */ /* 0x000fe200078e0208 */
[----:B------:R-:W-:-:S04]  /*18d0*/  IADD3 R8, PT, PT, R18, R9, RZ ;  /* 0x0000000912087210 */ /* 0x000fc80007ffe0ff */
[----:B------:R1:W-:Y:S01]  /*18e0*/  STS [R11+0x90], R0 ;  /* 0x000090000b007388 */ /* 0x0003e20000000800 */
[----:B------:R-:W-:-:S13]  /*18f0*/  ISETP.GE.AND P0, PT, R8, UR5, PT ;  /* 0x0000000508007c0c */ /* 0x000fda000bf06270 */
[----:B-1----:R-:W-:Y:S05]  /*1900*/  @!P0 BRA `(.L_x_428) ;  /* 0xffffffec00ec8947 */ /* 0x002fea000383ffff */
.L_x_389:
[----:B------:R-:W-:Y:S05]  /*1910*/  BSYNC.RECONVERGENT B0 ;  /* 0x0000000000007941 */ /* 0x000fea0003800200 */
.L_x_388:
[----:B------:R-:W1:Y:S01]  /*1920*/  LDCU UR4, c[0x0][0x3b0] ;  /* 0x00007600ff0477ac */ /* 0x000e620008000800 */
[----:B0-----:R-:W-:Y:S01]  /*1930*/  SHF.L.U32 R0, R6, 0x1, RZ ;  /* 0x0000000106007819 */ /* 0x001fe200000006ff */
[----:B------:R-:W-:Y:S01]  /*1940*/  BSSY.RECONVERGENT B0, `(.L_x_429) ;  /* 0x000001b000007945 */ /* 0x000fe20003800200 */
[----:B-1----:R-:W-:Y:S01]  /*1950*/  IMAD.U32 R13, RZ, RZ, UR4 ;  /* 0x00000004ff0d7e24 */ /* 0x002fe2000f8e00ff */
[----:B------:R-:W-:Y:S04]  /*1960*/  BAR.SYNC.DEFER_BLOCKING 0x0 ;  /* 0x0000000000007b1d */ /* 0x000fe80000010000 */
[----:B------:R-:W-:-:S13]  /*1970*/  ISETP.GE.AND P0, PT, R0, R13, PT ;  /* 0x0000000d0000720c */ /* 0x000fda0003f06270 */
[----:B------:R-:W-:Y:S05]  /*1980*/  @P0 BRA `(.L_x_430) ;  /* 0x0000000000580947 */ /* 0x000fea0003800000 */
[----:B------:R-:W0:Y:S01]  /*1990*/  LDC R15, c[0x0][0x360] ;  /* 0x0000d800ff0f7b82 */ /* 0x000e220000000800 */
[----:B------:R-:W-:-:S07]  /*19a0*/  I2FP.F32.U32 R8, UR10 ;  /* 0x0000000a00087c45 */ /* 0x000fce0008201000 */
[----:B------:R-:W1:Y:S02]  /*19b0*/  LDC.64 R2, c[0x0][0x380] ;  /* 0x0000e000ff027b82 */ /* 0x000e640000000a00 */
.L_x_431:
[----:B------:R-:W-:-:S04]  /*19c0*/  IMAD R5, R13, UR8, R0 ;  /* 0x000000080d057c24 */ /* 0x000fc8000f8e0200 */
[----:B-1----:R-:W-:-:S05]  /*19d0*/  IMAD.WIDE R4, R5, 0x4, R2 ;  /* 0x0000000405047825 */ /* 0x002fca00078e0202 */
[----:B------:R-:W2:Y:S04]  /*19e0*/  LDG.E.CONSTANT R14, desc[UR14][R4.64+0x4] ;  /* 0x0000040e040e7981 */ /* 0x000ea8000c1e9900 */
[----:B------:R-:W3:Y:S01]  /*19f0*/  LDG.E.CONSTANT R12, desc[UR14][R4.64] ;  /* 0x0000000e040c7981 */ /* 0x000ee2000c1e9900 */
[----:B------:R-:W-:-:S06]  /*1a00*/  LEA R9, R0, UR7, 0x1 ;  /* 0x0000000700097c11 */ /* 0x000fcc000f8e08ff */
[----:B------:R-:W1:Y:S02]  /*1a10*/  LDS R9, [R9+0x90] ;  /* 0x0000900009097984 */ /* 0x000e640000000800 */
[----:B-1----:R-:W-:-:S04]  /*1a20*/  FMUL R10, R8, R9 ;  /* 0x00000009080a7220 */ /* 0x002fc80000400000 */
[----:B------:R-:W-:-:S04]  /*1a30*/  FMUL.RZ R18, R10, 0.15915493667125701904 ;  /* 0x3e22f9830a127820 */ /* 0x000fc8000040c000 */
[----:B------:R-:W2:Y:S08]  /*1a40*/  MUFU.SIN R10, R18 ;  /* 0x00000012000a7308 */ /* 0x000eb00000000400 */
[----:B------:R-:W1:Y:S01]  /*1a50*/  MUFU.COS R11, R18 ;  /* 0x00000012000b7308 */ /* 0x000e620000000000 */
[-C--:B--2---:R-:W-:Y:S01]  /*1a60*/  FMUL R16, R10, R14.reuse ;  /* 0x0000000e0a107220 */ /* 0x084fe20000400000 */
[----:B-1----:R-:W-:Y:S01]  /*1a70*/  FMUL R17, R11, R14 ;  /* 0x0000000e0b117220 */ /* 0x002fe20000400000 */
[----:B------:R-:W-:-:S02]  /*1a80*/  LEA R14, R0, R7, 0x2 ;  /* 0x00000007000e7211 */ /* 0x000fc400078e10ff */
[-C--:B---3--:R-:W-:Y:S01]  /*1a90*/  FFMA R16, R11, R12.reuse, -R16 ;  /* 0x0000000c0b107223 */ /* 0x088fe20000000810 */
[----:B------:R-:W-:Y:S01]  /*1aa0*/  FFMA R17, R10, R12, R17 ;  /* 0x0000000c0a117223 */ /* 0x000fe20000000011 */
[----:B0-----:R-:W-:-:S04]  /*1ab0*/  LEA R0, R15, R0, 0x1 ;  /* 0x000000000f007211 */ /* 0x001fc800078e08ff */
[----:B------:R2:W-:Y:S01]  /*1ac0*/  STS.64 [R14+0x90], R16 ;  /* 0x000090100e007388 */ /* 0x0005e20000000a00 */
[----:B------:R-:W-:-:S13]  /*1ad0*/  ISETP.GE.AND P0, PT, R0, R13, PT ;  /* 0x0000000d0000720c */ /* 0x000fda0003f06270 */
[----:B--2---:R-:W-:Y:S05]  /*1ae0*/  @!P0 BRA `(.L_x_431) ;  /* 0xfffffffc00b48947 */ /* 0x004fea000383ffff */
.L_x_430:
[----:B------:R-:W-:Y:S05]  /*1af0*/  BSYNC.RECONVERGENT B0 ;  /* 0x0000000000007941 */ /* 0x000fea0003800200 */
.L_x_429:
[----:B------:R-:W0:Y:S01]  /*1b00*/  LDCU UR4, c[0x0][0x3ac] ;  /* 0x00007580ff0477ac */ /* 0x000e220008000800 */
[----:B------:R-:W-:Y:S01]  /*1b10*/  IMAD.MOV.U32 R0, RZ, RZ, RZ ;  /* 0x000000ffff007224 */ /* 0x000fe200078e00ff */
[----:B0-----:R-:W-:Y:S01]  /*1b20*/  UISETP.GE.AND UP0, UPT, UR4, 0x1, UPT ;  /* 0x000000010400788c */ /* 0x001fe2000bf06270 */
[----:B------:R-:W-:Y:S08]  /*1b30*/  BAR.SYNC.DEFER_BLOCKING 0x0 ;  /* 0x0000000000007b1d */ /* 0x000ff00000010000 */
[----:B------:R-:W-:Y:S05]  /*1b40*/  BRA.U !UP0, `(.L_x_432) ;  /* 0x0000002108cc7547 */ /* 0x000fea000b800000 */
[----:B------:R-:W-:Y:S01]  /*1b50*/  IADD3 R2, PT, PT, R13, -0x1, RZ ;  /* 0xffffffff0d027810 */ /* 0x000fe20007ffe0ff */
[----:B------:R-:W-:Y:S01]  /*1b60*/  IMAD.MOV.U32 R0, RZ, RZ, RZ ;  /* 0x000000ffff007224 */ /* 0x000fe200078e00ff */
[----:B------:R-:W-:Y:S01]  /*1b70*/  LOP3.LUT R3, R6, 0x1f, RZ, 0xc0, !PT ;  /* 0x0000001f06037812 */ /* 0x000fe200078ec0ff */
[----:B------:R-:W0:Y:S01]  /*1b80*/  LDCU UR16, c[0x0][0x360] ;  /* 0x00006c00ff1077ac */ /* 0x000e220008000800 */
[----:B------:R-:W-:Y:S02]  /*1b90*/  MOV R15, 0xff800000 ;  /* 0xff800000000f7802 */ /* 0x000fe40000000f00 */
[----:B------:R-:W-:Y:S01]  /*1ba0*/  PRMT R4, RZ, 0x7610, R4 ;  /* 0x00007610ff047816 */ /* 0x000fe20000000004 */
[----:B------:R-:W-:Y:S01]  /*1bb0*/  UMOV UR4, URZ ;  /* 0x000000ff00047c82 */ /* 0x000fe20008000000 */
[----:B------:R-:W-:Y:S01]  /*1bc0*/  PRMT R5, RZ, 0x7610, R5 ;  /* 0x00007610ff057816 */ /* 0x000fe20000000005 */
[----:B------:R-:W-:-:S06]  /*1bd0*/  UMOV UR5, URZ ;  /* 0x000000ff00057c82 */ /* 0x000fcc0008000000 */
.L_x_464:
[----:B-1----:R-:W1:Y:S01]  /*1be0*/  LDCU UR11, c[0x0][0x3ac] ;  /* 0x00007580ff0b77ac */ /* 0x002e620008000800 */
[----:B------:R-:W-:Y:S01]  /*1bf0*/  BSSY.RECONVERGENT B0, `(.L_x_433) ;  /* 0x0000036000007945 */ /* 0x000fe20003800200 */
[----:B--2---:R-:W2:Y:S01]  /*1c00*/  LDCU UR9, c[0x0][0x3b0] ;  /* 0x00007600ff0977ac */ /* 0x004ea20008000800 */
[----:B------:R-:W-:-:S04]  /*1c10*/  UIADD3 UR10, UPT, UPT, UR5, 0x4, URZ ;  /* 0x00000004050a7890 */ /* 0x000fc8000fffe0ff */
[----:B-1----:R-:W-:-:S04]  /*1c20*/  UISETP.LT.AND UP0, UPT, UR10, UR11, UPT ;  /* 0x0000000b0a00728c */ /* 0x002fc8000bf01270 */
[----:B------:R-:W-:Y:S01]  /*1c30*/  USEL UR11, UR10, UR11, UP0 ;  /* 0x0000000b0a0b7287 */ /* 0x000fe20008000000 */
[----:B--2---:R-:W-:Y:S01]  /*1c40*/  MOV R12, UR9 ;  /* 0x00000009000c7c02 */ /* 0x004fe20008000f00 */
[----:B------:R-:W1:Y:S02]  /*1c50*/  LDCU UR9, c[0x0][0x3b0] ;  /* 0x00007600ff0977ac */ /* 0x000e640008000800 */
[----:B------:R-:W-:-:S06]  /*1c60*/  UIADD3 UR17, UPT, UPT, UR11, -UR5, URZ ;  /* 0x800000050b117290 */ /* 0x000fcc000fffe0ff */
[----:B------:R-:W-:-:S05]  /*1c70*/  IMAD R13, R12, UR17, RZ ;  /* 0x000000110c0d7c24 */ /* 0x000fca000f8e02ff */
[----:B------:R-:W-:-:S13]  /*1c80*/  ISETP.GE.AND P0, PT, R6, R13, PT ;  /* 0x0000000d0600720c */ /* 0x000fda0003f06270 */
[----:B01----:R-:W-:Y:S05]  /*1c90*/  @P0 BRA `(.L_x_434) ;  /* 0x0000000000ac0947 */ /* 0x003fea0003800000 */
[-C--:B------:R-:W-:Y:S01]  /*1ca0*/  IABS R14, R12.reuse ;  /* 0x0000000c000e7213 */ /* 0x080fe20000000000 */
[----:B------:R-:W1:Y:S01]  /*1cb0*/  S2R R21, SR_CgaCtaId ;  /* 0x0000000000157919 */ /* 0x000e620000008800 */
[----:B------:R-:W2:Y:S01]  /*1cc0*/  LDC.64 R8, c[0x0][0x388] ;  /* 0x0000e200ff087b82 */ /* 0x000ea20000000a00 */
[----:B------:R-:W-:Y:S01]  /*1cd0*/  MOV R16, 0x400 ;  /* 0x0000040000107802 */ /* 0x000fe20000000f00 */
[----:B------:R-:W3:Y:S01]  /*1ce0*/  I2F.RP R17, R14 ;  /* 0x0000000e00117306 */ /* 0x000ee20000209400 */
[----:B------:R-:W-:Y:S02]  /*1cf0*/  ISETP.NE.AND P0, PT, R12, RZ, PT ;  /* 0x000000ff0c00720c */ /* 0x000fe40003f05270 */
[----:B------:R-:W-:-:S05]  /*1d00*/  LOP3.LUT R18, RZ, R12, RZ, 0x33, !PT ;  /* 0x0000000cff127212 */ /* 0x000fca00078e33ff */
[----:B---3--:R-:W3:Y:S01]  /*1d10*/  MUFU.RCP R17, R17 ;  /* 0x0000001100117308 */ /* 0x008ee20000001000 */
[----:B-1----:R-:W-:Y:S02]  /*1d20*/  LEA R16, R21, R16, 0x18 ;  /* 0x0000001015107211 */ /* 0x002fe400078ec0ff */
[----:B---3--:R-:W-:-:S05]  /*1d30*/  IADD3 R10, PT, PT, R17, 0xffffffe, RZ ;  /* 0x0ffffffe110a7810 */ /* 0x008fca0007ffe0ff */
[----:B------:R1:W3:Y:S02]  /*1d40*/  F2I.FTZ.U32.TRUNC.NTZ R11, R10 ;  /* 0x0000000a000b7305 */ /* 0x0002e4000021f000 */
[----:B-1----:R-:W-:Y:S02]  /*1d50*/  HFMA2 R10, -RZ, RZ, 0, 0 ;  /* 0x00000000ff0a7431 */ /* 0x002fe400000001ff */
[----:B---3--:R-:W-:-:S04]  /*1d60*/  IMAD.MOV R19, RZ, RZ, -R11 ;  /* 0x000000ffff137224 */ /* 0x008fc800078e0a0b */
[----:B------:R-:W-:-:S04]  /*1d70*/  IMAD R19, R19, R14, RZ ;  /* 0x0000000e13137224 */ /* 0x000fc800078e02ff */
[----:B------:R-:W-:Y:S01]  /*1d80*/  IMAD.HI.U32 R17, R11, R19, R10 ;  /* 0x000000130b117227 */ /* 0x000fe200078e000a */
[----:B--2---:R-:W-:-:S07]  /*1d90*/  MOV R19, R6 ;  /* 0x0000000600137202 */ /* 0x004fce0000000f00 */
.L_x_435:
[----:B------:R-:W-:Y:S01]  /*1da0*/  IABS R20, R19 ;  /* 0x0000001300147213 */ /* 0x000fe20000000000 */
[----:B------:R-:W-:-:S04]  /*1db0*/  IMAD.U32 R12, RZ, RZ, UR9 ;  /* 0x00000009ff0c7e24 */ /* 0x000fc8000f8e00ff */
[----:B-1----:R-:W-:Y:S01]  /*1dc0*/  IMAD.HI.U32 R10, R17, R20, RZ ;  /* 0x00000014110a7227 */ /* 0x002fe200078e00ff */
[----:B------:R-:W-:-:S04]  /*1dd0*/  IABS R22, R12 ;  /* 0x0000000c00167213 */ /* 0x000fc80000000000 */
[----:B------:R-:W-:-:S05]  /*1de0*/  IADD3 R11, PT, PT, -R10, RZ, RZ ;  /* 0x000000ff0a0b7210 */ /* 0x000fca0007ffe1ff */
[----:B------:R-:W-:-:S05]  /*1df0*/  IMAD R11, R22, R11, R20 ;  /* 0x0000000b160b7224 */ /* 0x000fca00078e0214 */
        /* <DEDUP_REMOVED lines=12> */
[----:B------:R-:W-:-:S05]  /*1ec0*/  IADD3 R11, PT, PT, R11, UR6, RZ ;  /* 0x000000060b0b7c10 */ /* 0x000fca000fffe0ff */
[----:B------:R-:W-:-:S04]  /*1ed0*/  IMAD R11, R21, R12, R11 ;  /* 0x0000000c150b7224 */ /* 0x000fc800078e020b */
[----:B------:R-:W-:-:S06]  /*1ee0*/  IMAD.WIDE R10, R11, 0x4, R8 ;  /* 0x000000040b0a7825 */ /* 0x000fcc00078e0208 */
[----:B------:R-:W2:Y:S01]  /*1ef0*/  LDG.E.CONSTANT R10, desc[UR14][R10.64] ;  /* 0x0000000e0a0a7981 */ /* 0x000ea2000c1e9900 */
[C---:B------:R-:W-:Y:S01]  /*1f00*/  IMAD R21, R19.reuse, 0x4, R16 ;  /* 0x0000000413157824 */ /* 0x040fe200078e0210 */
[----:B0-----:R-:W-:-:S04]  /*1f10*/  IADD3 R19, PT, PT, R19, UR16, RZ ;  /* 0x0000001013137c10 */ /* 0x001fc8000fffe0ff */
[----:B------:R-:W-:Y:S01]  /*1f20*/  ISETP.GE.AND P1, PT, R19, R13, PT ;  /* 0x0000000d1300720c */ /* 0x000fe20003f26270 */
[----:B--2---:R1:W-:-:S12]  /*1f30*/  STS [R21], R10 ;  /* 0x0000000a15007388 */ /* 0x0043d80000000800 */
[----:B------:R-:W-:Y:S05]  /*1f40*/  @!P1 BRA `(.L_x_435) ;  /* 0xfffffffc00949947 */ /* 0x000fea000383ffff */
.L_x_434:
[----:B0-----:R-:W-:Y:S05]  /*1f50*/  BSYNC.RECONVERGENT B0 ;  /* 0x0000000000007941 */ /* 0x001fea0003800200 */
.L_x_433:
[----:B------:R-:W-:Y:S01]  /*1f60*/  BAR.SYNC.DEFER_BLOCKING 0x0 ;  /* 0x0000000000007b1d */ /* 0x000fe20000010000 */
[----:B------:R-:W-:-:S05]  /*1f70*/  ISETP.GE.AND P0, PT, R6, UR17, PT ;  /* 0x0000001106007c0c */ /* 0x000fca000bf06270 */
[----:B------:R-:W-:Y:S08]  /*1f80*/  BSSY.RECONVERGENT B0, `(.L_x_436) ;  /* 0x00000af000007945 */ /* 0x000ff00003800200 */
[----:B------:R-:W-:Y:S05]  /*1f90*/  @P0 BRA `(.L_x_437) ;  /* 0x0000000800b40947 */ /* 0x000fea0003800000 */
[----:B------:R-:W-:-:S13]  /*1fa0*/  ISETP.GT.AND P0, PT, R12, RZ, PT ;  /* 0x000000ff0c00720c */ /* 0x000fda0003f04270 */
[----:B------:R-:W-:Y:S05]  /*1fb0*/  @P0 BRA `(.L_x_438) ;  /* 0x0000000000240947 */ /* 0x000fea0003800000 */
[----:B------:R-:W1:Y:S01]  /*1fc0*/  LDCU UR9, c[0x0][0x3b4] ;  /* 0x00007680ff0977ac */ /* 0x000e620008000800 */
[----:B------:R-:W-:Y:S01]  /*1fd0*/  MOV R8, R6 ;  /* 0x0000000600087202 */ /* 0x000fe20000000f00 */
[----:B-1----:R-:W-:-:S07]  /*1fe0*/  FMUL R10, RZ, UR9 ;  /* 0x00000009ff0a7c20 */ /* 0x002fce0008400000 */
.L_x_439:
[C---:B------:R-:W-:Y:S01]  /*1ff0*/  LEA R9, R8.reuse, R7, 0x2 ;  /* 0x0000000708097211 */ /* 0x040fe200078e10ff */
[----:B------:R-:W-:-:S04]  /*2000*/  VIADD R8, R8, UR16 ;  /* 0x0000001008087c36 */ /* 0x000fc80008000000 */
[----:B------:R0:W-:Y:S01]  /*2010*/  STS [R9], R10 ;  /* 0x0000000a09007388 */ /* 0x0001e20000000800 */
[----:B------:R-:W-:-:S13]  /*2020*/  ISETP.GE.AND P0, PT, R8, UR17, PT ;  /* 0x0000001108007c0c */ /* 0x000fda000bf06270 */
[----:B0-----:R-:W-:Y:S05]  /*2030*/  @!P0 BRA `(.L_x_439) ;  /* 0xfffffffc00ec8947 */ /* 0x001fea000383ffff */
[----:B------:R-:W-:Y:S05]  /*2040*/  BRA `(.L_x_437) ;  /* 0x0000000800887947 */ /* 0x000fea0003800000 */
.L_x_438:
[----:B------:R-:W-:-:S07]  /*2050*/  MOV R12, R6 ;  /* 0x00000006000c7202 */ /* 0x000fce0000000f00 */
.L_x_444:
[C---:B------:R-:W-:Y:S01]  /*2060*/  ISETP.GE.U32.AND P0, PT, R2.reuse, 0x6, PT ;  /* 0x000000060200780c */ /* 0x040fe20003f06070 */
[----:B0-----:R-:W-:Y:S01]  /*2070*/  HFMA2 R16, -RZ, RZ, 0, 0 ;  /* 0x00000000ff107431 */ /* 0x001fe200000001ff */
[----:B------:R-:W-:Y:S01]  /*2080*/  LEA.HI R8, R2, 0x1, RZ, 0x1f ;  /* 0x0000000102087811 */ /* 0x000fe200078ff8ff */
[----:B------:R-:W-:Y:S01]  /*2090*/  IMAD.MOV.U32 R14, RZ, RZ, RZ ;  /* 0x000000ffff0e7224 */ /* 0x000fe200078e00ff */
[----:B------:R-:W-:Y:S02]  /*20a0*/  IADD3 R13, PT, PT, R12, UR5, RZ ;  /* 0x000000050c0d7c10 */ /* 0x000fe4000fffe0ff */
[----:B------:R-:W-:Y:S02]  /*20b0*/  LOP3.LUT P1, RZ, R8, 0x3, RZ, 0xc0, !PT ;  /* 0x0000000308ff7812 */ /* 0x000fe4000782c0ff */
[----:B------:R-:W-:-:S05]  /*20c0*/  I2FP.F32.S32 R13, R13 ;  /* 0x0000000d000d7245 */ /* 0x000fca0000201400 */
[----:B------:R-:W-:Y:S06]  /*20d0*/  @!P0 BRA `(.L_x_440) ;  /* 0x0000000400408947 */ /* 0x000fec0003800000 */
[----:B------:R-:W0:Y:S01]  /*20e0*/  S2UR UR12, SR_CgaCtaId ;  /* 0x00000000000c79c3 */ /* 0x000e220000008800 */
[----:B------:R-:W2:Y:S01]  /*20f0*/  LDCU UR13, c[0x0][0x3b0] ;  /* 0x00007600ff0d77ac */ /* 0x000ea20008000800 */
[----:B------:R-:W-:Y:S02]  /*2100*/  LEA.HI R7, R2, 0x1, RZ, 0x1f ;  /* 0x0000000102077811 */ /* 0x000fe400078ff8ff */
[----:B------:R-:W-:Y:S01]  /*2110*/  MOV R16, RZ ;  /* 0x000000ff00107202 */ /* 0x000fe20000000f00 */
[----:B------:R-:W-:Y:S01]  /*2120*/  UMOV UR9, 0x400 ;  /* 0x0000040000097882 */ /* 0x000fe20000000000 */
[----:B------:R-:W-:Y:S02]  /*2130*/  LOP3.LUT R18, R7, 0xfffffffc, RZ, 0xc0, !PT ;  /* 0xfffffffc07127812 */ /* 0x000fe400078ec0ff */
[----:B------:R-:W-:-:S03]  /*2140*/  MOV R14, RZ ;  /* 0x000000ff000e7202 */ /* 0x000fc60000000f00 */
[----:B------:R-:W-:Y:S02]  /*2150*/  IMAD.MOV R18, RZ, RZ, -R18 ;  /* 0x000000ffff127224 */ /* 0x000fe400078e0a12 */
[----:B--2---:R-:W-:Y:S01]  /*2160*/  IMAD R8, R12, UR13, RZ ;  /* 0x0000000d0c087c24 */ /* 0x004fe2000f8e02ff */
[----:B0-----:R-:W-:-:S04]  /*2170*/  ULEA UR9, UR12, UR9, 0x18 ;  /* 0x000000090c097291 */ /* 0x001fc8000f8ec0ff */
[----:B------:R-:W-:Y:S02]  /*2180*/  ULEA UR13, UR13, UR9, 0x4 ;  /* 0x000000090d0d7291 */ /* 0x000fe4000f8e20ff */
[----:B------:R-:W-:-:S04]  /*2190*/  LEA R8, R8, UR9, 0x2 ;  /* 0x0000000908087c11 */ /* 0x000fc8000f8e10ff */
[----:B------:R-:W-:Y:S02]  /*21a0*/  MOV R7, UR13 ;  /* 0x0000000d00077c02 */ /* 0x000fe40008000f00 */
[----:B------:R-:W-:Y:S02]  /*21b0*/  IADD3 R19, PT, PT, R8, 0x10, RZ ;  /* 0x0000001008137810 */ /* 0x000fe40007ffe0ff */
[----:B------:R-:W-:-:S07]  /*21c0*/  IADD3 R17, PT, PT, R7, 0xa0, RZ ;  /* 0x000000a007117810 */ /* 0x000fce0007ffe0ff */
.L_x_441:
[----:B------:R-:W-:Y:S01]  /*21d0*/  LEA R26, R14, UR7, 0x1 ;  /* 0x000000070e1a7c11 */ /* 0x000fe2000f8e08ff */
[----:B-1----:R-:W-:Y:S01]  /*21e0*/  LDS R10, [R19+-0xc] ;  /* 0xfffff400130a7984 */ /* 0x002fe20000000800 */
[----:B------:R-:W-:Y:S01]  /*21f0*/  IADD3 R18, PT, PT, R18, 0x4, RZ ;  /* 0x0000000412127810 */ /* 0x000fe20007ffe0ff */
[----:B------:R-:W-:Y:S02]  /*2200*/  VIADD R14, R14, 0x8 ;  /* 0x000000080e0e7836 */ /* 0x000fe40000000000 */
[----:B------:R-:W0:Y:S01]  /*2210*/  LDS R8, [R26+0x90] ;  /* 0x000090001a087984 */ /* 0x000e220000000800 */
[----:B------:R-:W-:-:S03]  /*2220*/  ISETP.NE.AND P0, PT, R18, RZ, PT ;  /* 0x000000ff1200720c */ /* 0x000fc60003f05270 */
[----:B------:R-:W-:Y:S04]  /*2230*/  LDS R9, [R19+-0x10] ;  /* 0xfffff00013097984 */ /* 0x000fe80000000800 */
[----:B------:R-:W1:Y:S04]  /*2240*/  LDS R20, [R26+0x94] ;  /* 0x000094001a147984 */ /* 0x000e680000000800 */
[----:B------:R-:W2:Y:S01]  /*2250*/  LDS R23, [R19+-0x4] ;  /* 0xfffffc0013177984 */ /* 0x000ea20000000800 */
[----:B0-----:R-:W-:-:S04]  /*2260*/  FMUL R8, R13, R8 ;  /* 0x000000080d087220 */ /* 0x001fc80000400000 */
[----:B------:R-:W-:-:S04]  /*2270*/  FMUL.RZ R25, R8, 0.15915493667125701904 ;  /* 0x3e22f98308197820 */ /* 0x000fc8000040c000 */
[----:B------:R-:W0:Y:S01]  /*2280*/  MUFU.COS R21, R25 ;  /* 0x0000001900157308 */ /* 0x000e220000000000 */
[----:B-1----:R-:W-:-:S04]  /*2290*/  FMUL R20, R13, R20 ;  /* 0x000000140d147220 */ /* 0x002fc80000400000 */
[----:B------:R-:W-:-:S03]  /*22a0*/  FMUL.RZ R27, R20, 0.15915493667125701904 ;  /* 0x3e22f983141b7820 */ /* 0x000fc6000040c000 */
[----:B------:R-:W1:Y:S08]  /*22b0*/  MUFU.SIN R8, R25 ;  /* 0x0000001900087308 */ /* 0x000e700000000400 */
[----:B------:R-:W2:Y:S01]  /*22c0*/  MUFU.SIN R20, R27 ;  /* 0x0000001b00147308 */ /* 0x000ea20000000400 */
[----:B0-----:R-:W-:-:S07]  /*22d0*/  FMUL R11, R21, R10 ;  /* 0x0000000a150b7220 */ /* 0x001fce0000400000 */
[----:B------:R-:W0:Y:S01]  /*22e0*/  MUFU.COS R25, R27 ;  /* 0x0000001b00197308 */ /* 0x000e220000000000 */
[C---:B-1----:R-:W-:Y:S01]  /*22f0*/  FMUL R22, R8.reuse, R10 ;  /* 0x0000000a08167220 */ /* 0x042fe20000400000 */
[----:B------:R-:W-:-:S03]  /*2300*/  FFMA R24, R8, R9, R11 ;  /* 0x0000000908187223 */ /* 0x000fc6000000000b */
[----:B------:R-:W-:Y:S02]  /*2310*/  FFMA R21, R21, R9, -R22 ;  /* 0x0000000915157223 */ /* 0x000fe40000000816 */
[----:B------:R-:W1:Y:S01]  /*2320*/  LDS.128 R8, [R17+-0x10] ;  /* 0xfffff00011087984 */ /* 0x000e620000000c00 */
[----:B--2---:R-:W-:-:S03]  /*2330*/  FMUL R28, R20, R23 ;  /* 0x00000017141c7220 */ /* 0x004fc60000400000 */
[----:B------:R-:W2:Y:S01]  /*2340*/  LDS R22, [R19+-0x8] ;  /* 0xfffff80013167984 */ /* 0x000ea20000000800 */
[----:B-1----:R-:W-:Y:S01]  /*2350*/  FMUL R24, R24, R9 ;  /* 0x0000000918187220 */ /* 0x002fe20000400000 */
[C---:B0-----:R-:W-:Y:S01]  /*2360*/  FMUL R9, R25.reuse, R23 ;  /* 0x0000001719097220 */ /* 0x041fe20000400000 */
[----:B--2---:R-:W-:-:S03]  /*2370*/  FFMA R23, R25, R22, -R28 ;  /* 0x0000001619177223 */ /* 0x004fc6000000081c */
[----:B------:R-:W-:Y:S01]  /*2380*/  FFMA R28, R20, R22, R9 ;  /* 0x00000016141c7223 */ /* 0x000fe20000000009 */
[----:B------:R-:W0:Y:S01]  /*2390*/  LDS R25, [R26+0x98] ;  /* 0x000098001a197984 */ /* 0x000e220000000800 */
[----:B------:R-:W-:Y:S02]  /*23a0*/  FFMA R21, R21, R8, R24 ;  /* 0x0000000815157223 */ /* 0x000fe40000000018 */
[----:B------:R-:W-:Y:S01]  /*23b0*/  FMUL R27, R11, R28 ;  /* 0x0000001c0b1b7220 */ /* 0x000fe20000400000 */
[----:B------:R-:W-:Y:S01]  /*23c0*/  LDS R22, [R19+0x4] ;  /* 0x0000040013167984 */ /* 0x000fe20000000800 */
[----:B------:R-:W-:Y:S02]  /*23d0*/  FADD R21, R21, R16 ;  /* 0x0000001015157221 */ /* 0x000fe40000000000 */
[----:B------:R-:W-:Y:S01]  /*23e0*/  FFMA R24, R10, R23, R27 ;  /* 0x000000170a187223 */ /* 0x000fe2000000001b */
[----:B------:R-:W-:Y:S03]  /*23f0*/  LDS R9, [R19] ;  /* 0x0000000013097984 */ /* 0x000fe60000000800 */
[----:B------:R-:W-:Y:S01]  /*2400*/  FADD R24, R21, R24 ;  /* 0x0000001815187221 */ /* 0x000fe20000000000 */
[----:B------:R-:W1:Y:S04]  /*2410*/  LDS R20, [R26+0x9c] ;  /* 0x00009c001a147984 */ /* 0x000e680000000800 */
[----:B------:R-:W2:Y:S01]  /*2420*/  LDS R23, [R19+0xc] ;  /* 0x00000c0013177984 */ /* 0x000ea20000000800 */
[----:B0-----:R-:W-:-:S04]  /*2430*/  FMUL R25, R13, R25 ;  /* 0x000000190d197220 */ /* 0x001fc80000400000 */
[----:B------:R-:W-:-:S04]  /*2440*/  FMUL.RZ R29, R25, 0.15915493667125701904 ;  /* 0x3e22f983191d7820 */ /* 0x000fc8000040c000 */
[----:B------:R-:W0:Y:S01]  /*2450*/  MUFU.SIN R11, R29 ;  /* 0x0000001d000b7308 */ /* 0x000e220000000400 */
[----:B-1----:R-:W-:-:S07]  /*2460*/  FMUL R20, R13, R20 ;  /* 0x000000140d147220 */ /* 0x002fce0000400000 */
[----:B------:R-:W1:Y:S01]  /*2470*/  MUFU.COS R25, R29 ;  /* 0x0000001d00197308 */ /* 0x000e620000000000 */
[----:B------:R-:W-:-:S07]  /*2480*/  FMUL.RZ R27, R20, 0.15915493667125701904 ;  /* 0x3e22f983141b7820 */ /* 0x000fce000040c000 */
[----:B------:R-:W2:Y:S01]  /*2490*/  MUFU.COS R16, R27 ;  /* 0x0000001b00107308 */ /* 0x000ea20000000000 */
[----:B0-----:R-:W-:-:S07]  /*24a0*/  FMUL R8, R11, R22 ;  /* 0x000000160b087220 */ /* 0x001fce0000400000 */
[----:B------:R-:W0:Y:S01]  /*24b0*/  MUFU.SIN R20, R27 ;  /* 0x0000001b00147308 */ /* 0x000e220000000400 */
[C---:B-1----:R-:W-:Y:S01]  /*24c0*/  FMUL R10, R25.reuse, R22 ;  /* 0x00000016190a7220 */ /* 0x042fe20000400000 */
[-C--:B------:R-:W-:Y:S01]  /*24d0*/  FFMA R25, R25, R9.reuse, -R8 ;  /* 0x0000000919197223 */ /* 0x080fe20000000808 */
[----:B------:R1:W3:Y:S02]  /*24e0*/  LDS R22, [R19+0x8] ;  /* 0x0000080013167984 */ /* 0x0002e40000000800 */
[----:B------:R-:W-:Y:S02]  /*24f0*/  FFMA R26, R11, R9, R10 ;  /* 0x000000090b1a7223 */ /* 0x000fe4000000000a */
[----:B------:R4:W5:Y:S01]  /*2500*/  LDS.128 R8, [R17] ;  /* 0x0000000011087984 */ /* 0x0009620000000c00 */
[-C--:B--2---:R-:W-:Y:S01]  /*2510*/  FMUL R21, R16, R23.reuse ;  /* 0x0000001710157220 */ /* 0x084fe20000400000 */
[----:B-1----:R-:W-:Y:S02]  /*2520*/  IADD3 R19, PT, PT, R19, 0x20, RZ ;  /* 0x0000002013137810 */ /* 0x002fe40007ffe0ff */
[----:B----4-:R-:W-:Y:S01]  /*2530*/  IADD3 R17, PT, PT, R17, 0x20, RZ ;  /* 0x0000002011117810 */ /* 0x010fe20007ffe0ff */
[C---:B0-----:R-:W-:Y:S01]  /*2540*/  FMUL R23, R20.reuse, R23 ;  /* 0x0000001714177220 */ /* 0x041fe20000400000 */
[----:B---3--:R-:W-:-:S03]  /*2550*/  FFMA R20, R20, R22, R21 ;  /* 0x0000001614147223 */ /* 0x008fc60000000015 */
[----:B------:R-:W-:Y:S01]  /*2560*/  FFMA R23, R16, R22, -R23 ;  /* 0x0000001610177223 */ /* 0x000fe20000000817 */
[----:B-----5:R-:W-:Y:S01]  /*2570*/  FMUL R26, R26, R9 ;  /* 0x000000091a1a7220 */ /* 0x020fe20000400000 */
[----:B------:R-:W-:-:S03]  /*2580*/  FMUL R11, R11, R20 ;  /* 0x000000140b0b7220 */ /* 0x000fc60000400000 */
[----:B------:R-:W-:Y:S01]  /*2590*/  FFMA R25, R25, R8, R26 ;  /* 0x0000000819197223 */ /* 0x000fe2000000001a */
[----:B------:R-:W-:-:S03]  /*25a0*/  FFMA R11, R10, R23, R11 ;  /* 0x000000170a0b7223 */ /* 0x000fc6000000000b */
[----:B------:R-:W-:-:S04]  /*25b0*/  FADD R24, R24, R25 ;  /* 0x0000001918187221 */ /* 0x000fc80000000000 */
[----:B------:R-:W-:Y:S01]  /*25c0*/  FADD R16, R24, R11 ;  /* 0x0000000b18107221 */ /* 0x000fe20000000000 */
[----:B------:R-:W-:Y:S06]  /*25d0*/  @P0 BRA `(.L_x_441) ;  /* 0xfffffff800fc0947 */ /* 0x000fec000383ffff */
.L_x_440:
[----:B------:R-:W-:Y:S05]  /*25e0*/  @!P1 BRA `(.L_x_442) ;  /* 0x0000000400049947 */ /* 0x000fea0003800000 */
[C---:B------:R-:W-:Y:S02]  /*25f0*/  LOP3.LUT P1, RZ, R2.reuse, 0x6, RZ, 0xc0, !PT ;  /* 0x0000000602ff7812 */ /* 0x040fe4000782c0ff */
[----:B------:R-:W-:-:S11]  /*2600*/  LOP3.LUT P0, RZ, R2, 0x2, RZ, 0xc0, !PT ;  /* 0x0000000202ff7812 */ /* 0x000fd6000780c0ff */
[----:B------:R-:W-:Y:S05]  /*2610*/  @!P1 BRA `(.L_x_443) ;  /* 0x0000000000989947 */ /* 0x000fea0003800000 */
[----:B------:R-:W0:Y:S01]  /*2620*/  S2UR UR12, SR_CgaCtaId ;  /* 0x00000000000c79c3 */ /* 0x000e220000008800 */
[----:B-1----:R-:W-:Y:S01]  /*2630*/  LEA R21, R14, UR7, 0x1 ;  /* 0x000000070e157c11 */ /* 0x002fe2000f8e08ff */
[----:B------:R-:W1:Y:S04]  /*2640*/  LDCU UR13, c[0x0][0x3b0] ;  /* 0x00007600ff0d77ac */ /* 0x000e680008000800 */
[----:B------:R-:W2:Y:S01]  /*2650*/  LDS R22, [R21+0x90] ;  /* 0x0000900015167984 */ /* 0x000ea20000000800 */
[----:B------:R-:W-:-:S03]  /*2660*/  UMOV UR9, 0x400 ;  /* 0x0000040000097882 */ /* 0x000fc60000000000 */
[----:B------:R-:W3:Y:S01]  /*2670*/  LDS R24, [R21+0x94] ;  /* 0x0000940015187984 */ /* 0x000ee20000000800 */
[----:B-1----:R-:W-:Y:S01]  /*2680*/  IMAD R8, R12, UR13, R14 ;  /* 0x0000000d0c087c24 */ /* 0x002fe2000f8e020e */
[----:B0-----:R-:W-:-:S06]  /*2690*/  ULEA UR9, UR12, UR9, 0x18 ;  /* 0x000000090c097291 */ /* 0x001fcc000f8ec0ff */
[----:B------:R-:W-:Y:S02]  /*26a0*/  LEA R25, R8, UR9, 0x2 ;  /* 0x0000000908197c11 */ /* 0x000fe4000f8e10ff */
[C---:B------:R-:W-:Y:S01]  /*26b0*/  LEA R8, R14.reuse, R7, 0x2 ;  /* 0x000000070e087211 */ /* 0x040fe200078e10ff */
[----:B------:R-:W-:Y:S02]  /*26c0*/  VIADD R14, R14, 0x4 ;  /* 0x000000040e0e7836 */ /* 0x000fe40000000000 */
[----:B------:R-:W0:Y:S04]  /*26d0*/  LDS R20, [R25+0x4] ;  /* 0x0000040019147984 */ /* 0x000e280000000800 */
[----:B------:R-:W1:Y:S04]  /*26e0*/  LDS R19, [R25] ;  /* 0x0000000019137984 */ /* 0x000e680000000800 */
[----:B------:R-:W4:Y:S01]  /*26f0*/  LDS R17, [R25+0xc] ;  /* 0x00000c0019117984 */ /* 0x000f220000000800 */
[----:B--2---:R-:W-:-:S03]  /*2700*/  FMUL R22, R13, R22 ;  /* 0x000000160d167220 */ /* 0x004fc60000400000 */
[----:B------:R2:W-:Y:S01]  /*2710*/  LDS R18, [R25+0x8] ;  /* 0x0000080019127984 */ /* 0x0005e20000000800 */
[----:B------:R-:W-:-:S03]  /*2720*/  FMUL.RZ R27, R22, 0.15915493667125701904 ;  /* 0x3e22f983161b7820 */ /* 0x000fc6000040c000 */
[----:B------:R-:W5:Y:S01]  /*2730*/  LDS.128 R8, [R8+0x90] ;  /* 0x0000900008087984 */ /* 0x000f620000000c00 */
[----:B---3--:R-:W-:Y:S02]  /*2740*/  FMUL R21, R13, R24 ;  /* 0x000000180d157220 */ /* 0x008fe40000400000 */
[----:B------:R-:W0:Y:S02]  /*2750*/  MUFU.COS R24, R27 ;  /* 0x0000001b00187308 */ /* 0x000e240000000000 */
[----:B------:R-:W-:-:S06]  /*2760*/  FMUL.RZ R28, R21, 0.15915493667125701904 ;  /* 0x3e22f983151c7820 */ /* 0x000fcc000040c000 */
[----:B------:R-:W2:Y:S08]  /*2770*/  MUFU.SIN R23, R27 ;  /* 0x0000001b00177308 */ /* 0x000eb00000000400 */
[----:B------:R-:W4:Y:S01]  /*2780*/  MUFU.COS R21, R28 ;  /* 0x0000001c00157308 */ /* 0x000f220000000000 */
[----:B0-----:R-:W-:-:S07]  /*2790*/  FMUL R26, R24, R20 ;  /* 0x00000014181a7220 */ /* 0x001fce0000400000 */
[----:B------:R-:W0:Y:S01]  /*27a0*/  MUFU.SIN R22, R28 ;  /* 0x0000001c00167308 */ /* 0x000e220000000400 */
[C---:B--2---:R-:W-:Y:S01]  /*27b0*/  FMUL R25, R23.reuse, R20 ;  /* 0x0000001417197220 */ /* 0x044fe20000400000 */
[----:B-1----:R-:W-:-:S03]  /*27c0*/  FFMA R26, R23, R19, R26 ;  /* 0x00000013171a7223 */ /* 0x002fc6000000001a */
[----:B------:R-:W-:Y:S01]  /*27d0*/  FFMA R25, R24, R19, -R25 ;  /* 0x0000001318197223 */ /* 0x000fe20000000819 */
[----:B----4-:R-:W-:Y:S01]  /*27e0*/  FMUL R23, R21, R17 ;  /* 0x0000001115177220 */ /* 0x010fe20000400000 */
[----:B-----5:R-:W-:Y:S01]  /*27f0*/  FMUL R26, R26, R9 ;  /* 0x000000091a1a7220 */ /* 0x020fe20000400000 */
[C---:B0-----:R-:W-:Y:S02]  /*2800*/  FMUL R20, R22.reuse, R17 ;  /* 0x0000001116147220 */ /* 0x041fe40000400000 */
[----:B------:R-:W-:Y:S01]  /*2810*/  FFMA R22, R22, R18, R23 ;  /* 0x0000001216167223 */ /* 0x000fe20000000017 */
[----:B------:R-:W-:Y:S01]  /*2820*/  FFMA R25, R25, R8, R26 ;  /* 0x0000000819197223 */ /* 0x000fe2000000001a */
[----:B------:R-:W-:Y:S02]  /*2830*/  FFMA R21, R21, R18, -R20 ;  /* 0x0000001215157223 */ /* 0x000fe40000000814 */
[----:B------:R-:W-:Y:S01]  /*2840*/  FMUL R22, R22, R11 ;  /* 0x0000000b16167220 */ /* 0x000fe20000400000 */
[----:B------:R-:W-:-:S03]  /*2850*/  FADD R16, R16, R25 ;  /* 0x0000001910107221 */ /* 0x000fc60000000000 */
[----:B------:R-:W-:-:S04]  /*2860*/  FFMA R21, R21, R10, R22 ;  /* 0x0000000a15157223 */ /* 0x000fc80000000016 */
[----:B------:R-:W-:-:S07]  /*2870*/  FADD R16, R16, R21 ;  /* 0x0000001510107221 */ /* 0x000fce0000000000 */
.L_x_443:
[----:B------:R-:W-:Y:S05]  /*2880*/  @P0 BRA `(.L_x_442) ;  /* 0x00000000005c0947 */ /* 0x000fea0003800000 */
[----:B------:R-:W0:Y:S01]  /*2890*/  S2UR UR12, SR_CgaCtaId ;  /* 0x00000000000c79c3 */ /* 0x000e220000008800 */
[----:B-1----:R-:W-:Y:S01]  /*28a0*/  LEA R10, R14, UR7, 0x1 ;  /* 0x000000070e0a7c11 */ /* 0x002fe2000f8e08ff */
[----:B------:R-:W1:Y:S01]  /*28b0*/  LDCU UR13, c[0x0][0x3b0] ;  /* 0x00007600ff0d77ac */ /* 0x000e620008000800 */
[----:B------:R-:W-:-:S04]  /*28c0*/  UMOV UR9, 0x400 ;  /* 0x0000040000097882 */ /* 0x000fc80000000000 */
[----:B------:R-:W2:Y:S01]  /*28d0*/  LDS R10, [R10+0x90] ;  /* 0x000090000a0a7984 */ /* 0x000ea20000000800 */
[----:B-1----:R-:W-:Y:S01]  /*28e0*/  IMAD R8, R12, UR13, R14 ;  /* 0x0000000d0c087c24 */ /* 0x002fe2000f8e020e */
[----:B0-----:R-:W-:-:S06]  /*28f0*/  ULEA UR9, UR12, UR9, 0x18 ;  /* 0x000000090c097291 */ /* 0x001fcc000f8ec0ff */
[----:B------:R-:W-:Y:S02]  /*2900*/  LEA R17, R8, UR9, 0x2 ;  /* 0x0000000908117c11 */ /* 0x000fe4000f8e10ff */
[----:B------:R-:W-:-:S03]  /*2910*/  LEA R8, R14, R7, 0x2 ;  /* 0x000000070e087211 */ /* 0x000fc600078e10ff */
[----:B------:R-:W0:Y:S04]  /*2920*/  LDS R18, [R17+0x4] ;  /* 0x0000040011127984 */ /* 0x000e280000000800 */
[----:B------:R-:W1:Y:S04]  /*2930*/  LDS R14, [R17] ;  /* 0x00000000110e7984 */ /* 0x000e680000000800 */
[----:B------:R-:W3:Y:S01]  /*2940*/  LDS.64 R8, [R8+0x90] ;  /* 0x0000900008087984 */ /* 0x000ee20000000a00 */
[----:B--2---:R-:W-:-:S04]  /*2950*/  FMUL R13, R13, R10 ;  /* 0x0000000a0d0d7220 */ /* 0x004fc80000400000 */
[----:B------:R-:W-:-:S04]  /*2960*/  FMUL.RZ R19, R13, 0.15915493667125701904 ;  /* 0x3e22f9830d137820 */ /* 0x000fc8000040c000 */
[----:B------:R-:W0:Y:S08]  /*2970*/  MUFU.COS R11, R19 ;  /* 0x00000013000b7308 */ /* 0x000e300000000000 */
[----:B------:R-:W2:Y:S01]  /*2980*/  MUFU.SIN R10, R19 ;  /* 0x00000013000a7308 */ /* 0x000ea20000000400 */
[-C--:B0-----:R-:W-:Y:S01]  /*2990*/  FMUL R13, R11, R18.reuse ;  /* 0x000000120b0d7220 */ /* 0x081fe20000400000 */
[----:B--2---:R-:W-:-:S03]  /*29a0*/  FMUL R18, R10, R18 ;  /* 0x000000120a127220 */ /* 0x004fc60000400000 */
[-C--:B-1----:R-:W-:Y:S01]  /*29b0*/  FFMA R10, R10, R14.reuse, R13 ;  /* 0x0000000e0a0a7223 */ /* 0x082fe2000000000d */
[----:B------:R-:W-:-:S03]  /*29c0*/  FFMA R11, R11, R14, -R18 ;  /* 0x0000000e0b0b7223 */ /* 0x000fc60000000812 */
[----:B---3--:R-:W-:-:S04]  /*29d0*/  FMUL R10, R10, R9 ;  /* 0x000000090a0a7220 */ /* 0x008fc80000400000 */
[----:B------:R-:W-:-:S04]  /*29e0*/  FFMA R11, R11, R8, R10 ;  /* 0x000000080b0b7223 */ /* 0x000fc8000000000a */
[----:B------:R-:W-:-:S07]  /*29f0*/  FADD R16, R16, R11 ;  /* 0x0000000b10107221 */ /* 0x000fce0000000000 */
.L_x_442:
[----:B------:R-:W0:Y:S01]  /*2a00*/  LDCU UR9, c[0x0][0x3b4] ;  /* 0x00007680ff0977ac */ /* 0x000e220008000800 */
[C---:B------:R-:W-:Y:S02]  /*2a10*/  LEA R9, R12.reuse, R7, 0x2 ;  /* 0x000000070c097211 */ /* 0x040fe400078e10ff */
[----:B------:R-:W-:-:S04]  /*2a20*/  IADD3 R12, PT, PT, R12, UR16, RZ ;  /* 0x000000100c0c7c10 */ /* 0x000fc8000fffe0ff */
[----:B------:R-:W-:Y:S01]  /*2a30*/  ISETP.GE.AND P0, PT, R12, UR17, PT ;  /* 0x000000110c007c0c */ /* 0x000fe2000bf06270 */
[----:B0-----:R-:W-:-:S05]  /*2a40*/  FMUL R16, R16, UR9 ;  /* 0x0000000910107c20 */ /* 0x001fca0008400000 */
[----:B------:R0:W-:Y:S07]  /*2a50*/  STS [R9], R16 ;  /* 0x0000001009007388 */ /* 0x0001ee0000000800 */
[----:B------:R-:W-:Y:S05]  /*2a60*/  @!P0 BRA `(.L_x_444) ;  /* 0xfffffff4007c8947 */ /* 0x000fea000383ffff */
.L_x_437:
[----:B------:R-:W-:Y:S05]  /*2a70*/  BSYNC.RECONVERGENT B0 ;  /* 0x0000000000007941 */ /* 0x000fea0003800200 */
.L_x_436:
[----:B------:R-:W-:Y:S01]  /*2a80*/  BAR.SYNC.DEFER_BLOCKING 0x0 ;  /* 0x0000000000007b1d */ /* 0x000fe20000010000 */
[----:B------:R-:W-:Y:S01]  /*2a90*/  ISETP.GE.AND P0, PT, R6, UR17, PT ;  /* 0x0000001106007c0c */ /* 0x000fe2000bf06270 */
[----:B0-----:R-:W-:-:S04]  /*2aa0*/  IMAD.MOV.U32 R9, RZ, RZ, -0x800000 ;  /* 0xff800000ff097424 */ /* 0x001fc800078e00ff */
[----:B------:R-:W-:Y:S08]  /*2ab0*/  BSSY.RECONVERGENT B0, `(.L_x_445) ;  /* 0x000000a000007945 */ /* 0x000ff00003800200 */
[----:B------:R-:W-:Y:S05]  /*2ac0*/  @P0 BRA `(.L_x_446) ;  /* 0x0000000000200947 */ /* 0x000fea0003800000 */
[----:B------:R-:W-:Y:S02]  /*2ad0*/  MOV R9, 0xff800000 ;  /* 0xff80000000097802 */ /* 0x000fe40000000f00 */
[----:B------:R-:W-:-:S07]  /*2ae0*/  MOV R8, R6 ;  /* 0x0000000600087202 */ /* 0x000fce0000000f00 */
.L_x_447:
[C---:B-1----:R-:W-:Y:S01]  /*2af0*/  LEA R10, R8.reuse, R7, 0x2 ;  /* 0x00000007080a7211 */ /* 0x042fe200078e10ff */
[----:B------:R-:W-:-:S05]  /*2b00*/  VIADD R8, R8, UR16 ;  /* 0x0000001008087c36 */ /* 0x000fca0008000000 */
[----:B------:R-:W0:Y:S01]  /*2b10*/  LDS R10, [R10] ;  /* 0x000000000a0a7984 */ /* 0x000e220000000800 */
[----:B------:R-:W-:Y:S02]  /*2b20*/  ISETP.GE.AND P0, PT, R8, UR17, PT ;  /* 0x0000001108007c0c */ /* 0x000fe4000bf06270 */
[----:B0-----:R-:W-:-:S11]  /*2b30*/  FMNMX R9, R10, R9, !PT ;  /* 0x000000090a097209 */ /* 0x001fd60007800000 */
[----:B------:R-:W-:Y:S05]  /*2b40*/  @!P0 BRA `(.L_x_447) ;  /* 0xfffffffc00e88947 */ /* 0x000fea000383ffff */
.L_x_446:
[----:B------:R-:W-:Y:S05]  /*2b50*/  BSYNC.RECONVERGENT B0 ;  /* 0x0000000000007941 */ /* 0x000fea0003800200 */
.L_x_445:
[----:B------:R-:W1:Y:S01]  /*2b60*/  SHFL.BFLY PT, R8, R9, 0x10, 0x1f ;  /* 0x0e001f0009087f89 */ /* 0x000e6200000e0000 */
[----:B------:R-:W-:Y:S01]  /*2b70*/  ISETP.NE.AND P0, PT, R3, RZ, PT ;  /* 0x000000ff0300720c */ /* 0x000fe20003f05270 */
[----:B------:R-:W-:Y:S01]  /*2b80*/  UIADD3 UR9, UPT, UPT, UR16, 0x1f, URZ ;  /* 0x0000001f10097890 */ /* 0x000fe2000fffe0ff */
[----:B------:R-:W-:-:S03]  /*2b90*/  ISETP.GT.U32.AND P1, PT, R6, 0x1f, PT ;  /* 0x0000001f0600780c */ /* 0x000fc60003f24070 */
[----:B------:R-:W-:Y:S01]  /*2ba0*/  USHF.R.U32.HI UR9, URZ, 0x5, UR9 ;  /* 0x00000005ff097899 */ /* 0x000fe20008011609 */
[----:B-1----:R-:W-:Y:S02]  /*2bb0*/  FMNMX R10, R8, R9, !PT ;  /* 0x00000009080a7209 */ /* 0x002fe40007800000 */
[----:B------:R-:W-:-:S03]  /*2bc0*/  LEA R9, R3, R7, 0x2 ;  /* 0x0000000703097211 */ /* 0x000fc600078e10ff */
[----:B------:R-:W0:Y:S02]  /*2bd0*/  SHFL.BFLY PT, R11, R10, 0x8, 0x1f ;  /* 0x0d001f000a0b7f89 */ /* 0x000e2400000e0000 */
[----:B0-----:R-:W-:-:S05]  /*2be0*/  FMNMX R11, R10, R11, !PT ;  /* 0x0000000b0a0b7209 */ /* 0x001fca0007800000 */
[----:B------:R-:W0:Y:S02]  /*2bf0*/  SHFL.BFLY PT, R8, R11, 0x4, 0x1f ;  /* 0x0c801f000b087f89 */ /* 0x000e2400000e0000 */
[----:B0-----:R-:W-:Y:S02]  /*2c00*/  FMNMX R12, R11, R8, !PT ;  /* 0x000000080b0c7209 */ /* 0x001fe40007800000 */
[----:B------:R-:W-:-:S03]  /*2c10*/  LEA.HI R8, R6, R7, RZ, 0x1d ;  /* 0x0000000706087211 */ /* 0x000fc600078fe8ff */
[----:B------:R-:W0:Y:S02]  /*2c20*/  SHFL.BFLY PT, R13, R12, 0x2, 0x1f ;  /* 0x0c401f000c0d7f89 */ /* 0x000e2400000e0000 */
[----:B0-----:R-:W-:-:S05]  /*2c30*/  FMNMX R13, R12, R13, !PT ;  /* 0x0000000d0c0d7209 */ /* 0x001fca0007800000 */
        /* <DEDUP_REMOVED lines=19> */
.L_x_473:
[----:B0-2---:R-:W-:-:S05]  /*2d70*/  FMNMX R14, R14, R17, !PT ;  /* 0x000000110e0e7209 */ /* 0x005fca0007800000 */
[----:B------:R2:W-:Y:S02]  /*2d80*/  @!P0 STS [R7+0x10], R14 ;  /* 0x0000100e07008388 */ /* 0x0005e40000000800 */
.L_x_448:
[----:B------:R-:W-:Y:S05]  /*2d90*/  WARPSYNC.ALL ;  /* 0x0000000000007948 */ /* 0x000fea0003800000 */
[----:B------:R-:W-:Y:S01]  /*2da0*/  ISETP.GE.AND P0, PT, R6, UR17, PT ;  /* 0x0000001106007c0c */ /* 0x000fe2000bf06270 */
[----:B------:R-:W-:Y:S01]  /*2db0*/  BAR.SYNC.DEFER_BLOCKING 0x0 ;  /* 0x0000000000007b1d */ /* 0x000fe20000010000 */
[----:B------:R-:W-:Y:S02]  /*2dc0*/  HFMA2 R11, -RZ, RZ, 0.96630859375, -0.0022525787353515625 ;  /* 0x3bbb989dff0b7431 */ /* 0x000fe400000001ff */
[----:B------:R-:W-:Y:S01]  /*2dd0*/  IMAD.MOV.U32 R10, RZ, RZ, 0x437c0000 ;  /* 0x437c0000ff0a7424 */ /* 0x000fe200078e00ff */
[----:B------:R-:W-:-:S02]  /*2de0*/  MOV R13, RZ ;  /* 0x000000ff000d7202 */ /* 0x000fc40000000f00 */
[----:B------:R-:W-:Y:S01]  /*2df0*/  BSSY.RECONVERGENT B0, `(.L_x_450) ;  /* 0x0000016000007945 */ /* 0x000fe20003800200 */
[----:B------:R-:W3:Y:S02]  /*2e00*/  LDS R16, [R7+0x10] ;  /* 0x0000100007107984 */ /* 0x000ee40000000800 */
[----:B---3--:R-:W-:-:S03]  /*2e10*/  FMNMX R16, R16, R15, !PT ;  /* 0x0000000f10107209 */ /* 0x008fc60007800000 */
[----:B------:R-:W-:Y:S05]  /*2e20*/  @P0 BRA `(.L_x_451) ;  /* 0x0000000000480947 */ /* 0x000fea0003800000 */
[----:B------:R-:W-:Y:S02]  /*2e30*/  MOV R13, RZ ;  /* 0x000000ff000d7202 */ /* 0x000fe40000000f00 */
[----:B------:R-:W-:-:S07]  /*2e40*/  MOV R12, R6 ;  /* 0x00000006000c7202 */ /* 0x000fce0000000f00 */
.L_x_452:
[C---:B--23--:R-:W-:Y:S01]  /*2e50*/  IMAD R14, R12.reuse, 0x4, R7 ;  /* 0x000000040c0e7824 */ /* 0x04cfe200078e0207 */
[----:B------:R-:W-:-:S04]  /*2e60*/  IADD3 R12, PT, PT, R12, UR16, RZ ;  /* 0x000000100c0c7c10 */ /* 0x000fc8000fffe0ff */
[----:B0-----:R-:W0:Y:S01]  /*2e70*/  LDS R17, [R14] ;  /* 0x000000000e117984 */ /* 0x001e220000000800 */
[----:B------:R-:W-:Y:S01]  /*2e80*/  ISETP.GE.AND P0, PT, R12, UR17, PT ;  /* 0x000000110c007c0c */ /* 0x000fe2000bf06270 */
[----:B0-----:R-:W-:-:S04]  /*2e90*/  FADD R18, -R16, R17 ;  /* 0x0000001110127221 */ /* 0x001fc80000000100 */
[----:B------:R-:W-:-:S04]  /*2ea0*/  FFMA.SAT R17, R18, R11, 0.5 ;  /* 0x3f00000012117423 */ /* 0x000fc8000000200b */
[----:B------:R-:W-:-:S04]  /*2eb0*/  FFMA.RM R17, R17, R10, 12582913 ;  /* 0x4b40000111117423 */ /* 0x000fc8000000400a */
[C---:B------:R-:W-:Y:S01]  /*2ec0*/  FADD R19, R17.reuse, -12583039 ;  /* 0xcb40007f11137421 */ /* 0x040fe20000000000 */
[----:B------:R-:W-:-:S03]  /*2ed0*/  SHF.L.U32 R17, R17, 0x17, RZ ;  /* 0x0000001711117819 */ /* 0x000fc600000006ff */
[----:B------:R-:W-:-:S04]  /*2ee0*/  FFMA R19, R18, 1.4426950216293334961, -R19 ;  /* 0x3fb8aa3b12137823 */ /* 0x000fc80000000813 */
[----:B------:R-:W-:-:S04]  /*2ef0*/  FFMA R19, R18, 1.925963033500011079e-08, R19 ;  /* 0x32a5706012137823 */ /* 0x000fc80000000013 */
[----:B------:R-:W0:Y:S02]  /*2f00*/  MUFU.EX2 R18, R19 ;  /* 0x0000001300127308 */ /* 0x000e240000000800 */
[----:B0-----:R-:W-:-:S04]  /*2f10*/  FMUL R17, R17, R18 ;  /* 0x0000001211117220 */ /* 0x001fc80000400000 */
[----:B------:R-:W-:Y:S01]  /*2f20*/  FADD R13, R17, R13 ;  /* 0x0000000d110d7221 */ /* 0x000fe20000000000 */
[----:B------:R3:W-:Y:S01]  /*2f30*/  STS [R14], R17 ;  /* 0x000000110e007388 */ /* 0x0007e20000000800 */
[----:B------:R-:W-:Y:S05]  /*2f40*/  @!P0 BRA `(.L_x_452) ;  /* 0xfffffffc00c08947 */ /* 0x000fea000383ffff */
.L_x_451:
[----:B------:R-:W-:Y:S05]  /*2f50*/  BSYNC.RECONVERGENT B0 ;  /* 0x0000000000007941 */ /* 0x000fea0003800200 */
.L_x_450:
[----:B------:R-:W2:Y:S01]  /*2f60*/  SHFL.BFLY PT, R12, R13, 0x10, 0x1f ;  /* 0x0e001f000d0c7f89 */ /* 0x000ea200000e0000 */
[----:B------:R-:W-:Y:S02]  /*2f70*/  ISETP.NE.AND P0, PT, R3, RZ, PT ;  /* 0x000000ff0300720c */ /* 0x000fe40003f05270 */
[----:B------:R-:W-:Y:S01]  /*2f80*/  ISETP.GT.U32.AND P1, PT, R6, 0x1f, PT ;  /* 0x0000001f0600780c */ /* 0x000fe20003f24070 */
[----:B--23--:R-:W-:-:S05]  /*2f90*/  FADD R14, R12, R13 ;  /* 0x0000000d0c0e7221 */ /* 0x00cfca0000000000 */
[----:B0-----:R-:W0:Y:S02]  /*2fa0*/  SHFL.BFLY PT, R17, R14, 0x8, 0x1f ;  /* 0x0d001f000e117f89 */ /* 0x001e2400000e0000 */
[----:B0-----:R-:W-:-:S05]  /*2fb0*/  FADD R17, R14, R17 ;  /* 0x000000110e117221 */ /* 0x001fca0000000000 */
[----:B------:R-:W0:Y:S02]  /*2fc0*/  SHFL.BFLY PT, R12, R17, 0x4, 0x1f ;  /* 0x0c801f00110c7f89 */ /* 0x000e2400000e0000 */
[----:B0-----:R-:W-:Y:S01]  /*2fd0*/  FADD R18, R17, R12 ;  /* 0x0000000c11127221 */ /* 0x001fe20000000000 */
[----:B------:R-:W-:-:S04]  /*2fe0*/  FADD R12, -R16, R15 ;  /* 0x0000000f100c7221 */ /* 0x000fc80000000100 */
[----:B------:R-:W0:Y:S01]  /*2ff0*/  SHFL.BFLY PT, R19, R18, 0x2, 0x1f ;  /* 0x0c401f0012137f89 */ /* 0x000e2200000e0000 */
[----:B------:R-:W-:-:S04]  /*3000*/  FFMA.SAT R11, R12, R11, 0.5 ;  /* 0x3f0000000c0b7423 */ /* 0x000fc8000000200b */
[----:B------:R-:W-:-:S04]  /*3010*/  FFMA.RM R11, R11, R10, 12582913 ;  /* 0x4b4000010b0b7423 */ /* 0x000fc8000000400a */
[C---:B------:R-:W-:Y:S01]  /*3020*/  FADD R13, R11.reuse, -12583039 ;  /* 0xcb40007f0b0d7421 */ /* 0x040fe20000000000 */
[----:B------:R-:W-:-:S03]  /*3030*/  SHF.L.U32 R17, R11, 0x17, RZ ;  /* 0x000000170b117819 */ /* 0x000fc600000006ff */
[----:B------:R-:W-:-:S04]  /*3040*/  FFMA R13, R12, 1.4426950216293334961, -R13 ;  /* 0x3fb8aa3b0c0d7823 */ /* 0x000fc8000000080d */
[----:B------:R-:W-:-:S04]  /*3050*/  FFMA R13, R12, 1.925963033500011079e-08, R13 ;  /* 0x32a570600c0d7823 */ /* 0x000fc8000000000d */
[----:B------:R-:W2:Y:S01]  /*3060*/  MUFU.EX2 R10, R13 ;  /* 0x0000000d000a7308 */ /* 0x000ea20000000800 */
[----:B0-----:R-:W-:-:S05]  /*3070*/  FADD R19, R18, R19 ;  /* 0x0000001312137221 */ /* 0x001fca0000000000 */
[----:B------:R-:W0:Y:S01]  /*3080*/  SHFL.BFLY PT, R20, R19, 0x1, 0x1f ;  /* 0x0c201f0013147f89 */ /* 0x000e2200000e0000 */
[----:B--2---:R-:W-:Y:S01]  /*3090*/  FMUL R17, R17, R10 ;  /* 0x0000000a11117220 */ /* 0x004fe20000400000 */
[----:B0-----:R-:W-:-:S05]  /*30a0*/  FADD R15, R19, R20 ;  /* 0x00000014130f7221 */ /* 0x001fca0000000000 */
[----:B------:R0:W-:Y:S01]  /*30b0*/  @!P0 STS [R8+0x10], R15 ;  /* 0x0000100f08008388 */ /* 0x0001e20000000800 */
[----:B------:R-:W-:Y:S06]  /*30c0*/  BAR.SYNC.DEFER_BLOCKING 0x0 ;  /* 0x0000000000007b1d */ /* 0x000fec0000010000 */
[----:B------:R-:W-:Y:S05]  /*30d0*/  @P1 BRA `(.L_x_453) ;  /* 0x0000000000401947 */ /* 0x000fea0003800000 */
[----:B------:R-:W-:Y:S01]  /*30e0*/  ISETP.GE.U32.AND P1, PT, R6, UR9, PT ;  /* 0x0000000906007c0c */ /* 0x000fe2000bf26070 */
[----:B0-----:R-:W-:Y:S01]  /*30f0*/  IMAD.MOV.U32 R8, RZ, RZ, RZ ;  /* 0x000000ffff087224 */ /* 0x001fe200078e00ff */
[----:B------:R-:W-:-:S11]  /*3100*/  UMOV UR12, 0xffffffff ;  /* 0xffffffff000c7882 */ /* 0x000fd60000000000 */
[----:B------:R0:W2:Y:S01]  /*3110*/  @!P1 LDS R8, [R9+0x10] ;  /* 0x0000100009089984 */ /* 0x0000a20000000800 */
[----:B------:R-:W-:Y:S05]  /*3120*/  BRA.DIV UR12, `(.L_x_454) ;  /* 0x000000120c587947 */ /* 0x000fea000b800000 */
[----:B012---:R-:W0:Y:S02]  /*3130*/  SHFL.BFLY PT, R9, R8, 0x10, 0x1f ;  /* 0x0e001f0008097f89 */ /* 0x007e2400000e0000 */
[----:B0-----:R-:W-:-:S05]  /*3140*/  FADD R9, R9, R8 ;  /* 0x0000000809097221 */ /* 0x001fca0000000000 */
[----:B------:R-:W0:Y:S02]  /*3150*/  SHFL.BFLY PT, R10, R9, 0x8, 0x1f ;  /* 0x0d001f00090a7f89 */ /* 0x000e2400000e0000 */
[----:B0-----:R-:W-:-:S05]  /*3160*/  FADD R10, R9, R10 ;  /* 0x0000000a090a7221 */ /* 0x001fca0000000000 */
[----:B------:R-:W0:Y:S02]  /*3170*/  SHFL.BFLY PT, R11, R10, 0x4, 0x1f ;  /* 0x0c801f000a0b7f89 */ /* 0x000e2400000e0000 */
[----:B0-----:R-:W-:-:S05]  /*3180*/  FADD R11, R10, R11 ;  /* 0x0000000b0a0b7221 */ /* 0x001fca0000000000 */
[----:B------:R-:W0:Y:S02]  /*3190*/  SHFL.BFLY PT, R12, R11, 0x2, 0x1f ;  /* 0x0c401f000b0c7f89 */ /* 0x000e2400000e0000 */
[----:B0-----:R-:W-:-:S05]  /*31a0*/  FADD R12, R11, R12 ;  /* 0x0000000c0b0c7221 */ /* 0x001fca0000000000 */
[----:B------:R0:W1:Y:S02]  /*31b0*/  SHFL.BFLY PT, R13, R12, 0x1, 0x1f ;  /* 0x0c201f000c0d7f89 */ /* 0x00006400000e0000 */
.L_x_479:
[----:B01----:R-:W-:-:S05]  /*31c0*/  FADD R12, R12, R13 ;  /* 0x0000000d0c0c7221 */ /* 0x003fca0000000000 */
[----:B------:R2:W-:Y:S02]  /*31d0*/  @!P0 STS [R7+0x10], R12 ;  /* 0x0000100c07008388 */ /* 0x0005e40000000800 */
.L_x_453:
[----:B------:R-:W3:Y:S02]  /*31e0*/  LDCU UR12, c[0x0][0x3b0] ;  /* 0x00007600ff0c77ac */ /* 0x000ee40008000800 */
[----:B---3--:R-:W-:Y:S01]  /*31f0*/  MOV R13, UR12 ;  /* 0x0000000c000d7c02 */ /* 0x008fe20008000f00 */
[----:B------:R-:W-:Y:S05]  /*3200*/  WARPSYNC.ALL ;  /* 0x0000000000007948 */ /* 0x000fea0003800000 */
[----:B------:R-:W-:Y:S01]  /*3210*/  BAR.SYNC.DEFER_BLOCKING 0x0 ;  /* 0x0000000000007b1d */ /* 0x000fe20000010000 */
[----:B------:R-:W-:-:S05]  /*3220*/  ISETP.GE.AND P0, PT, R6, R13, PT ;  /* 0x0000000d0600720c */ /* 0x000fca0003f06270 */
[----:B------:R-:W-:Y:S01]  /*3230*/  BSSY.RECONVERGENT B0, `(.L_x_455) ;  /* 0x00000bb000007945 */ /* 0x000fe20003800200 */
[----:B0-----:R-:W0:Y:S02]  /*3240*/  LDS R8, [R7+0x10] ;  /* 0x0000100007087984 */ /* 0x001e240000000800 */
[----:B0-----:R-:W-:-:S05]  /*3250*/  FFMA R0, R17, R0, R8 ;  /* 0x0000000011007223 */ /* 0x001fca0000000008 */
[----:B------:R-:W-:Y:S05]  /*3260*/  @P0 BRA `(.L_x_456) ;  /* 0x0000000800dc0947 */ /* 0x000fea0003800000 */
[----:B------:R-:W-:Y:S01]  /*3270*/  SHF.L.U32 R8, R5, 0x2, RZ ;  /* 0x0000000205087819 */ /* 0x000fe200000006ff */
[----:B------:R-:W-:Y:S01]  /*3280*/  IMAD.U32 R14, RZ, RZ, UR4 ;  /* 0x00000004ff0e7e24 */ /* 0x000fe2000f8e00ff */
[----:B-1----:R-:W-:Y:S02]  /*3290*/  MOV R9, 0xfffffffc ;  /* 0xfffffffc00097802 */ /* 0x002fe40000000f00 */
[----:B------:R-:W-:Y:S02]  /*32a0*/  IADD3 R8, PT, PT, RZ, -R8, RZ ;  /* 0x80000008ff087210 */ /* 0x000fe40007ffe0ff */
[----:B------:R-:W-:Y:S01]  /*32b0*/  MOV R20, R6 ;  /* 0x0000000600147202 */ /* 0x000fe20000000f00 */
[----:B------:R-:W-:Y:S01]  /*32c0*/  IMAD R14, R14, R9, UR11 ;  /* 0x0000000b0e0e7e24 */ /* 0x000fe2000f8e0209 */
[----:B------:R-:W-:Y:S02]  /*32d0*/  PRMT R15, R8, 0x7710, RZ ;  /* 0x00007710080f7816 */ /* 0x000fe400000000ff */
[----:B------:R-:W-:-:S02]  /*32e0*/  LEA R8, R4, UR11, 0x2 ;  /* 0x0000000b04087c11 */ /* 0x000fc4000f8e10ff */
[----:B------:R-:W-:Y:S02]  /*32f0*/  IADD3 R15, PT, PT, R15, UR11, RZ ;  /* 0x0000000b0f0f7c10 */ /* 0x000fe4000fffe0ff */
[----:B------:R-:W-:Y:S02]  /*3300*/  LOP3.LUT R8, R8, 0xffff, RZ, 0xc0, !PT ;  /* 0x0000ffff08087812 */ /* 0x000fe400078ec0ff */
[----:B------:R-:W-:Y:S02]  /*3310*/  LOP3.LUT R15, R15, 0xffff, RZ, 0xc0, !PT ;  /* 0x0000ffff0f0f7812 */ /* 0x000fe400078ec0ff */
[----:B------:R-:W-:Y:S02]  /*3320*/  LOP3.LUT R9, R8, 0x7, RZ, 0xc0, !PT ;  /* 0x0000000708097812 */ /* 0x000fe400078ec0ff */
[----:B------:R-:W-:Y:S02]  /*3330*/  LOP3.LUT R10, R15, 0xf, RZ, 0xc0, !PT ;  /* 0x0000000f0f0a7812 */ /* 0x000fe400078ec0ff */
[----:B------:R-:W-:Y:S01]  /*3340*/  IADD3 R11, PT, PT, R14, -0x1, RZ ;  /* 0xffffffff0e0b7810 */ /* 0x000fe20007ffe0ff */
[----:B------:R-:W-:Y:S01]  /*3350*/  VIADD R9, R9, 0xffffffff ;  /* 0xffffffff09097836 */ /* 0x000fe20000000000 */
[----:B------:R-:W-:-:S02]  /*3360*/  IADD3 R10, PT, PT, R10, -0x1, RZ ;  /* 0xffffffff0a0a7810 */ /* 0x000fc40007ffe0ff */
[----:B------:R-:W-:Y:S02]  /*3370*/  ISETP.GE.U32.AND P0, PT, R11, 0xf, PT ;  /* 0x0000000f0b00780c */ /* 0x000fe40003f06070 */
[----:B------:R-:W-:Y:S02]  /*3380*/  ISETP.GE.U32.AND P1, PT, R9, 0x3, PT ;  /* 0x000000030900780c */ /* 0x000fe40003f26070 */
[----:B------:R-:W-:Y:S02]  /*3390*/  ISETP.GE.U32.AND P2, PT, R10, 0x7, PT ;  /* 0x000000070a00780c */ /* 0x000fe40003f46070 */
[----:B--2---:R-:W-:-:S11]  /*33a0*/  LOP3.LUT R12, R8, 0x3, RZ, 0xc0, !PT ;  /* 0x00000003080c7812 */ /* 0x004fd600078ec0ff */
.L_x_463:
[----:B0-----:R-:W0:Y:S01]  /*33b0*/  LDC.64 R24, c[0x0][0x398] ;  /* 0x0000e600ff187b82 */ /* 0x001e220000000a00 */
[----:B------:R-:W1:Y:S01]  /*33c0*/  LDCU UR12, c[0x0][0x3b0] ;  /* 0x00007600ff0c77ac */ /* 0x000e620008000800 */
[----:B------:R-:W-:Y:S01]  /*33d0*/  HFMA2 R18, -RZ, RZ, 0, 0 ;  /* 0x00000000ff127431 */ /* 0x000fe200000001ff */
[----:B------:R-:W-:Y:S02]  /*33e0*/  UISETP.NE.AND UP0, UPT, UR5, URZ, UPT ;  /* 0x000000ff0500728c */ /* 0x000fe4000bf05270 */
[----:B------:R-:W-:Y:S01]  /*33f0*/  UISETP.GE.AND UP1, UPT, UR17, 0x1, UPT ;  /* 0x000000011100788c */ /* 0x000fe2000bf26270 */
[----:B-1----:R-:W-:-:S06]  /*3400*/  IMAD.U32 R13, RZ, RZ, UR12 ;  /* 0x0000000cff0d7e24 */ /* 0x002fcc000f8e00ff */
[----:B------:R-:W-:Y:S05]  /*3410*/  BRA.U !UP0, `(.L_x_457) ;  /* 0x00000001080c7547 */ /* 0x000fea000b800000 */
[----:B------:R-:W-:-:S04]  /*3420*/  IMAD R19, R13, UR8, R20 ;  /* 0x000000080d137c24 */ /* 0x000fc8000f8e0214 */
[----:B0-----:R-:W-:-:S06]  /*3430*/  IMAD.WIDE R18, R19, 0x4, R24 ;  /* 0x0000000413127825 */ /* 0x001fcc00078e0218 */
[----:B------:R1:W5:Y:S02]  /*3440*/  LDG.E R18, desc[UR14][R18.64] ;  /* 0x0000000e12127981 */ /* 0x000364000c1e1900 */
.L_x_457:
[----:B-1----:R-:W-:Y:S01]  /*3450*/  MOV R19, RZ ;  /* 0x000000ff00137202 */ /* 0x002fe20000000f00 */
[----:B------:R-:W-:Y:S06]  /*3460*/  BRA.U !UP1, `(.L_x_458) ;  /* 0x0000000909407547 */ /* 0x000fec000b800000 */
[----:B------:R-:W-:Y:S01]  /*3470*/  HFMA2 R22, -RZ, RZ, 0, 0 ;  /* 0x00000000ff167431 */ /* 0x000fe200000001ff */
[----:B------:R-:W-:Y:S01]  /*3480*/  MOV R19, RZ ;  /* 0x000000ff00137202 */ /* 0x000fe20000000f00 */
[----:B------:R-:W-:Y:S06]  /*3490*/  @!P0 BRA `(.L_x_459) ;  /* 0x0000000400008947 */ /* 0x000fec0003800000 */
[----:B------:R-:W-:Y:S01]  /*34a0*/  IMAD.MOV.U32 R19, RZ, RZ, RZ ;  /* 0x000000ffff137224 */ /* 0x000fe200078e00ff */
[----:B------:R-:W-:-:S07]  /*34b0*/  MOV R22, RZ ;  /* 0x000000ff00167202 */ /* 0x000fce0000000f00 */
.L_x_460:
[----:B------:R-:W1:Y:S01]  /*34c0*/  LDC.64 R28, c[0x0][0x390] ;  /* 0x0000e400ff1c7b82 */ /* 0x000e620000000a00 */
[----:B------:R-:W-:Y:S02]  /*34d0*/  IADD3 R9, PT, PT, R20, UR6, RZ ;  /* 0x0000000614097c10 */ /* 0x000fe4000fffe0ff */
[----:B------:R-:W-:-:S05]  /*34e0*/  IADD3 R8, PT, PT, R22, UR5, RZ ;  /* 0x0000000516087c10 */ /* 0x000fca000fffe0ff */
[----:B------:R-:W-:-:S04]  /*34f0*/  IMAD R9, R8, R13, R9 ;  /* 0x0000000d08097224 */ /* 0x000fc800078e0209 */
[----:B-1----:R-:W-:-:S05]  /*3500*/  IMAD.WIDE R28, R9, 0x4, R28 ;  /* 0x00000004091c7825 */ /* 0x002fca00078e021c */
[----:B------:R-:W2:Y:S01]  /*3510*/  LDG.E.CONSTANT R23, desc[UR14][R28.64] ;  /* 0x0000000e1c177981 */ /* 0x000ea2000c1e9900 */
[----:B------:R-:W-:Y:S02]  /*3520*/  IMAD R21, R22, 0x4, R7 ;  /* 0x0000000416157824 */ /* 0x000fe400078e0207 */
[----:B------:R-:W-:-:S03]  /*3530*/  IMAD.WIDE R26, R13, 0x4, R28 ;  /* 0x000000040d1a7825 */ /* 0x000fc600078e021c */
[----:B------:R-:W2:Y:S04]  /*3540*/  LDS.128 R8, [R21] ;  /* 0x0000000015087984 */ /* 0x000ea80000000c00 */
[----:B------:R1:W3:Y:S02]  /*3550*/  LDG.E.CONSTANT R28, desc[UR14][R26.64] ;  /* 0x0000000e1a1c7981 */ /* 0x0002e4000c1e9900 */
[----:B-1----:R-:W-:-:S04]  /*3560*/  IMAD.WIDE R26, R13, 0x4, R26 ;  /* 0x000000040d1a7825 */ /* 0x002fc800078e021a */
[----:B--2---:R-:W-:Y:S02]  /*3570*/  FFMA R8, R8, R23, R19 ;  /* 0x0000001708087223 */ /* 0x004fe40000000013 */
[----:B------:R1:W2:Y:S02]  /*3580*/  LDG.E.CONSTANT R23, desc[UR14][R26.64] ;  /* 0x0000000e1a177981 */ /* 0x0002a4000c1e9900 */
[----:B-1----:R-:W-:-:S05]  /*3590*/  IMAD.WIDE R26, R13, 0x4, R26 ;  /* 0x000000040d1a7825 */ /* 0x002fca00078e021a */
[----:B------:R1:W4:Y:S02]  /*35a0*/  LDG.E.CONSTANT R29, desc[UR14][R26.64] ;  /* 0x0000000e1a1d7981 */ /* 0x000324000c1e9900 */
[----:B-1----:R-:W-:-:S05]  /*35b0*/  IMAD.WIDE R26, R13, 0x4, R26 ;  /* 0x000000040d1a7825 */ /* 0x002fca00078e021a */
[----:B------:R-:W4:Y:S01]  /*35c0*/  LDG.E.CONSTANT R19, desc[UR14][R26.64] ;  /* 0x0000000e1a137981 */ /* 0x000f22000c1e9900 */
[----:B---3--:R-:W-:-:S04]  /*35d0*/  FFMA R9, R9, R28, R8 ;  /* 0x0000001c09097223 */ /* 0x008fc80000000008 */
[----:B--2---:R-:W-:-:S04]  /*35e0*/  FFMA R10, R10, R23, R9 ;  /* 0x000000170a0a7223 */ /* 0x004fc80000000009 */
[----:B----4-:R-:W-:Y:S01]  /*35f0*/  FFMA R23, R11, R29, R10 ;  /* 0x0000001d0b177223 */ /* 0x010fe2000000000a */
[C---:B------:R-:W-:Y:S01]  /*3600*/  IMAD.WIDE R28, R13.reuse, 0x4, R26 ;  /* 0x000000040d1c7825 */ /* 0x040fe200078e021a */
[----:B------:R-:W1:Y:S04]  /*3610*/  LDS.128 R8, [R21+0x10] ;  /* 0x0000100015087984 */ /* 0x000e680000000c00 */
[----:B------:R2:W3:Y:S02]  /*3620*/  LDG.E.CONSTANT R26, desc[UR14][R28.64] ;  /* 0x0000000e1c1a7981 */ /* 0x0004e4000c1e9900 */
[----:B--2---:R-:W-:-:S04]  /*3630*/  IMAD.WIDE R28, R13, 0x4, R28 ;  /* 0x000000040d1c7825 */ /* 0x004fc800078e021c */
[----:B-1----:R-:W-:Y:S02]  /*3640*/  FFMA R8, R8, R19, R23 ;  /* 0x0000001308087223 */ /* 0x002fe40000000017 */
        /* <DEDUP_REMOVED lines=22> */
[----:B------:R-:W1:Y:S03]  /*37b0*/  LDS.128 R8, [R21+0x30] ;  /* 0x0000300015087984 */ /* 0x000e660000000c00 */
[----:B-1----:R-:W-:Y:S02]  /*37c0*/  FFMA R8, R8, R19, R23 ;  /* 0x0000001308087223 */ /* 0x002fe40000000017 */
[----:B------:R1:W2:Y:S02]  /*37d0*/  LDG.E.CONSTANT R19, desc[UR14][R28.64] ;  /* 0x0000000e1c137981 */ /* 0x0002a4000c1e9900 */
[----:B-1----:R-:W-:-:S05]  /*37e0*/  IMAD.WIDE R28, R13, 0x4, R28 ;  /* 0x000000040d1c7825 */ /* 0x002fca00078e021c */
[----:B------:R-:W3:Y:S01]  /*37f0*/  LDG.E.CONSTANT R23, desc[UR14][R28.64] ;  /* 0x0000000e1c177981 */ /* 0x000ee2000c1e9900 */
[----:B------:R-:W-:-:S06]  /*3800*/  IMAD.WIDE R26, R13, 0x4, R28 ;  /* 0x000000040d1a7825 */ /* 0x000fcc00078e021c */
[----:B------:R-:W4:Y:S01]  /*3810*/  LDG.E.CONSTANT R26, desc[UR14][R26.64] ;  /* 0x0000000e1a1a7981 */ /* 0x000f22000c1e9900 */
[----:B------:R-:W-:Y:S01]  /*3820*/  IADD3 R22, PT, PT, R22, 0x10, RZ ;  /* 0x0000001016167810 */ /* 0x000fe20007ffe0ff */
[----:B--2---:R-:W-:Y:S01]  /*3830*/  FFMA R9, R9, R19, R8 ;  /* 0x0000001309097223 */ /* 0x004fe20000000008 */
[----:B------:R-:W-:-:S04]  /*3840*/  LOP3.LUT R8, R14, 0xfffffff0, RZ, 0xc0, !PT ;  /* 0xfffffff00e087812 */ /* 0x000fc800078ec0ff */
[----:B------:R-:W-:Y:S01]  /*3850*/  ISETP.NE.AND P3, PT, R22, R8, PT ;  /* 0x000000081600720c */ /* 0x000fe20003f65270 */
[----:B---3--:R-:W-:-:S04]  /*3860*/  FFMA R10, R10, R23, R9 ;  /* 0x000000170a0a7223 */ /* 0x008fc80000000009 */
[----:B----4-:R-:W-:-:S08]  /*3870*/  FFMA R19, R11, R26, R10 ;  /* 0x0000001a0b137223 */ /* 0x010fd0000000000a */
[----:B------:R-:W-:Y:S05]  /*3880*/  @P3 BRA `(.L_x_460) ;  /* 0xfffffffc000c3947 */ /* 0x000fea000383ffff */
[----:B------:R-:W-:-:S07]  /*3890*/  MOV R22, R8 ;  /* 0x0000000800167202 */ /* 0x000fce0000000f00 */
.L_x_459:
[----:B------:R-:W-:-:S13]  /*38a0*/  LOP3.LUT P3, RZ, R14, 0xf, RZ, 0xc0, !PT ;  /* 0x0000000f0eff7812 */ /* 0x000fda000786c0ff */
[----:B------:R-:W-:Y:S05]  /*38b0*/  @!P3 BRA `(.L_x_458) ;  /* 0x00000004002cb947 */ /* 0x000fea0003800000 */
[----:B------:R-:W-:Y:S01]  /*38c0*/  LOP3.LUT P3, RZ, R15, 0x7, RZ, 0xc0, !PT ;  /* 0x000000070fff7812 */ /* 0x000fe2000786c0ff */
[----:B------:R-:W-:-:S12]  /*38d0*/  @!P2 BRA `(.L_x_461) ;  /* 0x000000000080a947 */ /* 0x000fd80003800000 */
[----:B------:R-:W1:Y:S01]  /*38e0*/  LDC.64 R28, c[0x0][0x390] ;  /* 0x0000e400ff1c7b82 */ /* 0x000e620000000a00 */
[----:B------:R-:W-:Y:S01]  /*38f0*/  IADD3 R9, PT, PT, R20, UR6, RZ ;  /* 0x0000000614097c10 */ /* 0x000fe2000fffe0ff */
[----:B------:R-:W-:-:S04]  /*3900*/  VIADD R8, R22, UR5 ;  /* 0x0000000516087c36 */ /* 0x000fc80008000000 */
[----:B------:R-:W-:-:S04]  /*3910*/  IMAD R9, R8, R13, R9 ;  /* 0x0000000d08097224 */ /* 0x000fc800078e0209 */
[----:B-1----:R-:W-:-:S05]  /*3920*/  IMAD.WIDE R28, R9, 0x4, R28 ;  /* 0x00000004091c7825 */ /* 0x002fca00078e021c */
[----:B------:R-:W2:Y:S01]  /*3930*/  LDG.E.CONSTANT R23, desc[UR14][R28.64] ;  /* 0x0000000e1c177981 */ /* 0x000ea2000c1e9900 */
[----:B------:R-:W-:Y:S01]  /*3940*/  LEA R21, R22, R7, 0x2 ;  /* 0x0000000716157211 */ /* 0x000fe200078e10ff */
[----:B------:R-:W-:-:S04]  /*3950*/  IMAD.WIDE R26, R13, 0x4, R28 ;  /* 0x000000040d1a7825 */ /* 0x000fc800078e021c */
[----:B------:R-:W2:Y:S04]  /*3960*/  LDS.128 R8, [R21] ;  /* 0x0000000015087984 */ /* 0x000ea80000000c00 */
[----:B------:R1:W3:Y:S02]  /*3970*/  LDG.E.CONSTANT R28, desc[UR14][R26.64] ;  /* 0x0000000e1a1c7981 */ /* 0x0002e4000c1e9900 */
[----:B-1----:R-:W-:-:S05]  /*3980*/  IMAD.WIDE R26, R13, 0x4, R26 ;  /* 0x000000040d1a7825 */ /* 0x002fca00078e021a */
[----:B------:R1:W4:Y:S02]  /*3990*/  LDG.E.CONSTANT R29, desc[UR14][R26.64] ;  /* 0x0000000e1a1d7981 */ /* 0x000324000c1e9900 */
[----:B-1----:R-:W-:-:S04]  /*39a0*/  IMAD.WIDE R26, R13, 0x4, R26 ;  /* 0x000000040d1a7825 */ /* 0x002fc800078e021a */
[----:B--2---:R-:W-:Y:S02]  /*39b0*/  FFMA R23, R8, R23, R19 ;  /* 0x0000001708177223 */ /* 0x004fe40000000013 */
[----:B------:R1:W2:Y:S02]  /*39c0*/  LDG.E.CONSTANT R8, desc[UR14][R26.64] ;  /* 0x0000000e1a087981 */ /* 0x0002a4000c1e9900 */
[----:B-1----:R-:W-:-:S05]  /*39d0*/  IMAD.WIDE R26, R13, 0x4, R26 ;  /* 0x000000040d1a7825 */ /* 0x002fca00078e021a */
[----:B------:R1:W2:Y:S01]  /*39e0*/  LDG.E.CONSTANT R19, desc[UR14][R26.64] ;  /* 0x0000000e1a137981 */ /* 0x0002a2000c1e9900 */
[----:B---3--:R-:W-:-:S04]  /*39f0*/  FFMA R28, R28, R9, R23 ;  /* 0x000000091c1c7223 */ /* 0x008fc80000000017 */
[----:B----4-:R-:W-:-:S04]  /*3a00*/  FFMA R29, R29, R10, R28 ;  /* 0x0000000a1d1d7223 */ /* 0x010fc8000000001c */
[----:B--2---:R-:W-:Y:S02]  /*3a10*/  FFMA R23, R8, R11, R29 ;  /* 0x0000000b08177223 */ /* 0x004fe4000000001d */
[----:B------:R-:W2:Y:S01]  /*3a20*/  LDS.128 R8, [R21+0x10] ;  /* 0x0000100015087984 */ /* 0x000ea20000000c00 */
[----:B------:R-:W-:-:S04]  /*3a30*/  IMAD.WIDE R28, R13, 0x4, R26 ;  /* 0x000000040d1c7825 */ /* 0x000fc800078e021a */
[----:B-1----:R-:W-:-:S04]  /*3a40*/  IMAD.WIDE R26, R13, 0x4, R28 ;  /* 0x000000040d1a7825 */ /* 0x002fc800078e021c */
[----:B--2---:R-:W-:Y:S02]  /*3a50*/  FFMA R8, R8, R19, R23 ;  /* 0x0000001308087223 */ /* 0x004fe40000000017 */
[----:B------:R1:W2:Y:S04]  /*3a60*/  LDG.E.CONSTANT R23, desc[UR14][R28.64] ;  /* 0x0000000e1c177981 */ /* 0x0002a8000c1e9900 */
[----:B------:R-:W3:Y:S01]  /*3a70*/  LDG.E.CONSTANT R19, desc[UR14][R26.64] ;  /* 0x0000000e1a137981 */ /* 0x000ee2000c1e9900 */
[----:B-1----:R-:W-:-:S06]  /*3a80*/  IMAD.WIDE R28, R13, 0x4, R26 ;  /* 0x000000040d1c7825 */ /* 0x002fcc00078e021a */
[----:B------:R-:W4:Y:S01]  /*3a90*/  LDG.E.CONSTANT R29, desc[UR14][R28.64] ;  /* 0x0000000e1c1d7981 */ /* 0x000f22000c1e9900 */
[----:B------:R-:W-:Y:S01]  /*3aa0*/  IADD3 R22, PT, PT, R22, 0x8, RZ ;  /* 0x0000000816167810 */ /* 0x000fe20007ffe0ff */
[----:B--2---:R-:W-:-:S04]  /*3ab0*/  FFMA R8, R23, R9, R8 ;  /* 0x0000000917087223 */ /* 0x004fc80000000008 */
[----:B---3--:R-:W-:-:S04]  /*3ac0*/  FFMA R8, R19, R10, R8 ;  /* 0x0000000a13087223 */ /* 0x008fc80000000008 */
[----:B----4-:R-:W-:-:S07]  /*3ad0*/  FFMA R19, R29, R11, R8 ;  /* 0x0000000b1d137223 */ /* 0x010fce0000000008 */
.L_x_461:
[----:B------:R-:W-:Y:S05]  /*3ae0*/  @!P3 BRA `(.L_x_458) ;  /* 0x0000000000a0b947 */ /* 0x000fea0003800000 */
[----:B------:R-:W-:Y:S01]  /*3af0*/  ISETP.NE.AND P3, PT, R12, RZ, PT ;  /* 0x000000ff0c00720c */ /* 0x000fe20003f65270 */
[----:B------:R-:W-:-:S12]  /*3b00*/  @!P1 BRA `(.L_x_462) ;  /* 0x00000000004c9947 */ /* 0x000fd80003800000 */
[----:B------:R-:W1:Y:S01]  /*3b10*/  LDC.64 R28, c[0x0][0x390] ;  /* 0x0000e400ff1c7b82 */ /* 0x000e620000000a00 */
[----:B------:R-:W-:Y:S01]  /*3b20*/  IADD3 R9, PT, PT, R20, UR6, RZ ;  /* 0x0000000614097c10 */ /* 0x000fe2000fffe0ff */
[----:B------:R-:W-:-:S04]  /*3b30*/  VIADD R8, R22, UR5 ;  /* 0x0000000516087c36 */ /* 0x000fc80008000000 */
[----:B------:R-:W-:-:S04]  /*3b40*/  IMAD R9, R8, R13, R9 ;  /* 0x0000000d08097224 */ /* 0x000fc800078e0209 */
[----:B-1----:R-:W-:-:S05]  /*3b50*/  IMAD.WIDE R28, R9, 0x4, R28 ;  /* 0x00000004091c7825 */ /* 0x002fca00078e021c */
[----:B------:R1:W2:Y:S01]  /*3b60*/  LDG.E.CONSTANT R21, desc[UR14][R28.64] ;  /* 0x0000000e1c157981 */ /* 0x0002a2000c1e9900 */
[----:B------:R-:W-:-:S06]  /*3b70*/  LEA R8, R22, R7, 0x2 ;  /* 0x0000000716087211 */ /* 0x000fcc00078e10ff */
[----:B------:R-:W2:Y:S01]  /*3b80*/  LDS.128 R8, [R8] ;  /* 0x0000000008087984 */ /* 0x000ea20000000c00 */
[----:B-1----:R-:W-:-:S05]  /*3b90*/  IMAD.WIDE R28, R13, 0x4, R28 ;  /* 0x000000040d1c7825 */ /* 0x002fca00078e021c */
[----:B------:R-:W3:Y:S01]  /*3ba0*/  LDG.E.CONSTANT R23, desc[UR14][R28.64] ;  /* 0x0000000e1c177981 */ /* 0x000ee2000c1e9900 */
[----:B------:R-:W-:-:S04]  /*3bb0*/  IMAD.WIDE R26, R13, 0x4, R28 ;  /* 0x000000040d1a7825 */ /* 0x000fc800078e021c */
[----:B--2---:R-:W-:Y:S02]  /*3bc0*/  FFMA R21, R8, R21, R19 ;  /* 0x0000001508157223 */ /* 0x004fe40000000013 */
[----:B------:R1:W2:Y:S02]  /*3bd0*/  LDG.E.CONSTANT R19, desc[UR14][R26.64] ;  /* 0x0000000e1a137981 */ /* 0x0002a4000c1e9900 */
[----:B-1----:R-:W-:-:S06]  /*3be0*/  IMAD.WIDE R26, R13, 0x4, R26 ;  /* 0x000000040d1a7825 */ /* 0x002fcc00078e021a */
[----:B------:R-:W4:Y:S01]  /*3bf0*/  LDG.E.CONSTANT R27, desc[UR14][R26.64] ;  /* 0x0000000e1a1b7981 */ /* 0x000f22000c1e9900 */
[----:B---3--:R-:W-:Y:S01]  /*3c00*/  FFMA R9, R23, R9, R21 ;  /* 0x0000000917097223 */ /* 0x008fe20000000015 */
[----:B------:R-:W-:-:S03]  /*3c10*/  IADD3 R22, PT, PT, R22, 0x4, RZ ;  /* 0x0000000416167810 */ /* 0x000fc60007ffe0ff */
[----:B--2---:R-:W-:-:S04]  /*3c20*/  FFMA R10, R19, R10, R9 ;  /* 0x0000000a130a7223 */ /* 0x004fc80000000009 */
[----:B----4-:R-:W-:-:S07]  /*3c30*/  FFMA R19, R27, R11, R10 ;  /* 0x0000000b1b137223 */ /* 0x010fce000000000a */
.L_x_462:
[----:B------:R-:W-:Y:S05]  /*3c40*/  @!P3 BRA `(.L_x_458) ;  /* 0x000000000048b947 */ /* 0x000fea0003800000 */
[----:B------:R-:W1:Y:S01]  /*3c50*/  LDC.64 R26, c[0x0][0x390] ;  /* 0x0000e400ff1a7b82 */ /* 0x000e620000000a00 */
[----:B------:R-:W-:Y:S01]  /*3c60*/  IADD3 R8, PT, PT, R22, UR5, RZ ;  /* 0x0000000516087c10 */ /* 0x000fe2000fffe0ff */
[----:B------:R-:W-:-:S04]  /*3c70*/  VIADD R9, R20, UR6 ;  /* 0x0000000614097c36 */ /* 0x000fc80008000000 */
[----:B------:R-:W-:-:S04]  /*3c80*/  IMAD R9, R8, R13, R9 ;  /* 0x0000000d08097224 */ /* 0x000fc800078e0209 */
[----:B-1----:R-:W-:-:S05]  /*3c90*/  IMAD.WIDE R26, R9, 0x4, R26 ;  /* 0x00000004091a7825 */ /* 0x002fca00078e021a */
[----:B------:R-:W2:Y:S01]  /*3ca0*/  LDG.E.CONSTANT R21, desc[UR14][R26.64] ;  /* 0x0000000e1a157981 */ /* 0x000ea2000c1e9900 */
[----:B------:R-:W-:Y:S02]  /*3cb0*/  LEA R8, R22, R7, 0x2 ;  /* 0x0000000716087211 */ /* 0x000fe400078e10ff */
[----:B------:R-:W-:-:S04]  /*3cc0*/  ISETP.NE.AND P3, PT, R12, 0x1, PT ;  /* 0x000000010c00780c */ /* 0x000fc80003f65270 */
[----:B------:R-:W2:Y:S02]  /*3cd0*/  LDS.128 R8, [R8] ;  /* 0x0000000008087984 */ /* 0x000ea40000000c00 */
[----:B--2---:R-:W-:-:S07]  /*3ce0*/  FFMA R19, R8, R21, R19 ;  /* 0x0000001508137223 */ /* 0x004fce0000000013 */
[----:B------:R-:W-:Y:S05]  /*3cf0*/  @!P3 BRA `(.L_x_458) ;  /* 0x00000000001cb947 */ /* 0x000fea0003800000 */
[----:B------:R-:W-:Y:S01]  /*3d00*/  ISETP.NE.AND P3, PT, R12, 0x2, PT ;  /* 0x000000020c00780c */ /* 0x000fe20003f65270 */
[----:B------:R-:W-:-:S12]  /*3d10*/  IMAD.WIDE R26, R13, 0x4, R26 ;  /* 0x000000040d1a7825 */ /* 0x000fd800078e021a */
[----:B------:R-:W-:Y:S02]  /*3d20*/  @P3 IMAD.WIDE R22, R13, 0x4, R26 ;  /* 0x000000040d163825 */ /* 0x000fe400078e021a */
[----:B------:R-:W2:Y:S04]  /*3d30*/  LDG.E.CONSTANT R26, desc[UR14][R26.64] ;  /* 0x0000000e1a1a7981 */ /* 0x000ea8000c1e9900 */
[----:B------:R-:W3:Y:S01]  /*3d40*/  @P3 LDG.E.CONSTANT R22, desc[UR14][R22.64] ;  /* 0x0000000e16163981 */ /* 0x000ee2000c1e9900 */
[----:B--2---:R-:W-:-:S04]  /*3d50*/  FFMA R19, R26, R9, R19 ;  /* 0x000000091a137223 */ /* 0x004fc80000000013 */
[----:B---3--:R-:W-:-:S07]  /*3d60*/  @P3 FFMA R19, R22, R10, R19 ;  /* 0x0000000a16133223 */ /* 0x008fce0000000013 */
.L_x_458:
[----:B------:R-:W-:Y:S02]  /*3d70*/  IMAD R9, R13, UR8, R20 ;  /* 0x000000080d097c24 */ /* 0x000fe4000f8e0214 */
[----:B-----5:R-:W-:Y:S01]  /*3d80*/  FFMA R19, R17, R18, R19 ;  /* 0x0000001211137223 */ /* 0x020fe20000000013 */
[----:B------:R-:W-:Y:S01]  /*3d90*/  IADD3 R20, PT, PT, R20, UR16, RZ ;  /* 0x0000001014147c10 */ /* 0x000fe2000fffe0ff */
[----:B0-----:R-:W-:-:S03]  /*3da0*/  IMAD.WIDE R24, R9, 0x4, R24 ;  /* 0x0000000409187825 */ /* 0x001fc600078e0218 */
[----:B------:R-:W-:Y:S02]  /*3db0*/  ISETP.GE.AND P3, PT, R20, R13, PT ;  /* 0x0000000d1400720c */ /* 0x000fe40003f66270 */
[----:B------:R0:W-:Y:S11]  /*3dc0*/  STG.E desc[UR14][R24.64], R19 ;  /* 0x0000001318007986 */ /* 0x0001f6000c10190e */
[----:B------:R-:W-:Y:S05]  /*3dd0*/  @!P3 BRA `(.L_x_463) ;  /* 0xfffffff40074b947 */ /* 0x000fea000383ffff */
.L_x_456:
[----:B------:R-:W-:Y:S05]  /*3de0*/  BSYNC.RECONVERGENT B0 ;  /* 0x0000000000007941 */ /* 0x000fea0003800200 */
.L_x_455:
[----:B------:R-:W3:Y:S01]  /*3df0*/  LDCU UR5, c[0x0][0x3ac] ;  /* 0x00007580ff0577ac */ /* 0x000ee20008000800 */
[----:B------:R-:W-:Y:S01]  /*3e00*/  IADD3 R5, PT, PT, R5, 0x1, RZ ;  /* 0x0000000105057810 */ /* 0x000fe20007ffe0ff */
[----:B------:R-:W-:Y:S01]  /*3e10*/  VIADD R4, R4, 0x1 ;  /* 0x0000000104047836 */ /* 0x000fe20000000000 */
[----:B------:R-:W-:Y:S01]  /*3e20*/  MOV R15, R16 ;  /* 0x00000010000f7202 */ /* 0x000fe20000000f00 */
[----:B------:R-:W-:Y:S02]  /*3e30*/  UIADD3 UR4, UPT, UPT, UR4, 0x1, URZ ;  /* 0x0000000104047890 */ /* 0x000fe4000fffe0ff */
[----:B---3--:R-:W-:-:S03]  /*3e40*/  UISETP.GE.AND UP0, UPT, UR10, UR5, UPT ;  /* 0x000000050a00728c */ /* 0x008fc6000bf06270 */
[----:B------:R-:W-:Y:S01]  /*3e50*/  UMOV UR5, UR10 ;  /* 0x0000000a00057c82 */ /* 0x000fe20008000000 */
[----:B------:R-:W-:Y:S06]  /*3e60*/  BAR.SYNC.DEFER_BLOCKING 0x0 ;  /* 0x0000000000007b1d */ /* 0x000fec0000010000 */
[----:B------:R-:W-:Y:S05]  /*3e70*/  BRA.U !UP0, `(.L_x_464) ;  /* 0xffffffdd08587547 */ /* 0x000fea000b83ffff */
.L_x_432:
[----:B------:R-:W-:-:S13]  /*3e80*/  ISETP.GE.AND P0, PT, R6, R13, PT ;  /* 0x0000000d0600720c */ /* 0x000fda0003f06270 */
[----:B------:R-:W-:Y:S05]  /*3e90*/  @P0 EXIT ;  /* 0x000000000000094d */ /* 0x000fea0003800000 */
[----:B-1----:R-:W1:Y:S01]  /*3ea0*/  LDC.64 R8, c[0x0][0x398] ;  /* 0x0000e600ff087b82 */ /* 0x002e620000000a00 */
[----:B------:R-:W3:Y:S01]  /*3eb0*/  LDCU UR4, c[0x0][0x360] ;  /* 0x00006c00ff0477ac */ /* 0x000ee20008000800 */
[----:B------:R-:W4:Y:S02]  /*3ec0*/  LDCU UR5, c[0x0][0x3b0] ;  /* 0x00007600ff0577ac */ /* 0x000f240008000800 */
.L_x_467:
[----:B----4-:R-:W-:-:S05]  /*3ed0*/  MOV R5, UR5 ;  /* 0x0000000500057c02 */ /* 0x010fca0008000f00 */
[----:B------:R-:W-:-:S04]  /*3ee0*/  IMAD R5, R5, UR8, R6 ;  /* 0x0000000805057c24 */ /* 0x000fc8000f8e0206 */
[----:B-1----:R-:W-:-:S05]  /*3ef0*/  IMAD.WIDE R4, R5, 0x4, R8 ;  /* 0x0000000405047825 */ /* 0x002fca00078e0208 */
[----:B------:R-:W4:Y:S01]  /*3f00*/  LDG.E R2, desc[UR14][R4.64] ;  /* 0x0000000e04027981 */ /* 0x000f22000c1e1900 */
[----:B------:R-:W1:Y:S01]  /*3f10*/  MUFU.RCP R3, R0 ;  /* 0x0000000000037308 */ /* 0x000e620000001000 */
[----:B------:R-:W-:Y:S01]  /*3f20*/  BSSY.RECONVERGENT B0, `(.L_x_465) ;  /* 0x000000c000007945 */ /* 0x000fe20003800200 */
[----:B-1----:R-:W-:-:S04]  /*3f30*/  FFMA R10, R3, -R0, 1 ;  /* 0x3f800000030a7423 */ /* 0x002fc80000000800 */
[----:B------:R-:W-:Y:S02]  /*3f40*/  FFMA R3, R3, R10, R3 ;  /* 0x0000000a03037223 */ /* 0x000fe40000000003 */
[----:B----4-:R-:W1:Y:S02]  /*3f50*/  FCHK P0, R2, R0 ;  /* 0x0000000002007302 */ /* 0x010e640000000000 */
[----:B--2---:R-:W-:-:S04]  /*3f60*/  FFMA R7, R2, R3, RZ ;  /* 0x0000000302077223 */ /* 0x004fc800000000ff */
[----:B------:R-:W-:-:S04]  /*3f70*/  FFMA R10, R7, -R0, R2 ;  /* 0x80000000070a7223 */ /* 0x000fc80000000002 */
[----:B------:R-:W-:Y:S01]  /*3f80*/  FFMA R3, R3, R10, R7 ;  /* 0x0000000a03037223 */ /* 0x000fe20000000007 */
[----:B-1----:R-:W-:Y:S06]  /*3f90*/  @!P0 BRA `(.L_x_466) ;  /* 0x0000000000108947 */ /* 0x002fec0003800000 */
[----:B------:R-:W-:Y:S02]  /*3fa0*/  MOV R13, R0 ;  /* 0x00000000000d7202 */ /* 0x000fe40000000f00 */
[----:B------:R-:W-:-:S07]  /*3fb0*/  MOV R10, 0x3fd0 ;  /* 0x00003fd0000a7802 */ /* 0x000fce0000000f00 */
[----:B0--3--:R-:W-:Y:S05]  /*3fc0*/  CALL.REL.NOINC `($__internal_7_$__cuda_sm3x_div_rn_noftz_f32_slowpath) ;  /* 0x0000000800187944 */ /* 0x009fea0003c00000 */
[----:B------:R-:W-:-:S07]  /*3fd0*/  IMAD.MOV.U32 R3, RZ, RZ, R2 ;  /* 0x000000ffff037224 */ /* 0x000fce00078e0002 */
.L_x_466:
[----:B---3--:R-:W-:Y:S05]  /*3fe0*/  BSYNC.RECONVERGENT B0 ;  /* 0x0000000000007941 */ /* 0x008fea0003800200 */
.L_x_465:
[----:B------:R1:W-:Y:S01]  /*3ff0*/  STG.E desc[UR14][R4.64], R3 ;  /* 0x0000000304007986 */ /* 0x0003e2000c10190e */
[----:B------:R-:W-:-:S04]  /*4000*/  IADD3 R6, PT, PT, R6, UR4, RZ ;  /* 0x0000000406067c10 */ /* 0x000fc8000fffe0ff */
[----:B------:R-:W-:-:S13]  /*4010*/  ISETP.GE.AND P0, PT, R6, UR5, PT ;  /* 0x0000000506007c0c */ /* 0x000fda000bf06270 */
[----:B-1----:R-:W-:Y:S05]  /*4020*/  @!P0 BRA `(.L_x_467) ;  /* 0xfffffffc00a88947 */ /* 0x002fea000383ffff */
[----:B------:R-:W-:Y:S05]  /*4030*/  EXIT ;  /* 0x000000000000794d */ /* 0x000fea0003800000 */
.L_x_449:
[----:B------:R-:W-:Y:S01]  /*4040*/  HFMA2 R20, -RZ, RZ, 0, 9.5367431640625e-07 ;  /* 0x00000010ff147431 */ /* 0x000fe200000001ff */
[----:B--2---:R-:W-:Y:S01]  /*4050*/  MOV R21, R10 ;  /* 0x0000000a00157202 */ /* 0x004fe20000000f00 */
[----:B------:R-:W-:Y:S01]  /*4060*/  IMAD.MOV.U32 R23, RZ, RZ, 0x1f ;  /* 0x0000001fff177424 */ /* 0x000fe200078e00ff */
[----:B------:R-:W-:-:S07]  /*4070*/  MOV R18, 0xffffffff ;  /* 0xffffffff00127802 */ /* 0x000fce0000000f00 */
[----:B01----:R-:W-:Y:S05]  /*4080*/  WARPSYNC.COLLECTIVE R18, `(.L_x_468) ;  /* 0x0000000012087348 */ /* 0x003fea0003c00000 */
[----:B------:R2:W3:Y:S02]  /*4090*/  SHFL.BFLY P1, R19, R21, R20, R23 ;  /* 0x0c00001415137389 */ /* 0x0004e40000020017 */
[----:B0123--:R-:W-:Y:S05]  /*40a0*/  ENDCOLLECTIVE ;  /* 0x000000000000791b */ /* 0x00ffea0003800000 */
.L_x_468:
[----:B------:R-:W-:Y:S01]  /*40b0*/  IMAD.MOV.U32 R20, RZ, RZ, 0x8 ;  /* 0x00000008ff147424 */ /* 0x000fe200078e00ff */
[----:B------:R-:W-:-:S04]  /*40c0*/  MOV R11, R19 ;  /* 0x00000013000b7202 */ /* 0x000fc80000000f00 */
[----:B------:R-:W-:-:S04]  /*40d0*/  FMNMX R11, R11, R10, !PT ;  /* 0x0000000a0b0b7209 */ /* 0x000fc80007800000 */
[----:B------:R-:W-:-:S07]  /*40e0*/  MOV R21, R11 ;  /* 0x0000000b00157202 */ /* 0x000fce0000000f00 */
[----:B------:R-:W-:Y:S05]  /*40f0*/  WARPSYNC.COLLECTIVE R18, `(.L_x_469) ;  /* 0x0000000012087348 */ /* 0x000fea0003c00000 */
[----:B------:R0:W1:Y:S02]  /*4100*/  SHFL.BFLY P1, R19, R21, R20, R23 ;  /* 0x0c00001415137389 */ /* 0x0000640000020017 */
[----:B01----:R-:W-:Y:S05]  /*4110*/  ENDCOLLECTIVE ;  /* 0x000000000000791b */ /* 0x003fea0003800000 */
.L_x_469:
[----:B------:R-:W-:Y:S01]  /*4120*/  HFMA2 R20, -RZ, RZ, 0, 2.384185791015625e-07 ;  /* 0x00000004ff147431 */ /* 0x000fe200000001ff */
[----:B------:R-:W-:-:S04]  /*4130*/  MOV R12, R19 ;  /* 0x00000013000c7202 */ /* 0x000fc80000000f00 */
[----:B------:R-:W-:-:S04]  /*4140*/  FMNMX R12, R11, R12, !PT ;  /* 0x0000000c0b0c7209 */ /* 0x000fc80007800000 */
[----:B------:R-:W-:-:S07]  /*4150*/  MOV R21, R12 ;  /* 0x0000000c00157202 */ /* 0x000fce0000000f00 */
[----:B------:R-:W-:Y:S05]  /*4160*/  WARPSYNC.COLLECTIVE R18, `(.L_x_470) ;  /* 0x0000000012087348 */ /* 0x000fea0003c00000 */
[----:B------:R0:W1:Y:S02]  /*4170*/  SHFL.BFLY P1, R19, R21, R20, R23 ;  /* 0x0c00001415137389 */ /* 0x0000640000020017 */
[----:B01----:R-:W-:Y:S05]  /*4180*/  ENDCOLLECTIVE ;  /* 0x000000000000791b */ /* 0x003fea0003800000 */
.L_x_470:
[----:B------:R-:W-:Y:S02]  /*4190*/  HFMA2 R20, -RZ, RZ, 0, 1.1920928955078125e-07 ;  /* 0x00000002ff147431 */ /* 0x000fe400000001ff */
[----:B------:R-:W-:-:S05]  /*41a0*/  IMAD.MOV.U32 R13, RZ, RZ, R19 ;  /* 0x000000ffff0d7224 */ /* 0x000fca00078e0013 */
[----:B------:R-:W-:-:S04]  /*41b0*/  FMNMX R13, R12, R13, !PT ;  /* 0x0000000d0c0d7209 */ /* 0x000fc80007800000 */
[----:B------:R-:W-:-:S07]  /*41c0*/  MOV R21, R13 ;  /* 0x0000000d00157202 */ /* 0x000fce0000000f00 */
[----:B------:R-:W-:Y:S05]  /*41d0*/  WARPSYNC.COLLECTIVE R18, `(.L_x_471) ;  /* 0x0000000012087348 */ /* 0x000fea0003c00000 */
[----:B------:R0:W1:Y:S02]  /*41e0*/  SHFL.BFLY P1, R19, R21, R20, R23 ;  /* 0x0c00001415137389 */ /* 0x0000640000020017 */
[----:B01----:R-:W-:Y:S05]  /*41f0*/  ENDCOLLECTIVE ;  /* 0x000000000000791b */ /* 0x003fea0003800000 */
.L_x_471:
[----:B------:R-:W-:Y:S01]  /*4200*/  HFMA2 R20, -RZ, RZ, 0, 5.9604644775390625e-08 ;  /* 0x00000001ff147431 */ /* 0x000fe200000001ff */
[----:B------:R-:W-:-:S04]  /*4210*/  MOV R14, R19 ;  /* 0x00000013000e7202 */ /* 0x000fc80000000f00 */
[----:B------:R-:W-:-:S05]  /*4220*/  FMNMX R14, R13, R14, !PT ;  /* 0x0000000e0d0e7209 */ /* 0x000fca0007800000 */
[----:B------:R-:W-:-:S07]  /*4230*/  IMAD.MOV.U32 R21, RZ, RZ, R14 ;  /* 0x000000ffff157224 */ /* 0x000fce00078e000e */
[----:B------:R-:W-:Y:S05]  /*4240*/  WARPSYNC.COLLECTIVE R18, `(.L_x_472) ;  /* 0x0000000012087348 */ /* 0x000fea0003c00000 */
[----:B------:R0:W1:Y:S02]  /*4250*/  SHFL.BFLY P1, R19, R21, R20, R23 ;  /* 0x0c00001415137389 */ /* 0x0000640000020017 */
[----:B01----:R-:W-:Y:S05]  /*4260*/  ENDCOLLECTIVE ;  /* 0x000000000000791b */ /* 0x003fea0003800000 */
.L_x_472:
[----:B------:R-:W-:Y:S01]  /*4270*/  MOV R17, R19 ;  /* 0x0000001300117202 */ /* 0x000fe20000000f00 */
[----:B------:R-:W-:Y:S06]  /*4280*/  BRA `(.L_x_473) ;  /* 0xffffffe800b87947 */ /* 0x000fec000383ffff */
.L_x_454:
[----:B------:R-:W-:Y:S01]  /*4290*/  HFMA2 R23, -RZ, RZ, 0, 1.847743988037109375e-06 ;  /* 0x0000001fff177431 */ /* 0x000fe200000001ff */
[----:B--2---:R-:W-:Y:S01]  /*42a0*/  MOV R21, R8 ;  /* 0x0000000800157202 */ /* 0x004fe20000000f00 */
[----:B------:R-:W-:Y:S01]  /*42b0*/  IMAD.MOV.U32 R20, RZ, RZ, 0x10 ;  /* 0x00000010ff147424 */ /* 0x000fe200078e00ff */
[----:B------:R-:W-:-:S07]  /*42c0*/  MOV R18, 0xffffffff ;  /* 0xffffffff00127802 */ /* 0x000fce0000000f00 */
[----:B01----:R-:W-:Y:S05]  /*42d0*/  WARPSYNC.COLLECTIVE R18, `(.L_x_474) ;  /* 0x0000000012087348 */ /* 0x003fea0003c00000 */
[----:B------:R2:W3:Y:S02]  /*42e0*/  SHFL.BFLY P1, R19, R21, R20, R23 ;  /* 0x0c00001415137389 */ /* 0x0004e40000020017 */
[----:B0123--:R-:W-:Y:S05]  /*42f0*/  ENDCOLLECTIVE ;  /* 0x000000000000791b */ /* 0x00ffea0003800000 */
.L_x_474:
[----:B------:R-:W-:Y:S01]  /*4300*/  HFMA2 R20, -RZ, RZ, 0, 4.76837158203125e-07 ;  /* 0x00000008ff147431 */ /* 0x000fe200000001ff */
[----:B------:R-:W-:-:S05]  /*4310*/  MOV R9, R19 ;  /* 0x0000001300097202 */ /* 0x000fca0000000f00 */
[----:B------:R-:W-:-:S04]  /*4320*/  FADD R9, R9, R8 ;  /* 0x0000000809097221 */ /* 0x000fc80000000000 */
[----:B------:R-:W-:-:S07]  /*4330*/  IMAD.MOV.U32 R21, RZ, RZ, R9 ;  /* 0x000000ffff157224 */ /* 0x000fce00078e0009 */
[----:B------:R-:W-:Y:S05]  /*4340*/  WARPSYNC.COLLECTIVE R18, `(.L_x_475) ;  /* 0x0000000012087348 */ /* 0x000fea0003c00000 */
[----:B------:R0:W1:Y:S02]  /*4350*/  SHFL.BFLY P1, R19, R21, R20, R23 ;  /* 0x0c00001415137389 */ /* 0x0000640000020017 */
[----:B01----:R-:W-:Y:S05]  /*4360*/  ENDCOLLECTIVE ;  /* 0x000000000000791b */ /* 0x003fea0003800000 */
.L_x_475:
[----:B------:R-:W-:Y:S01]  /*4370*/  IMAD.MOV.U32 R20, RZ, RZ, 0x4 ;  /* 0x00000004ff147424 */ /* 0x000fe200078e00ff */
[----:B------:R-:W-:-:S05]  /*4380*/  MOV R10, R19 ;  /* 0x00000013000a7202 */ /* 0x000fca0000000f00 */
[----:B------:R-:W-:-:S05]  /*4390*/  FADD R10, R9, R10 ;  /* 0x0000000a090a7221 */ /* 0x000fca0000000000 */
[----:B------:R-:W-:-:S07]  /*43a0*/  MOV R21, R10 ;  /* 0x0000000a00157202 */ /* 0x000fce0000000f00 */
[----:B------:R-:W-:Y:S05]  /*43b0*/  WARPSYNC.COLLECTIVE R18, `(.L_x_476) ;  /* 0x0000000012087348 */ /* 0x000fea0003c00000 */
[----:B------:R0:W1:Y:S02]  /*43c0*/  SHFL.BFLY P1, R19, R21, R20, R23 ;  /* 0x0c00001415137389 */ /* 0x0000640000020017 */
[----:B01----:R-:W-:Y:S05]  /*43d0*/  ENDCOLLECTIVE ;  /* 0x000000000000791b */ /* 0x003fea0003800000 */
.L_x_476:
[----:B------:R-:W-:Y:S01]  /*43e0*/  HFMA2 R20, -RZ, RZ, 0, 1.1920928955078125e-07 ;  /* 0x00000002ff147431 */ /* 0x000fe200000001ff */
[----:B------:R-:W-:-:S05]  /*43f0*/  MOV R11, R19 ;  /* 0x00000013000b7202 */ /* 0x000fca0000000f00 */
[----:B------:R-:W-:-:S05]  /*4400*/  FADD R11, R10, R11 ;  /* 0x0000000b0a0b7221 */ /* 0x000fca0000000000 */
[----:B------:R-:W-:-:S07]  /*4410*/  MOV R21, R11 ;  /* 0x0000000b00157202 */ /* 0x000fce0000000f00 */
[----:B------:R-:W-:Y:S05]  /*4420*/  WARPSYNC.COLLECTIVE R18, `(.L_x_477) ;  /* 0x0000000012087348 */ /* 0x000fea0003c00000 */
[----:B------:R0:W1:Y:S02]  /*4430*/  SHFL.BFLY P1, R19, R21, R20, R23 ;  /* 0x0c00001415137389 */ /* 0x0000640000020017 */
[----:B01----:R-:W-:Y:S05]  /*4440*/  ENDCOLLECTIVE ;  /* 0x000000000000791b */ /* 0x003fea0003800000 */
.L_x_477:
[----:B------:R-:W-:Y:S02]  /*4450*/  HFMA2 R20, -RZ, RZ, 0, 5.9604644775390625e-08 ;  /* 0x00000001ff147431 */ /* 0x000fe400000001ff */
[----:B------:R-:W-:-:S04]  /*4460*/  IMAD.MOV.U32 R12, RZ, RZ, R19 ;  /* 0x000000ffff0c7224 */ /* 0x000fc800078e0013 */
[----:B------:R-:W-:-:S05]  /*4470*/  FADD R12, R11, R12 ;  /* 0x0000000c0b0c7221 */ /* 0x000fca0000000000 */
[----:B------:R-:W-:-:S07]  /*4480*/  MOV R21, R12 ;  /* 0x0000000c00157202 */ /* 0x000fce0000000f00 */
[----:B------:R-:W-:Y:S05]  /*4490*/  WARPSYNC.COLLECTIVE R18, `(.L_x_478) ;  /* 0x0000000012087348 */ /* 0x000fea0003c00000 */
[----:B------:R0:W1:Y:S02]  /*44a0*/  SHFL.BFLY P1, R19, R21, R20, R23 ;  /* 0x0c00001415137389 */ /* 0x0000640000020017 */
[----:B01----:R-:W-:Y:S05]  /*44b0*/  ENDCOLLECTIVE ;  /* 0x000000000000791b */ /* 0x003fea0003800000 */
.L_x_478:
[----:B------:R-:W-:Y:S01]  /*44c0*/  MOV R13, R19 ;  /* 0x00000013000d7202 */ /* 0x000fe20000000f00 */
[----:B------:R-:W-:Y:S06]  /*44d0*/  BRA `(.L_x_479) ;  /* 0xffffffec00387947 */ /* 0x000fec000383ffff */
        .weak           $__internal_6_$__cuda_sm20_rcp_rn_f32_slowpath
        .type           $__internal_6_$__cuda_sm20_rcp_rn_f32_slowpath,@function
        .size           $__internal_6_$__cuda_sm20_rcp_rn_f32_slowpath,($__internal_7_$__cuda_sm3x_div_rn_noftz_f32_slowpath - $__internal_6_$__cuda_sm20_rcp_rn_f32_slowpath)
$__internal_6_$__cuda_sm20_rcp_rn_f32_slowpath:
[----:B------:R-:W-:Y:S01]  /*44e0*/  IMAD.SHL.U32 R2, R0, 0x2, RZ ;  /* 0x0000000200027824 */ /* 0x000fe200078e00ff */
[----:B------:R-:W-:Y:S04]  /*44f0*/  BSSY.RECONVERGENT B3, `(.L_x_480) ;  /* 0x0000030000037945 */ /* 0x000fe80003800200 */
        /* <DEDUP_REMOVED lines=13> */
.L_x_481:
[----:B------:R-:W-:-:S04]  /*45d0*/  IADD3 R11, PT, PT, R2, -0xfd, RZ ;  /* 0xffffff03020b7810 */ /* 0x000fc80007ffe0ff */
[----:B------:R-:W-:-:S13]  /*45e0*/  ISETP.GT.U32.AND P0, PT, R11, 0x1, PT ;  /* 0x000000010b00780c */ /* 0x000fda0003f04070 */
[----:B------:R-:W-:Y:S05]  /*45f0*/  @P0 BRA `(.L_x_483) ;  /* 0x0000000000780947 */ /* 0x000fea0003800000 */
[----:B------:R-:W-:Y:S01]  /*4600*/  LOP3.LUT R12, R0, 0x7fffff, RZ, 0xc0, !PT ;  /* 0x007fffff000c7812 */ /* 0x000fe200078ec0ff */
[----:B------:R-:W-:-:S03]  /*4610*/  HFMA2 R16, -RZ, RZ, 0, 1.78813934326171875e-07 ;  /* 0x00000003ff107431 */ /* 0x000fc600000001ff */
[----:B------:R-:W-:-:S04]  /*4620*/  LOP3.LUT R12, R12, 0x3f800000, RZ, 0xfc, !PT ;  /* 0x3f8000000c0c7812 */ /* 0x000fc800078efcff */
[----:B------:R-:W0:Y:S01]  /*4630*/  MUFU.RCP R13, R12 ;  /* 0x0000000c000d7308 */ /* 0x000e220000001000 */
[----:B------:R-:W-:Y:S01]  /*4640*/  SHF.L.U32 R17, R16, R11, RZ ;  /* 0x0000000b10117219 */ /* 0x000fe200000006ff */
        /* <DEDUP_REMOVED lines=8> */
[----:B------:R-:W-:-:S03]  /*46d0*/  LOP3.LUT R12, R17, R14, RZ, 0xc0, !PT ;  /* 0x0000000e110c7212 */ /* 0x000fc600078ec0ff */
[----:B------:R-:W-:Y:S01]  /*46e0*/  IMAD.MOV R13, RZ, RZ, -R13 ;  /* 0x000000ffff0d7224 */ /* 0x000fe200078e0a0d */
[----:B------:R-:W-:-:S04]  /*46f0*/  SHF.R.U32.HI R12, RZ, R11, R12 ;  /* 0x0000000bff0c7219 */ /* 0x000fc8000001160c */
        /* <DEDUP_REMOVED lines=10> */
[----:B------:R-:W-:-:S05]  /*47a0*/  @!P0 IADD3 R11, PT, PT, R11, 0x1, RZ ;  /* 0x000000010b0b8810 */ /* 0x000fca0007ffe0ff */
[----:B------:R-:W-:-:S05]  /*47b0*/  @!P1 IMAD.SHL.U32 R11, R11, 0x2, RZ ;  /* 0x000000020b0b9824 */ /* 0x000fca00078e00ff */
[----:B------:R-:W-:Y:S01]  /*47c0*/  LOP3.LUT R11, R11, 0x80000000, R0, 0xf8, !PT ;  /* 0x800000000b0b7812 */ /* 0x000fe200078ef800 */
[----:B------:R-:W-:Y:S06]  /*47d0*/  BRA `(.L_x_482) ;  /* 0x0000000000047947 */ /* 0x000fec0003800000 */
.L_x_483:
[----:B------:R0:W1:Y:S02]  /*47e0*/  MUFU.RCP R11, R0 ;  /* 0x00000000000b7308 */ /* 0x0000640000001000 */
.L_x_482:
[----:B------:R-:W-:Y:S05]  /*47f0*/  BSYNC.RECONVERGENT B3 ;  /* 0x0000000000037941 */ /* 0x000fea0003800200 */
.L_x_480:
[----:B01----:R-:W-:Y:S01]  /*4800*/  MOV R0, R11 ;  /* 0x0000000b00007202 */ /* 0x003fe20000000f00 */
[----:B------:R-:W-:-:S04]  /*4810*/  HFMA2 R11, -RZ, RZ, 0, 0 ;  /* 0x00000000ff0b7431 */ /* 0x000fc800000001ff */
[----:B------:R-:W-:Y:S05]  /*4820*/  RET.REL.NODEC R10 `(_Z34attention_fwd_kernel_rope_fused_v5ILi4EEvPKfS1_S1_Pfiiiiif) ;  /* 0xffffffb40af47950 */ /* 0x000fea0003c3ffff */
        .weak           $__internal_7_$__cuda_sm3x_div_rn_noftz_f32_slowpath
        .type           $__internal_7_$__cuda_sm3x_div_rn_noftz_f32_slowpath,@function
        .size           $__internal_7_$__cuda_sm3x_div_rn_noftz_f32_slowpath,(.L_x_1131 - $__internal_7_$__cuda_sm3x_div_rn_noftz_f32_slowpath)
$__internal_7_$__cuda_sm3x_div_rn_noftz_f32_slowpath:
[----:B------:R-:W-:Y:S01]  /*4830*/  SHF.R.U32.HI R11, RZ, 0x17, R13 ;  /* 0x00000017ff0b7819 */ /* 0x000fe2000001160d */
[----:B------:R-:W-:Y:S01]  /*4840*/  BSSY.RECONVERGENT B3, `(.L_x_484) ;  /* 0x0000063000037945 */ /* 0x000fe20003800200 */
[----:B------:R-:W-:Y:S02]  /*4850*/  SHF.R.U32.HI R14, RZ, 0x17, R2 ;  /* 0x00000017ff0e7819 */ /* 0x000fe40000011602 */
[----:B------:R-:W-:Y:S02]  /*4860*/  LOP3.LUT R11, R11, 0xff, RZ, 0xc0, !PT ;  /* 0x000000ff0b0b7812 */ /* 0x000fe400078ec0ff */
[----:B------:R-:W-:Y:S02]  /*4870*/  LOP3.LUT R14, R14, 0xff, RZ, 0xc0, !PT ;  /* 0x000000ff0e0e7812 */ /* 0x000fe400078ec0ff */
[----:B------:R-:W-:-:S03]  /*4880*/  IADD3 R15, PT, PT, R11, -0x1, RZ ;  /* 0xffffffff0b0f7810 */ /* 0x000fc60007ffe0ff */
        /* <DEDUP_REMOVED lines=21> */
[----:B------:R-:W-:Y:S02]  /*49e0*/  IADD3 R12, PT, PT, R14, -0x1, RZ ;  /* 0xffffffff0e0c7810 */ /* 0x000fe40007ffe0ff */
[----:B------:R-:W-:Y:S02]  /*49f0*/  ISETP.GE.AND P1, PT, R15, RZ, PT ;  /* 0x000000ff0f00720c */ /* 0x000fe40003f26270 */
[----:B------:R-:W-:-:S11]  /*4a00*/  ISETP.GE.AND P0, PT, R12, RZ, PT ;  /* 0x000000ff0c00720c */ /* 0x000fd60003f06270 */
[----:B------:R-:W-:Y:S02]  /*4a10*/  @!P1 FFMA R13, R13, 1.84467440737095516160e+19, RZ ;  /* 0x5f8000000d0d9823 */ /* 0x000fe400000000ff */
[----:B------:R-:W-:Y:S01]  /*4a20*/  @P0 MOV R12, RZ ;  /* 0x000000ff000c0202 */ /* 0x000fe20000000f00 */
[----:B------:R-:W-:Y:S02]  /*4a30*/  @!P0 IMAD.MOV.U32 R12, RZ, RZ, -0x40 ;  /* 0xffffffc0ff0c8424 */ /* 0x000fe400078e00ff */
[----:B------:R-:W-:-:S03]  /*4a40*/  @!P0 FFMA R2, R2, 1.84467440737095516160e+19, RZ ;  /* 0x5f80000002028823 */ /* 0x000fc600000000ff */
[----:B------:R-:W-:-:S07]  /*4a50*/  @!P1 IADD3 R12, PT, PT, R12, 0x40, RZ ;  /* 0x000000400c0c9810 */ /* 0x000fce0007ffe0ff */
.L_x_485:
[----:B------:R-:W-:Y:S01]  /*4a60*/  LEA R16, R11, 0xc0800000, 0x17 ;  /* 0xc08000000b107811 */ /* 0x000fe200078eb8ff */
[----:B------:R-:W-:Y:S01]  /*4a70*/  BSSY.RECONVERGENT B4, `(.L_x_490) ;  /* 0x0000036000047945 */ /* 0x000fe20003800200 */
[----:B------:R-:W-:Y:S02]  /*4a80*/  IADD3 R14, PT, PT, R14, -0x7f, RZ ;  /* 0xffffff810e0e7810 */ /* 0x000fe40007ffe0ff */
[----:B------:R-:W-:-:S03]  /*4a90*/  IADD3 R21, PT, PT, -R16, R13, RZ ;  /* 0x0000000d10157210 */ /* 0x000fc60007ffe1ff */
[----:B------:R-:W-:Y:S01]  /*4aa0*/  IMAD R2, R14, -0x800000, R2 ;  /* 0xff8000000e027824 */ /* 0x000fe200078e0202 */
[----:B------:R-:W0:Y:S01]  /*4ab0*/  MUFU.RCP R16, R21 ;  /* 0x0000001500107308 */ /* 0x000e220000001000 */
[----:B------:R-:W-:-:S04]  /*4ac0*/  FADD.FTZ R13, -R21, -RZ ;  /* 0x800000ff150d7221 */ /* 0x000fc80000010100 */
[----:B0-----:R-:W-:-:S04]  /*4ad0*/  FFMA R15, R16, R13, 1 ;  /* 0x3f800000100f7423 */ /* 0x001fc8000000000d */
[----:B------:R-:W-:-:S04]  /*4ae0*/  FFMA R15, R16, R15, R16 ;  /* 0x0000000f100f7223 */ /* 0x000fc80000000010 */
[----:B------:R-:W-:-:S04]  /*4af0*/  FFMA R16, R2, R15, RZ ;  /* 0x0000000f02107223 */ /* 0x000fc800000000ff */
[----:B------:R-:W-:-:S04]  /*4b00*/  FFMA R17, R13, R16, R2 ;  /* 0x000000100d117223 */ /* 0x000fc80000000002 */
[----:B------:R-:W-:Y:S01]  /*4b10*/  FFMA R16, R15, R17, R16 ;  /* 0x000000110f107223 */ /* 0x000fe20000000010 */
[----:B------:R-:W-:-:S03]  /*4b20*/  IADD3 R17, PT, PT, R14, 0x7f, -R11 ;  /* 0x0000007f0e117810 */ /* 0x000fc60007ffe80b */
[----:B------:R-:W-:Y:S02]  /*4b30*/  FFMA R13, R13, R16, R2 ;  /* 0x000000100d0d7223 */ /* 0x000fe40000000002 */
[----:B------:R-:W-:Y:S02]  /*4b40*/  IMAD.IADD R17, R17, 0x1, R12 ;  /* 0x0000000111117824 */ /* 0x000fe400078e020c */
        /* <DEDUP_REMOVED lines=21> */
[----:B------:R-:W-:Y:S01]  /*4ca0*/  ISETP.NE.AND P1, PT, R11, RZ, PT ;  /* 0x000000ff0b00720c */ /* 0x000fe20003f25270 */
[----:B------:R-:W-:Y:S01]  /*4cb0*/  IMAD.MOV R11, RZ, RZ, -R11 ;  /* 0x000000ffff0b7224 */ /* 0x000fe200078e0a0b */
[----:B------:R-:W-:-:S02]  /*4cc0*/  SHF.L.U32 R15, R12, R15, RZ ;  /* 0x0000000f0c0f7219 */ /* 0x000fc400000006ff */
[----:B------:R-:W-:Y:S02]  /*4cd0*/  FSETP.NEU.FTZ.AND P0, PT, R14, R13, PT ;  /* 0x0000000d0e00720b */ /* 0x000fe40003f1d000 */
[----:B------:R-:W-:Y:S02]  /*4ce0*/  SEL R11, R11, RZ, P3 ;  /* 0x000000ff0b0b7207 */ /* 0x000fe40001800000 */
[----:B------:R-:W-:Y:S02]  /*4cf0*/  ISETP.NE.AND P1, PT, R15, RZ, P1 ;  /* 0x000000ff0f00720c */ /* 0x000fe40000f25270 */
[----:B------:R-:W-:Y:S02]  /*4d00*/  SHF.R.U32.HI R11, RZ, R11, R12 ;  /* 0x0000000bff0b7219 */ /* 0x000fe4000001160c */
[----:B------:R-:W-:Y:S02]  /*4d10*/  PLOP3.LUT P0, PT, P0, P1, PT, 0xf8, 0x8f ;  /* 0x00000000008f781c */ /* 0x000fe40000703f70 */
[----:B------:R-:W-:-:S02]  /*4d20*/  SHF.R.U32.HI R13, RZ, 0x1, R11 ;  /* 0x00000001ff0d7819 */ /* 0x000fc4000001160b */
[----:B------:R-:W-:-:S04]  /*4d30*/  SEL R12, RZ, 0x1, !P0 ;  /* 0x00000001ff0c7807 */ /* 0x000fc80004000000 */
[----:B------:R-:W-:-:S04]  /*4d40*/  LOP3.LUT R12, R12, 0x1, R13, 0xf8, !PT ;  /* 0x000000010c0c7812 */ /* 0x000fc800078ef80d */
[----:B------:R-:W-:-:S04]  /*4d50*/  LOP3.LUT R12, R12, R11, RZ, 0xc0, !PT ;  /* 0x0000000b0c0c7212 */ /* 0x000fc800078ec0ff */
[----:B------:R-:W-:-:S04]  /*4d60*/  IADD3 R13, PT, PT, R13, R12, RZ ;  /* 0x0000000c0d0d7210 */ /* 0x000fc80007ffe0ff */
[----:B------:R-:W-:Y:S01]  /*4d70*/  LOP3.LUT R2, R13, R2, RZ, 0xfc, !PT ;  /* 0x000000020d027212 */ /* 0x000fe200078efcff */
[----:B------:R-:W-:Y:S06]  /*4d80*/  BRA `(.L_x_493) ;  /* 0x0000000000107947 */ /* 0x000fec0003800000 */
.L_x_492:
[----:B------:R-:W-:-:S04]  /*4d90*/  LOP3.LUT R2, R2, 0x80000000, RZ, 0xc0, !PT ;  /* 0x8000000002027812 */ /* 0x000fc800078ec0ff */
[----:B------:R-:W-:Y:S01]  /*4da0*/  LOP3.LUT R2, R2, 0x7f800000, RZ, 0xfc, !PT ;  /* 0x7f80000002027812 */ /* 0x000fe200078efcff */
[----:B------:R-:W-:Y:S06]  /*4db0*/  BRA `(.L_x_493) ;  /* 0x0000000000047947 */ /* 0x000fec0003800000 */
.L_x_491:
[----:B------:R-:W-:-:S07]  /*4dc0*/  LEA R2, R17, R2, 0x17 ;  /* 0x0000000211027211 */ /* 0x000fce00078eb8ff */
.L_x_493:
[----:B------:R-:W-:Y:S05]  /*4dd0*/  BSYNC.RECONVERGENT B4 ;  /* 0x0000000000047941 */ /* 0x000fea0003800200 */
.L_x_490:
[----:B------:R-:W-:Y:S05]  /*4de0*/  BRA `(.L_x_494) ;  /* 0x0000000000207947 */ /* 0x000fea0003800000 */
.L_x_489:
[----:B------:R-:W-:-:S04]  /*4df0*/  LOP3.LUT R2, R13, 0x80000000, R2, 0x48, !PT ;  /* 0x800000000d027812 */ /* 0x000fc800078e4802 */
[----:B------:R-:W-:Y:S01]  /*4e00*/  LOP3.LUT R2, R2, 0x7f800000, RZ, 0xfc, !PT ;  /* 0x7f80000002027812 */ /* 0x000fe200078efcff */
[----:B------:R-:W-:Y:S06]  /*4e10*/  BRA `(.L_x_494) ;  /* 0x0000000000147947 */ /* 0x000fec0003800000 */
.L_x_488:
[----:B------:R-:W-:Y:S01]  /*4e20*/  LOP3.LUT R2, R13, 0x80000000, R2, 0x48, !PT ;  /* 0x800000000d027812 */ /* 0x000fe200078e4802 */
[----:B------:R-:W-:Y:S06]  /*4e30*/  BRA `(.L_x_494) ;  /* 0x00000000000c7947 */ /* 0x000fec0003800000 */
.L_x_487:
[----:B------:R-:W0:Y:S01]  /*4e40*/  MUFU.RSQ R2, -QNAN ;  /* 0xffc0000000027908 */ /* 0x000e220000001400 */
[----:B------:R-:W-:Y:S05]  /*4e50*/  BRA `(.L_x_494) ;  /* 0x0000000000047947 */ /* 0x000fea0003800000 */
.L_x_486:
[----:B------:R-:W-:-:S07]  /*4e60*/  FADD.FTZ R2, R2, R13 ;  /* 0x0000000d02027221 */ /* 0x000fce0000010000 */
.L_x_494:
[----:B------:R-:W-:Y:S05]  /*4e70*/  BSYNC.RECONVERGENT B3 ;  /* 0x0000000000037941 */ /* 0x000fea0003800200 */
.L_x_484:
[----:B------:R-:W-:-:S04]  /*4e80*/  HFMA2 R11, -RZ, RZ, 0, 0 ;  /* 0x00000000ff0b7431 */ /* 0x000fc800000001ff */
[----:B0-----:R-:W-:Y:S05]  /*4e90*/  RET.REL.NODEC R10 `(_Z34attention_fwd_kernel_rope_fused_v5ILi4EEvPKfS1_S1_Pfiiiiif) ;  /* 0xffffffb00a587950 */ /* 0x001fea0003c3ffff */
.L_x_495:
        /* <DEDUP_REMOVED lines=14> */
.L_x_1131:


//--------------------- .text._Z34attention_fwd_kernel_rope_fused_v5ILi8EEvPKfS1_S1_Pfiiiiif --------------------------
	.section	.text._Z34attention_fwd_kernel_rope_fused_v5ILi8EEvPKfS1_S1_Pfiiiiif,"ax",@progbits
	.align	128
        .global         _Z34attention_fwd_kernel_rope_fused_v5ILi8EEvPKfS1_S1_Pfiiiiif
        .type           _Z34attention_fwd_kernel_rope_fused_v5ILi8EEvPKfS1_S1_Pfiiiiif,@function
        .size           _Z34attention_fwd_kernel_rope_fused_v5ILi8EEvPKfS1_S1_Pfiiiiif,(.L_x_1133 - _Z34attention_fwd_kernel_rope_fused_v5ILi8EEvPKfS1_S1_Pfiiiiif)
        .other          _Z34attention_fwd_kernel_rope_fused_v5ILi8EEvPKfS1_S1_Pfiiiiif,@"STO_CUDA_ENTRY STV_DEFAULT"
_Z34attention_fwd_kernel_rope_fused_v5ILi8EEvPKfS1_S1_Pfiiiiif:
.text._Z34attention_fwd_kernel_rope_fused_v5ILi8EEvPKfS1_S1_Pfiiiiif:
[----:B------:R-:W-:Y:S08]  /*0000*/  LDC R1, c[0x0][0x37c] ;  /* 0x0000df00ff017b82 */ /* 0x000ff00000000800 */
[----:B------:R-:W0:Y:S01]  /*0010*/  S2UR UR11, SR_CTAID.X ;  /* 0x00000000000b79c3 */ /* 0x000e220000002500 */
[----:B------:R-:W0:Y:S02]  /*0020*/  LDCU UR9, c[0x0][0x3a8] ;  /* 0x00007500ff0977ac */ /* 0x000e240008000800 */
[----:B0-----:R-:W-:-:S06]  /*0030*/  UISETP.GE.AND UP0, UPT, UR11, UR9, UPT ;  /* 0x000000090b00728c */ /* 0x001fcc000bf06270 */
[----:B------:R-:W-:-:S13]  /*0040*/  PLOP3.LUT P0, PT, PT, PT, UP0, 0x80, 0x8 ;  /* 0x000000000008781c */ /* 0x000fda0003f0f008 */
[----:B------:R-:W-:Y:S05]  /*0050*/  @P0 EXIT ;  /* 0x000000000000094d */ /* 0x000fea0003800000 */
[----:B------:R-:W0:Y:S01]  /*0060*/  S2R R17, SR_TID.X ;  /* 0x0000000000117919 */ /* 0x000e220000002100 */
[----:B------:R-:W1:Y:S01]  /*0070*/  LDCU UR12, c[0x0][0x3b0] ;  /* 0x00007600ff0c77ac */ /* 0x000e620008000800 */
        /* <DEDUP_REMOVED lines=9> */
[----:B--2---:R-:W-:-:S04]  /*0110*/  ULEA UR5, UR7, UR5, 0x18 ;  /* 0x0000000507057291 */ /* 0x004fc8000f8ec0ff */
[----:B------:R-:W-:Y:S01]  /*0120*/  ULEA UR8, UR12, UR5, 0x5 ;  /* 0x000000050c087291 */ /* 0x000fe2000f8e28ff */
[----:B0-----:R-:W-:Y:S01]  /*0130*/  ISETP.GE.AND P0, PT, R17, UR6, PT ;  /* 0x0000000611007c0c */ /* 0x001fe2000bf06270 */
[----:B----4-:R-:W-:Y:S02]  /*0140*/  UIMAD UR9, UR10, UR9, UR11 ;  /* 0x000000090a0972a4 */ /* 0x010fe4000f8e020b */
[----:B------:R-:W-:Y:S02]  /*0150*/  UIMAD UR7, UR4, UR10, URZ ;  /* 0x0000000a040772a4 */ /* 0x000fe4000f8e02ff */
[----:B------:R-:W-:-:S08]  /*0160*/  ULEA UR16, UR12, UR8, 0x2 ;  /* 0x000000080c107291 */ /* 0x000fd0000f8e10ff */
[----:B------:R-:W-:Y:S05]  /*0170*/  @P0 BRA `(.L_x_497) ;  /* 0x0000001400cc0947 */ /* 0x000fea0003800000 */
[----:B------:R-:W0:Y:S01]  /*0180*/  LDC R6, c[0x0][0x360] ;  /* 0x0000d800ff067b82 */ /* 0x000e220000000800 */
[----:B------:R-:W-:Y:S01]  /*0190*/  BSSY.RECONVERGENT B1, `(.L_x_498) ;  /* 0x000006e000017945 */ /* 0x000fe20003800200 */
[----:B------:R-:W-:Y:S01]  /*01a0*/  MOV R9, R17 ;  /* 0x0000001100097202 */ /* 0x000fe20000000f00 */
[----:B0-----:R-:W0:Y:S01]  /*01b0*/  I2F.U32.RP R4, R6 ;  /* 0x0000000600047306 */ /* 0x001e220000209000 */
[----:B------:R-:W-:Y:S01]  /*01c0*/  IMAD.IADD R0, R17, 0x1, R6 ;  /* 0x0000000111007824 */ /* 0x000fe200078e0206 */
[----:B------:R-:W-:-:S04]  /*01d0*/  ISETP.NE.U32.AND P2, PT, R6, RZ, PT ;  /* 0x000000ff0600720c */ /* 0x000fc80003f45070 */
[C---:B------:R-:W-:Y:S02]  /*01e0*/  ISETP.GE.U32.AND P0, PT, R0.reuse, UR6, PT ;  /* 0x0000000600007c0c */ /* 0x040fe4000bf06070 */
[----:B------:R-:W-:Y:S02]  /*01f0*/  VIMNMX.U32 R5, PT, PT, R0, UR6, !PT ;  /* 0x0000000600057c48 */ /* 0x000fe4000ffe0000 */
[----:B------:R-:W-:-:S04]  /*0200*/  SEL R10, RZ, 0x1, P0 ;  /* 0x00000001ff0a7807 */ /* 0x000fc80000000000 */
[----:B------:R-:W-:Y:S01]  /*0210*/  IADD3 R5, PT, PT, R5, -R0, -R10 ;  /* 0x8000000005057210 */ /* 0x000fe20007ffe80a */
[----:B0-----:R-:W0:Y:S02]  /*0220*/  MUFU.RCP R4, R4 ;  /* 0x0000000400047308 */ /* 0x001e240000001000 */
[----:B0-----:R-:W-:-:S06]  /*0230*/  IADD3 R2, PT, PT, R4, 0xffffffe, RZ ;  /* 0x0ffffffe04027810 */ /* 0x001fcc0007ffe0ff */
[----:B------:R0:W1:Y:S02]  /*0240*/  F2I.FTZ.U32.TRUNC.NTZ R3, R2 ;  /* 0x0000000200037305 */ /* 0x000064000021f000 */
[----:B0-----:R-:W-:Y:S01]  /*0250*/  HFMA2 R2, -RZ, RZ, 0, 0 ;  /* 0x00000000ff027431 */ /* 0x001fe200000001ff */
[----:B-1----:R-:W-:-:S05]  /*0260*/  IADD3 R7, PT, PT, RZ, -R3, RZ ;  /* 0x80000003ff077210 */ /* 0x002fca0007ffe0ff */
[----:B------:R-:W-:-:S04]  /*0270*/  IMAD R7, R7, R6, RZ ;  /* 0x0000000607077224 */ /* 0x000fc800078e02ff */
[----:B------:R-:W-:-:S04]  /*0280*/  IMAD.HI.U32 R4, R3, R7, R2 ;  /* 0x0000000703047227 */ /* 0x000fc800078e0002 */
[----:B------:R-:W-:Y:S02]  /*0290*/  IMAD.MOV.U32 R7, RZ, RZ, 0x3e4b8a05 ;  /* 0x3e4b8a05ff077424 */ /* 0x000fe400078e00ff */
[----:B------:R-:W-:-:S05]  /*02a0*/  IMAD.HI.U32 R3, R4, R5, RZ ;  /* 0x0000000504037227 */ /* 0x000fca00078e00ff */
[----:B------:R-:W-:-:S05]  /*02b0*/  IADD3 R0, PT, PT, -R3, RZ, RZ ;  /* 0x000000ff03007210 */ /* 0x000fca0007ffe1ff */
[----:B------:R-:W-:Y:S02]  /*02c0*/  IMAD R5, R6, R0, R5 ;  /* 0x0000000006057224 */ /* 0x000fe400078e0205 */
[----:B------:R-:W-:-:S03]  /*02d0*/  HFMA2 R0, -RZ, RZ, 1.9296875, -0.048675537109375 ;  /* 0x3fb8aa3bff007431 */ /* 0x000fc600000001ff */
[----:B------:R-:W-:-:S13]  /*02e0*/  ISETP.GE.U32.AND P0, PT, R5, R6, PT ;  /* 0x000000060500720c */ /* 0x000fda0003f06070 */
[----:B------:R-:W-:Y:S01]  /*02f0*/  @P0 IMAD.IADD R5, R5, 0x1, -R6 ;  /* 0x0000000105050824 */ /* 0x000fe200078e0a06 */
[----:B------:R-:W-:-:S04]  /*0300*/  @P0 IADD3 R3, PT, PT, R3, 0x1, RZ ;  /* 0x0000000103030810 */ /* 0x000fc80007ffe0ff */
[----:B------:R-:W-:Y:S02]  /*0310*/  ISETP.GE.U32.AND P1, PT, R5, R6, PT ;  /* 0x000000060500720c */ /* 0x000fe40003f26070 */
[----:B------:R-:W-:-:S05]  /*0320*/  MOV R5, 0x303eee36 ;  /* 0x303eee3600057802 */ /* 0x000fca0000000f00 */
[----:B------:R-:W-:-:S04]  /*0330*/  FFMA R0, -R5, R0, 3.622995450314192567e-07 ;  /* 0x34c2821205007423 */ /* 0x000fc80000000100 */
[----:B------:R-:W-:Y:S02]  /*0340*/  FFMA R0, R7, 1.9251366722983220825e-08, R0 ;  /* 0x32a55e3407007823 */ /* 0x000fe40000000000 */
[----:B------:R-:W-:Y:S02]  /*0350*/  @P1 IADD3 R3, PT, PT, R3, 0x1, RZ ;  /* 0x0000000103031810 */ /* 0x000fe40007ffe0ff */
[----:B------:R-:W-:Y:S01]  /*0360*/  @!P2 LOP3.LUT R3, RZ, R6, RZ, 0x33, !PT ;  /* 0x00000006ff03a212 */ /* 0x000fe200078e33ff */
[----:B------:R-:W-:-:S04]  /*0370*/  FFMA R0, -R5, 0.014334906823933124542, R0 ;  /* 0x3c6adcf505007823 */ /* 0x000fc80000000100 */
[----:B------:R-:W-:Y:S02]  /*0380*/  IMAD.IADD R10, R10, 0x1, R3 ;  /* 0x000000010a0a7824 */ /* 0x000fe400078e0203 */
[----:B------:R-:W-:Y:S01]  /*0390*/  FFMA R0, R7, 0.0047783022746443748474, R0 ;  /* 0x3b9c934e07007823 */ /* 0x000fe20000000000 */
[----:B------:R-:W-:Y:S02]  /*03a0*/  I2FP.F32.S32 R7, UR12 ;  /* 0x0000000c00077c45 */ /* 0x000fe40008201400 */
[----:B------:R-:W-:Y:S01]  /*03b0*/  LOP3.LUT R2, R10, 0x3, RZ, 0xc0, !PT ;  /* 0x000000030a027812 */ /* 0x000fe200078ec0ff */
[----:B------:R-:W-:-:S03]  /*03c0*/  FADD R5, R0, 13.286762237548828125 ;  /* 0x4154969400057421 */ /* 0x000fc60000000000 */
[----:B------:R-:W-:Y:S01]  /*03d0*/  ISETP.NE.AND P0, PT, R2, 0x3, PT ;  /* 0x000000030200780c */ /* 0x000fe20003f05270 */
[----:B------:R-:W-:-:S04]  /*03e0*/  FADD R3, R5, -13.286762237548828125 ;  /* 0xc154969405037421 */ /* 0x000fc80000000000 */
[----:B------:R-:W-:-:S08]  /*03f0*/  FADD R4, R0, -R3 ;  /* 0x8000000300047221 */ /* 0x000fd00000000000 */
[----:B------:R-:W-:Y:S05]  /*0400*/  @!P0 BRA `(.L_x_499) ;  /* 0x0000000400188947 */ /* 0x000fea0003800000 */
[----:B------:R-:W-:Y:S01]  /*0410*/  IADD3 R8, PT, PT, R10, 0x1, RZ ;  /* 0x000000010a087810 */ /* 0x000fe20007ffe0ff */
[----:B------:R-:W-:Y:S01]  /*0420*/  IMAD.MOV.U32 R11, RZ, RZ, RZ ;  /* 0x000000ffff0b7224 */ /* 0x000fe200078e00ff */
[----:B------:R-:W-:Y:S02]  /*0430*/  MOV R9, R17 ;  /* 0x0000001100097202 */ /* 0x000fe40000000f00 */
[----:B------:R-:W-:-:S07]  /*0440*/  LOP3.LUT R8, R8, 0x3, RZ, 0xc0, !PT ;  /* 0x0000000308087812 */ /* 0x000fce00078ec0ff */
.L_x_507:
        /* <DEDUP_REMOVED lines=15> */
[----:B------:R-:W-:Y:S05]  /*0540*/  CALL.REL.NOINC `($__internal_9_$__cuda_sm3x_div_rn_noftz_f32_slowpath) ;  /* 0x0000004000807944 */ /* 0x000fea0003c00000 */
[----:B------:R-:W-:-:S07]  /*0550*/  MOV R2, R0 ;  /* 0x0000000000027202 */ /* 0x000fce0000000f00 */
.L_x_501:
[----:B------:R-:W-:Y:S05]  /*0560*/  BSYNC.RECONVERGENT B2 ;  /* 0x0000000000027941 */ /* 0x000fea0003800200 */
.L_x_500:
        /* <DEDUP_REMOVED lines=29> */
.L_x_503:
[----:B------:R-:W-:Y:S05]  /*0740*/  BSYNC.RECONVERGENT B2 ;  /* 0x0000000000027941 */ /* 0x000fea0003800200 */
.L_x_502:
[----:B------:R-:W-:Y:S01]  /*0750*/  VIADD R2, R0, 0x1800000 ;  /* 0x0180000000027836 */ /* 0x000fe20000000000 */
[----:B------:R-:W-:Y:S04]  /*0760*/  BSSY.RECONVERGENT B2, `(.L_x_504) ;  /* 0x000000c000027945 */ /* 0x000fe80003800200 */
[----:B------:R-:W-:-:S04]  /*0770*/  LOP3.LUT R2, R2, 0x7f800000, RZ, 0xc0, !PT ;  /* 0x7f80000002027812 */ /* 0x000fc800078ec0ff */
[----:B------:R-:W-:-:S13]  /*0780*/  ISETP.GT.U32.AND P0, PT, R2, 0x1ffffff, PT ;  /* 0x01ffffff0200780c */ /* 0x000fda0003f04070 */
[----:B------:R-:W-:Y:S05]  /*0790*/  @P0 BRA `(.L_x_505) ;  /* 0x0000000000100947 */ /* 0x000fea0003800000 */
[----:B------:R-:W-:-:S07]  /*07a0*/  MOV R12, 0x7c0 ;  /* 0x000007c0000c7802 */ /* 0x000fce0000000f00 */
[----:B------:R-:W-:Y:S05]  /*07b0*/  CALL.REL.NOINC `($__internal_8_$__cuda_sm20_rcp_rn_f32_slowpath) ;  /* 0x0000003c000c7944 */ /* 0x000fea0003c00000 */
[----:B------:R-:W-:Y:S01]  /*07c0*/  MOV R2, R0 ;  /* 0x0000000000027202 */ /* 0x000fe20000000f00 */
[----:B------:R-:W-:Y:S06]  /*07d0*/  BRA `(.L_x_506) ;  /* 0x0000000000107947 */ /* 0x000fec0003800000 */
.L_x_505:
[----:B------:R-:W0:Y:S02]  /*07e0*/  MUFU.RCP R3, R0 ;  /* 0x0000000000037308 */ /* 0x000e240000001000 */
[----:B0-----:R-:W-:-:S04]  /*07f0*/  FFMA R2, R3, R0, -1 ;  /* 0xbf80000003027423 */ /* 0x001fc80000000000 */
[----:B------:R-:W-:-:S04]  /*0800*/  FADD.FTZ R2, -R2, -RZ ;  /* 0x800000ff02027221 */ /* 0x000fc80000010100 */
[----:B------:R-:W-:-:S07]  /*0810*/  FFMA R2, R3, R2, R3 ;  /* 0x0000000203027223 */ /* 0x000fce0000000003 */
.L_x_506:
[----:B------:R-:W-:Y:S05]  /*0820*/  BSYNC.RECONVERGENT B2 ;  /* 0x0000000000027941 */ /* 0x000fea0003800200 */
.L_x_504:
[----:B------:R-:W-:Y:S02]  /*0830*/  LEA R3, R9, UR16, 0x2 ;  /* 0x0000001009037c11 */ /* 0x000fe4000f8e10ff */
[----:B------:R-:W-:-:S03]  /*0840*/  IADD3 R9, PT, PT, R6, R9, RZ ;  /* 0x0000000906097210 */ /* 0x000fc60007ffe0ff */
[----:B------:R0:W-:Y:S01]  /*0850*/  STS [R3+0xa0], R2 ;  /* 0x0000a00203007388 */ /* 0x0001e20000000800 */
[----:B------:R-:W-:Y:S05]  /*0860*/  @P2 BRA `(.L_x_507) ;  /* 0xfffffff800f82947 */ /* 0x000fea000383ffff */
.L_x_499:
[----:B------:R-:W-:Y:S05]  /*0870*/  BSYNC.RECONVERGENT B1 ;  /* 0x0000000000017941 */ /* 0x000fea0003800200 */
.L_x_498:
[----:B------:R-:W-:-:S13]  /*0880*/  ISETP.GE.U32.AND P0, PT, R10, 0x3, PT ;  /* 0x000000030a00780c */ /* 0x000fda0003f06070 */
[----:B------:R-:W-:Y:S05]  /*0890*/  @!P0 BRA `(.L_x_497) ;  /* 0x0000001000048947 */ /* 0x000fea0003800000 */
.L_x_536:
        /* <DEDUP_REMOVED lines=12> */
[----:B------:R-:W-:Y:S02]  /*0960*/  MOV R3, R7 ;  /* 0x0000000700037202 */ /* 0x000fe40000000f00 */
[----:B------:R-:W-:-:S07]  /*0970*/  MOV R12, 0x990 ;  /* 0x00000990000c7802 */ /* 0x000fce0000000f00 */
[----:B------:R-:W-:Y:S05]  /*0980*/  CALL.REL.NOINC `($__internal_9_$__cuda_sm3x_div_rn_noftz_f32_slowpath) ;  /* 0x0000003c00707944 */ /* 0x000fea0003c00000 */
.L_x_509:
[----:B------:R-:W-:Y:S05]  /*0990*/  BSYNC.RECONVERGENT B1 ;  /* 0x0000000000017941 */ /* 0x000fea0003800200 */
.L_x_508:
        /* <DEDUP_REMOVED lines=29> */
.L_x_511:
[----:B------:R-:W-:Y:S05]  /*0b70*/  BSYNC.RECONVERGENT B1 ;  /* 0x0000000000017941 */ /* 0x000fea0003800200 */
.L_x_510:
[----:B------:R-:W-:Y:S01]  /*0b80*/  VIADD R0, R2, 0x1800000 ;  /* 0x0180000002007836 */ /* 0x000fe20000000000 */
[----:B------:R-:W-:Y:S04]  /*0b90*/  BSSY.RECONVERGENT B1, `(.L_x_512) ;  /* 0x000000d000017945 */ /* 0x000fe80003800200 */
[----:B------:R-:W-:-:S04]  /*0ba0*/  LOP3.LUT R0, R0, 0x7f800000, RZ, 0xc0, !PT ;  /* 0x7f80000000007812 */ /* 0x000fc800078ec0ff */
[----:B------:R-:W-:-:S13]  /*0bb0*/  ISETP.GT.U32.AND P0, PT, R0, 0x1ffffff, PT ;  /* 0x01ffffff0000780c */ /* 0x000fda0003f04070 */
[----:B------:R-:W-:Y:S05]  /*0bc0*/  @P0 BRA `(.L_x_513) ;  /* 0x0000000000140947 */ /* 0x000fea0003800000 */
[----:B------:R-:W-:Y:S02]  /*0bd0*/  MOV R0, R2 ;  /* 0x0000000200007202 */ /* 0x000fe40000000f00 */
[----:B------:R-:W-:-:S07]  /*0be0*/  MOV R12, 0xc00 ;  /* 0x00000c00000c7802 */ /* 0x000fce0000000f00 */
[----:B------:R-:W-:Y:S05]  /*0bf0*/  CALL.REL.NOINC `($__internal_8_$__cuda_sm20_rcp_rn_f32_slowpath) ;  /* 0x0000003400fc7944 */ /* 0x000fea0003c00000 */
[----:B------:R-:W-:Y:S01]  /*0c00*/  MOV R8, R0 ;  /* 0x0000000000087202 */ /* 0x000fe20000000f00 */
[----:B------:R-:W-:Y:S06]  /*0c10*/  BRA `(.L_x_514) ;  /* 0x0000000000107947 */ /* 0x000fec0003800000 */
.L_x_513:
[----:B------:R-:W0:Y:S02]  /*0c20*/  MUFU.RCP R3, R2 ;  /* 0x0000000200037308 */ /* 0x000e240000001000 */
[----:B0-----:R-:W-:-:S04]  /*0c30*/  FFMA R0, R3, R2, -1 ;  /* 0xbf80000003007423 */ /* 0x001fc80000000002 */
[----:B------:R-:W-:-:S04]  /*0c40*/  FADD.FTZ R0, -R0, -RZ ;  /* 0x800000ff00007221 */ /* 0x000fc80000010100 */
[----:B------:R-:W-:-:S07]  /*0c50*/  FFMA R8, R3, R0, R3 ;  /* 0x0000000003087223 */ /* 0x000fce0000000003 */
.L_x_514:
[----:B------:R-:W-:Y:S05]  /*0c60*/  BSYNC.RECONVERGENT B1 ;  /* 0x0000000000017941 */ /* 0x000fea0003800200 */
.L_x_512:
[----:B------:R-:W0:Y:S01]  /*0c70*/  MUFU.RCP R2, R7 ;  /* 0x0000000700027308 */ /* 0x000e220000001000 */
[----:B------:R-:W-:Y:S01]  /*0c80*/  IMAD.IADD R11, R6, 0x1, R9 ;  /* 0x00000001060b7824 */ /* 0x000fe200078e0209 */
[----:B------:R-:W-:Y:S01]  /*0c90*/  LEA R15, R9, UR16, 0x2 ;  /* 0x00000010090f7c11 */ /* 0x000fe2000f8e10ff */
[----:B------:R-:W-:Y:S03]  /*0ca0*/  BSSY.RECONVERGENT B1, `(.L_x_515) ;  /* 0x000000f000017945 */ /* 0x000fe60003800200 */
[----:B------:R-:W-:Y:S01]  /*0cb0*/  I2FP.F32.U32 R0, R11 ;  /* 0x0000000b00007245 */ /* 0x000fe20000201000 */
[----:B------:R1:W-:Y:S04]  /*0cc0*/  STS [R15+0xa0], R8 ;  /* 0x0000a0080f007388 */ /* 0x0003e80000000800 */
        /* <DEDUP_REMOVED lines=9> */
[----:B------:R-:W-:Y:S02]  /*0d60*/  MOV R3, R7 ;  /* 0x0000000700037202 */ /* 0x000fe40000000f00 */
[----:B------:R-:W-:-:S07]  /*0d70*/  MOV R12, 0xd90 ;  /* 0x00000d90000c7802 */ /* 0x000fce0000000f00 */
[----:B------:R-:W-:Y:S05]  /*0d80*/  CALL.REL.NOINC `($__internal_9_$__cuda_sm3x_div_rn_noftz_f32_slowpath) ;  /* 0x0000003800707944 */ /* 0x000fea0003c00000 */
.L_x_516:
[----:B------:R-:W-:Y:S05]  /*0d90*/  BSYNC.RECONVERGENT B1 ;  /* 0x0000000000017941 */ /* 0x000fea0003800200 */
.L_x_515:
        /* <DEDUP_REMOVED lines=29> */
.L_x_518:
[----:B------:R-:W-:Y:S05]  /*0f70*/  BSYNC.RECONVERGENT B1 ;  /* 0x0000000000017941 */ /* 0x000fea0003800200 */
.L_x_517:
[----:B------:R-:W-:Y:S01]  /*0f80*/  IADD3 R0, PT, PT, R2, 0x1800000, RZ ;  /* 0x0180000002007810 */ /* 0x000fe20007ffe0ff */
[----:B------:R-:W-:Y:S03]  /*0f90*/  BSSY.RECONVERGENT B1, `(.L_x_519) ;  /* 0x000000d000017945 */ /* 0x000fe60003800200 */
[----:B------:R-:W-:-:S04]  /*0fa0*/  LOP3.LUT R0, R0, 0x7f800000, RZ, 0xc0, !PT ;  /* 0x7f80000000007812 */ /* 0x000fc800078ec0ff */
[----:B------:R-:W-:-:S13]  /*0fb0*/  ISETP.GT.U32.AND P0, PT, R0, 0x1ffffff, PT ;  /* 0x01ffffff0000780c */ /* 0x000fda0003f04070 */
[----:B------:R-:W-:Y:S05]  /*0fc0*/  @P0 BRA `(.L_x_520) ;  /* 0x0000000000140947 */ /* 0x000fea0003800000 */
[----:B------:R-:W-:Y:S02]  /*0fd0*/  MOV R0, R2 ;  /* 0x0000000200007202 */ /* 0x000fe40000000f00 */
[----:B------:R-:W-:-:S07]  /*0fe0*/  MOV R12, 0x1000 ;  /* 0x00001000000c7802 */ /* 0x000fce0000000f00 */
[----:B------:R-:W-:Y:S05]  /*0ff0*/  CALL.REL.NOINC `($__internal_8_$__cuda_sm20_rcp_rn_f32_slowpath) ;  /* 0x0000003000fc7944 */ /* 0x000fea0003c00000 */
[----:B------:R-:W-:Y:S01]  /*1000*/  IMAD.MOV.U32 R8, RZ, RZ, R0 ;  /* 0x000000ffff087224 */ /* 0x000fe200078e0000 */
[----:B------:R-:W-:Y:S06]  /*1010*/  BRA `(.L_x_521) ;  /* 0x0000000000107947 */ /* 0x000fec0003800000 */
.L_x_520:
[----:B------:R-:W0:Y:S02]  /*1020*/  MUFU.RCP R3, R2 ;  /* 0x0000000200037308 */ /* 0x000e240000001000 */
[----:B0-----:R-:W-:-:S04]  /*1030*/  FFMA R0, R3, R2, -1 ;  /* 0xbf80000003007423 */ /* 0x001fc80000000002 */
[----:B------:R-:W-:-:S04]  /*1040*/  FADD.FTZ R0, -R0, -RZ ;  /* 0x800000ff00007221 */ /* 0x000fc80000010100 */
[----:B------:R-:W-:-:S07]  /*1050*/  FFMA R8, R3, R0, R3 ;  /* 0x0000000003087223 */ /* 0x000fce0000000003 */
.L_x_521:
[----:B------:R-:W-:Y:S05]  /*1060*/  BSYNC.RECONVERGENT B1 ;  /* 0x0000000000017941 */ /* 0x000fea0003800200 */
.L_x_519:
        /* <DEDUP_REMOVED lines=17> */
[----:B------:R-:W-:Y:S05]  /*1180*/  CALL.REL.NOINC `($__internal_9_$__cuda_sm3x_div_rn_noftz_f32_slowpath) ;  /* 0x0000003400707944 */ /* 0x000fea0003c00000 */
.L_x_523:
[----:B------:R-:W-:Y:S05]  /*1190*/  BSYNC.RECONVERGENT B1 ;  /* 0x0000000000017941 */ /* 0x000fea0003800200 */
.L_x_522:
        /* <DEDUP_REMOVED lines=18> */
[----:B------:R-:W-:Y:S02]  /*12c0*/  IADD3 R12, PT, PT, R3, 0x7f000000, RZ ;  /* 0x7f000000030c7810 */ /* 0x000fe40007ffe0ff */
[----:B-1----:R-:W-:Y:S01]  /*12d0*/  LEA R10, R10, -R3, 0x17 ;  /* 0x800000030a0a7211 */ /* 0x002fe200078eb8ff */
[----:B------:R-:W-:Y:S01]  /*12e0*/  FFMA R13, R8, R13, 0.0096188392490148544312 ;  /* 0x3c1d9856080d7423 */ /* 0x000fe2000000000d */
[----:B------:R-:W-:-:S03]  /*12f0*/  FSEL R2, RZ, +INF , !P0 ;  /* 0x7f800000ff027808 */ /* 0x000fc60004000000 */
[----:B------:R-:W-:-:S04]  /*1300*/  FFMA R13, R8, R13, 0.055503588169813156128 ;  /* 0x3d6357bb080d7423 */ /* 0x000fc8000000000d */
[----:B------:R-:W-:-:S04]  /*1310*/  FFMA R13, R8, R13, 0.24022644758224487305 ;  /* 0x3e75fdec080d7423 */ /* 0x000fc8000000000d */
[----:B------:R-:W-:-:S04]  /*1320*/  FFMA R13, R8, R13, 0.69314718246459960938 ;  /* 0x3f317218080d7423 */ /* 0x000fc8000000000d */
[----:B------:R-:W-:-:S04]  /*1330*/  FFMA R13, R8, R13, 1 ;  /* 0x3f800000080d7423 */ /* 0x000fc8000000000d */
[----:B------:R-:W-:-:S04]  /*1340*/  FMUL R13, R12, R13 ;  /* 0x0000000d0c0d7220 */ /* 0x000fc80000400000 */
[----:B------:R-:W-:Y:S01]  /*1350*/  @!P1 FMUL R2, R10, R13 ;  /* 0x0000000d0a029220 */ /* 0x000fe20000400000 */
[----:B------:R-:W-:-:S07]  /*1360*/  @P2 FADD R2, R0, 10000 ;  /* 0x461c400000022421 */ /* 0x000fce0000000000 */
.L_x_525:
[----:B------:R-:W-:Y:S05]  /*1370*/  BSYNC.RECONVERGENT B1 ;  /* 0x0000000000017941 */ /* 0x000fea0003800200 */
.L_x_524:
        /* <DEDUP_REMOVED lines=10> */
.L_x_527:
[----:B------:R-:W0:Y:S02]  /*1420*/  MUFU.RCP R3, R2 ;  /* 0x0000000200037308 */ /* 0x000e240000001000 */
[----:B0-----:R-:W-:-:S04]  /*1430*/  FFMA R0, R3, R2, -1 ;  /* 0xbf80000003007423 */ /* 0x001fc80000000002 */
[----:B------:R-:W-:-:S04]  /*1440*/  FADD.FTZ R0, -R0, -RZ ;  /* 0x800000ff00007221 */ /* 0x000fc80000010100 */
[----:B------:R-:W-:-:S07]  /*1450*/  FFMA R8, R3, R0, R3 ;  /* 0x0000000003087223 */ /* 0x000fce0000000003 */
.L_x_528:
[----:B------:R-:W-:Y:S05]  /*1460*/  BSYNC.RECONVERGENT B1 ;  /* 0x0000000000017941 */ /* 0x000fea0003800200 */
.L_x_526:
[----:B------:R-:W0:Y:S01]  /*1470*/  MUFU.RCP R2, R7 ;  /* 0x0000000700027308 */ /* 0x000e220000001000 */
[----:B------:R-:W-:Y:S01]  /*1480*/  IADD3 R11, PT, PT, R11, R6, RZ ;  /* 0x000000060b0b7210 */ /* 0x000fe20007ffe0ff */
[----:B------:R-:W-:Y:S01]  /*1490*/  IMAD R9, R6, 0x4, R9 ;  /* 0x0000000406097824 */ /* 0x000fe200078e0209 */
[----:B------:R-:W-:Y:S02]  /*14a0*/  BSSY.RECONVERGENT B1, `(.L_x_529) ;  /* 0x000000f000017945 */ /* 0x000fe40003800200 */
[----:B------:R-:W-:Y:S02]  /*14b0*/  I2FP.F32.U32 R0, R11 ;  /* 0x0000000b00007245 */ /* 0x000fe40000201000 */
[----:B------:R1:W-:Y:S03]  /*14c0*/  STS [R9+0xa0], R8 ;  /* 0x0000a00809007388 */ /* 0x0003e60000000800 */
        /* <DEDUP_REMOVED lines=11> */
[----:B------:R-:W-:Y:S05]  /*1580*/  CALL.REL.NOINC `($__internal_9_$__cuda_sm3x_div_rn_noftz_f32_slowpath) ;  /* 0x0000003000707944 */ /* 0x000fea0003c00000 */
.L_x_530:
[----:B------:R-:W-:Y:S05]  /*1590*/  BSYNC.RECONVERGENT B1 ;  /* 0x0000000000017941 */ /* 0x000fea0003800200 */
.L_x_529:
        /* <DEDUP_REMOVED lines=18> */
[----:B-1----:R-:W-:Y:S01]  /*16c0*/  LEA R10, R10, -R3, 0x17 ;  /* 0x800000030a0a7211 */ /* 0x002fe200078eb8ff */
[----:B------:R-:W-:Y:S01]  /*16d0*/  VIADD R12, R3, 0x7f000000 ;  /* 0x7f000000030c7836 */ /* 0x000fe20000000000 */
[----:B------:R-:W-:Y:S01]  /*16e0*/  FSEL R2, RZ, +INF , !P0 ;  /* 0x7f800000ff027808 */ /* 0x000fe20004000000 */
[----:B------:R-:W-:-:S04]  /*16f0*/  FFMA R13, R8, R13, 0.0096188392490148544312 ;  /* 0x3c1d9856080d7423 */ /* 0x000fc8000000000d */
[----:B------:R-:W-:-:S04]  /*1700*/  FFMA R13, R8, R13, 0.055503588169813156128 ;  /* 0x3d6357bb080d7423 */ /* 0x000fc8000000000d */
[----:B------:R-:W-:-:S04]  /*1710*/  FFMA R13, R8, R13, 0.24022644758224487305 ;  /* 0x3e75fdec080d7423 */ /* 0x000fc8000000000d */
[----:B------:R-:W-:-:S04]  /*1720*/  FFMA R13, R8, R13, 0.69314718246459960938 ;  /* 0x3f317218080d7423 */ /* 0x000fc8000000000d */
[----:B------:R-:W-:-:S04]  /*1730*/  FFMA R13, R8, R13, 1 ;  /* 0x3f800000080d7423 */ /* 0x000fc8000000000d */
[----:B------:R-:W-:-:S04]  /*1740*/  FMUL R13, R12, R13 ;  /* 0x0000000d0c0d7220 */ /* 0x000fc80000400000 */
[----:B------:R-:W-:Y:S01]  /*1750*/  @!P1 FMUL R2, R10, R13 ;  /* 0x0000000d0a029220 */ /* 0x000fe20000400000 */
[----:B------:R-:W-:-:S07]  /*1760*/  @P2 FADD R2, R0, 10000 ;  /* 0x461c400000022421 */ /* 0x000fce0000000000 */
.L_x_532:
[----:B------:R-:W-:Y:S05]  /*1770*/  BSYNC.RECONVERGENT B1 ;  /* 0x0000000000017941 */ /* 0x000fea0003800200 */
.L_x_531:
[----:B------:R-:W-:Y:S01]  /*1780*/  IADD3 R0, PT, PT, R2, 0x1800000, RZ ;  /* 0x0180000002007810 */ /* 0x000fe20007ffe0ff */
[----:B------:R-:W-:Y:S03]  /*1790*/  BSSY.RECONVERGENT B1, `(.L_x_533) ;  /* 0x000000c000017945 */ /* 0x000fe60003800200 */
[----:B------:R-:W-:-:S04]  /*17a0*/  LOP3.LUT R0, R0, 0x7f800000, RZ, 0xc0, !PT ;  /* 0x7f80000000007812 */ /* 0x000fc800078ec0ff */
[----:B------:R-:W-:-:S13]  /*17b0*/  ISETP.GT.U32.AND P0, PT, R0, 0x1ffffff, PT ;  /* 0x01ffffff0000780c */ /* 0x000fda0003f04070 */
[----:B------:R-:W-:Y:S05]  /*17c0*/  @P0 BRA `(.L_x_534) ;  /* 0x0000000000100947 */ /* 0x000fea0003800000 */
[----:B------:R-:W-:Y:S01]  /*17d0*/  IMAD.MOV.U32 R0, RZ, RZ, R2 ;  /* 0x000000ffff007224 */ /* 0x000fe200078e0002 */
[----:B------:R-:W-:-:S07]  /*17e0*/  MOV R12, 0x1800 ;  /* 0x00001800000c7802 */ /* 0x000fce0000000f00 */
[----:B------:R-:W-:Y:S05]  /*17f0*/  CALL.REL.NOINC `($__internal_8_$__cuda_sm20_rcp_rn_f32_slowpath) ;  /* 0x0000002800fc7944 */ /* 0x000fea0003c00000 */
[----:B------:R-:W-:Y:S05]  /*1800*/  BRA `(.L_x_535) ;  /* 0x0000000000107947 */ /* 0x000fea0003800000 */
.L_x_534:
[----:B------:R-:W0:Y:S02]  /*1810*/  MUFU.RCP R3, R2 ;  /* 0x0000000200037308 */ /* 0x000e240000001000 */
[----:B0-----:R-:W-:-:S04]  /*1820*/  FFMA R0, R3, R2, -1 ;  /* 0xbf80000003007423 */ /* 0x001fc80000000002 */
[----:B------:R-:W-:-:S04]  /*1830*/  FADD.FTZ R0, -R0, -RZ ;  /* 0x800000ff00007221 */ /* 0x000fc80000010100 */
[----:B------:R-:W-:-:S07]  /*1840*/  FFMA R0, R3, R0, R3 ;  /* 0x0000000003007223 */ /* 0x000fce0000000003 */
.L_x_535:
[----:B------:R-:W-:Y:S05]  /*1850*/  BSYNC.RECONVERGENT B1 ;  /* 0x0000000000017941 */ /* 0x000fea0003800200 */
.L_x_533:
[----:B------:R-:W-:Y:S02]  /*1860*/  LEA R3, R6, R9, 0x2 ;  /* 0x0000000906037211 */ /* 0x000fe400078e10ff */
[----:B------:R-:W-:-:S03]  /*1870*/  IADD3 R9, PT, PT, R11, R6, RZ ;  /* 0x000000060b097210 */ /* 0x000fc60007ffe0ff */
[----:B------:R1:W-:Y:S01]  /*1880*/  STS [R3+0xa0], R0 ;  /* 0x0000a00003007388 */ /* 0x0003e20000000800 */
[----:B------:R-:W-:-:S13]  /*1890*/  ISETP.GE.AND P0, PT, R9, UR6, PT ;  /* 0x0000000609007c0c */ /* 0x000fda000bf06270 */
[----:B-1----:R-:W-:Y:S05]  /*18a0*/  @!P0 BRA `(.L_x_536) ;  /* 0xffffffec00fc8947 */ /* 0x002fea000383ffff */
.L_x_497:
[----:B------:R-:W-:Y:S05]  /*18b0*/  BSYNC.RECONVERGENT B0 ;  /* 0x0000000000007941 */ /* 0x000fea0003800200 */
.L_x_496:
[----:B------:R-:W1:Y:S01]  /*18c0*/  LDCU UR4, c[0x0][0x3b0] ;  /* 0x00007600ff0477ac */ /* 0x000e620008000800 */
[----:B------:R-:W-:Y:S01]  /*18d0*/  IMAD.SHL.U32 R5, R17, 0x2, RZ ;  /* 0x0000000211057824 */ /* 0x000fe200078e00ff */
[----:B------:R-:W-:Y:S01]  /*18e0*/  BSSY.RECONVERGENT B0, `(.L_x_537) ;  /* 0x000001c000007945 */ /* 0x000fe20003800200 */
[----:B-1----:R-:W-:Y:S01]  /*18f0*/  MOV R0, UR4 ;  /* 0x0000000400007c02 */ /* 0x002fe20008000f00 */
[----:B------:R-:W-:Y:S03]  /*1900*/  BAR.SYNC.DEFER_BLOCKING 0x0 ;  /* 0x0000000000007b1d */ /* 0x000fe60000010000 */
[----:B------:R-:W-:-:S13]  /*1910*/  ISETP.GE.AND P0, PT, R5, R0, PT ;  /* 0x000000000500720c */ /* 0x000fda0003f06270 */
[----:B------:R-:W-:Y:S05]  /*1920*/  @P0 BRA `(.L_x_538) ;  /* 0x00000000005c0947 */ /* 0x000fea0003800000 */
[----:B------:R-:W1:Y:S01]  /*1930*/  LDC R16, c[0x0][0x360] ;  /* 0x0000d800ff107b82 */ /* 0x000e620000000800 */
[----:B------:R-:W-:Y:S02]  /*1940*/  MOV R7, R5 ;  /* 0x0000000500077202 */ /* 0x000fe40000000f00 */
[----:B------:R-:W-:-:S05]  /*1950*/  I2FP.F32.U32 R6, UR11 ;  /* 0x0000000b00067c45 */ /* 0x000fca0008201000 */
[----:B0-----:R-:W0:Y:S02]  /*1960*/  LDC.64 R2, c[0x0][0x380] ;  /* 0x0000e000ff027b82 */ /* 0x001e240000000a00 */
.L_x_539:
        /* <DEDUP_REMOVED lines=16> */
[----:B------:R-:W-:-:S03]  /*1a70*/  ISETP.GE.AND P0, PT, R7, R0, PT ;  /* 0x000000000700720c */ /* 0x000fc60003f06270 */
[----:B------:R2:W-:Y:S10]  /*1a80*/  STS.64 [R12+0xa0], R10 ;  /* 0x0000a00a0c007388 */ /* 0x0005f40000000a00 */
[----:B------:R-:W-:Y:S05]  /*1a90*/  @!P0 BRA `(.L_x_539) ;  /* 0xfffffffc00b48947 */ /* 0x000fea000383ffff */
.L_x_538:
[----:B------:R-:W-:Y:S05]  /*1aa0*/  BSYNC.RECONVERGENT B0 ;  /* 0x0000000000007941 */ /* 0x000fea0003800200 */
.L_x_537:
[----:B------:R-:W1:Y:S02]  /*1ab0*/  LDCU UR4, c[0x0][0x3ac] ;  /* 0x00007580ff0477ac */ /* 0x000e640008000800 */
[----:B-1----:R-:W-:-:S03]  /*1ac0*/  UISETP.GE.AND UP0, UPT, UR4, 0x1, UPT ;  /* 0x000000010400788c */ /* 0x002fc6000bf06270 */
[----:B------:R-:W-:Y:S01]  /*1ad0*/  UMOV UR4, URZ ;  /* 0x000000ff00047c82 */ /* 0x000fe20008000000 */
[----:B------:R-:W-:Y:S06]  /*1ae0*/  BAR.SYNC.DEFER_BLOCKING 0x0 ;  /* 0x0000000000007b1d */ /* 0x000fec0000010000 */
[----:B------:R-:W-:Y:S05]  /*1af0*/  BRA.U !UP0, `(.L_x_540) ;  /* 0x0000002108a47547 */ /* 0x000fea000b800000 */
[----:B------:R-:W-:Y:S01]  /*1b00*/  IADD3 R14, PT, PT, R0, -0x1, RZ ;  /* 0xffffffff000e7810 */ /* 0x000fe20007ffe0ff */
[----:B------:R-:W1:Y:S01]  /*1b10*/  LDCU UR17, c[0x0][0x360] ;  /* 0x00006c00ff1177ac */ /* 0x000e620008000800 */
[----:B------:R-:W-:Y:S02]  /*1b20*/  LOP3.LUT R7, R17, 0x1f, RZ, 0xc0, !PT ;  /* 0x0000001f11077812 */ /* 0x000fe400078ec0ff */
[----:B0-----:R-:W-:Y:S01]  /*1b30*/  MOV R3, 0xff800000 ;  /* 0xff80000000037802 */ /* 0x001fe20000000f00 */
[----:B------:R-:W-:Y:S01]  /*1b40*/  UMOV UR4, URZ ;  /* 0x000000ff00047c82 */ /* 0x000fe20008000000 */
[----:B--2---:R-:W-:Y:S01]  /*1b50*/  PRMT R12, RZ, 0x7610, R12 ;  /* 0x00007610ff0c7816 */ /* 0x004fe2000000000c */
[----:B------:R-:W-:Y:S01]  /*1b60*/  UMOV UR5, URZ ;  /* 0x000000ff00057c82 */ /* 0x000fe20008000000 */
[----:B------:R-:W-:-:S05]  /*1b70*/  UMOV UR6, URZ ;  /* 0x000000ff00067c82 */ /* 0x000fca0008000000 */
.L_x_572:
[----:B0-----:R-:W0:Y:S01]  /*1b80*/  LDCU UR12, c[0x0][0x3ac] ;  /* 0x00007580ff0c77ac */ /* 0x001e220008000800 */
[----:B------:R-:W-:Y:S01]  /*1b90*/  BSSY.RECONVERGENT B0, `(.L_x_541) ;  /* 0x0000036000007945 */ /* 0x000fe20003800200 */
[----:B--2---:R-:W2:Y:S01]  /*1ba0*/  LDCU UR10, c[0x0][0x3b0] ;  /* 0x00007600ff0a77ac */ /* 0x004ea20008000800 */
[----:B------:R-:W-:-:S04]  /*1bb0*/  UIADD3 UR11, UPT, UPT, UR6, 0x8, URZ ;  /* 0x00000008060b7890 */ /* 0x000fc8000fffe0ff */
[----:B0-----:R-:W-:-:S04]  /*1bc0*/  UISETP.LT.AND UP0, UPT, UR11, UR12, UPT ;  /* 0x0000000c0b00728c */ /* 0x001fc8000bf01270 */
[----:B------:R-:W-:Y:S01]  /*1bd0*/  USEL UR12, UR11, UR12, UP0 ;  /* 0x0000000c0b0c7287 */ /* 0x000fe20008000000 */
[----:B--2---:R-:W-:Y:S01]  /*1be0*/  IMAD.U32 R0, RZ, RZ, UR10 ;  /* 0x0000000aff007e24 */ /* 0x004fe2000f8e00ff */
[----:B------:R-:W0:Y:S02]  /*1bf0*/  LDCU UR10, c[0x0][0x3b0] ;  /* 0x00007600ff0a77ac */ /* 0x000e240008000800 */
[----:B------:R-:W-:-:S06]  /*1c00*/  UIADD3 UR18, UPT, UPT, UR12, -UR6, URZ ;  /* 0x800000060c127290 */ /* 0x000fcc000fffe0ff */
[----:B------:R-:W-:-:S05]  /*1c10*/  IMAD R2, R0, UR18, RZ ;  /* 0x0000001200027c24 */ /* 0x000fca000f8e02ff */
[----:B------:R-:W-:-:S13]  /*1c20*/  ISETP.GE.AND P0, PT, R17, R2, PT ;  /* 0x000000021100720c */ /* 0x000fda0003f06270 */
[----:B01----:R-:W-:Y:S05]  /*1c30*/  @P0 BRA `(.L_x_542) ;  /* 0x0000000000ac0947 */ /* 0x003fea0003800000 */
[----:B------:R-:W-:Y:S01]  /*1c40*/  IABS R6, R0 ;  /* 0x0000000000067213 */ /* 0x000fe20000000000 */
[----:B------:R-:W0:Y:S01]  /*1c50*/  S2R R15, SR_CgaCtaId ;  /* 0x00000000000f7919 */ /* 0x000e220000008800 */
[----:B------:R-:W2:Y:S01]  /*1c60*/  LDC.64 R4, c[0x0][0x388] ;  /* 0x0000e200ff047b82 */ /* 0x000ea20000000a00 */
[----:B------:R-:W-:Y:S01]  /*1c70*/  IMAD.MOV.U32 R10, RZ, RZ, RZ ;  /* 0x000000ffff0a7224 */ /* 0x000fe200078e00ff */
[----:B------:R-:W3:Y:S01]  /*1c80*/  I2F.RP R9, R6 ;  /* 0x0000000600097306 */ /* 0x000ee20000209400 */
[----:B------:R-:W-:Y:S02]  /*1c90*/  MOV R8, 0x400 ;  /* 0x0000040000087802 */ /* 0x000fe40000000f00 */
[----:B------:R-:W-:-:S05]  /*1ca0*/  ISETP.NE.AND P0, PT, R0, RZ, PT ;  /* 0x000000ff0000720c */ /* 0x000fca0003f05270 */
[----:B---3--:R-:W3:Y:S01]  /*1cb0*/  MUFU.RCP R9, R9 ;  /* 0x0000000900097308 */ /* 0x008ee20000001000 */
[----:B0-----:R-:W-:Y:S02]  /*1cc0*/  LEA R8, R15, R8, 0x18 ;  /* 0x000000080f087211 */ /* 0x001fe400078ec0ff */
[----:B---3--:R-:W-:-:S06]  /*1cd0*/  IADD3 R11, PT, PT, R9, 0xffffffe, RZ ;  /* 0x0ffffffe090b7810 */ /* 0x008fcc0007ffe0ff */
[----:B------:R-:W0:Y:S02]  /*1ce0*/  F2I.FTZ.U32.TRUNC.NTZ R11, R11 ;  /* 0x0000000b000b7305 */ /* 0x000e24000021f000 */
[----:B0-----:R-:W-:-:S05]  /*1cf0*/  IADD3 R13, PT, PT, RZ, -R11, RZ ;  /* 0x8000000bff0d7210 */ /* 0x001fca0007ffe0ff */
[----:B------:R-:W-:-:S04]  /*1d00*/  IMAD R13, R13, R6, RZ ;  /* 0x000000060d0d7224 */ /* 0x000fc800078e02ff */
[----:B------:R-:W-:Y:S01]  /*1d10*/  IMAD.HI.U32 R9, R11, R13, R10 ;  /* 0x0000000d0b097227 */ /* 0x000fe200078e000a */
[----:B------:R-:W-:Y:S02]  /*1d20*/  LOP3.LUT R10, RZ, R0, RZ, 0x33, !PT ;  /* 0x00000000ff0a7212 */ /* 0x000fe400078e33ff */
[----:B--2---:R-:W-:-:S07]  /*1d30*/  MOV R11, R17 ;  /* 0x00000011000b7202 */ /* 0x004fce0000000f00 */
.L_x_543:
[----:B------:R-:W-:Y:S02]  /*1d40*/  IABS R16, R11 ;  /* 0x0000000b00107213 */ /* 0x000fe40000000000 */
[----:B------:R-:W-:-:S03]  /*1d50*/  MOV R0, UR10 ;  /* 0x0000000a00007c02 */ /* 0x000fc60008000f00 */
[----:B0-----:R-:W-:Y:S01]  /*1d60*/  IMAD.HI.U32 R13, R9, R16, RZ ;  /* 0x00000010090d7227 */ /* 0x001fe200078e00ff */
[----:B------:R-:W-:-:S04]  /*1d70*/  IABS R18, R0 ;  /* 0x0000000000127213 */ /* 0x000fc80000000000 */
[----:B------:R-:W-:-:S05]  /*1d80*/  IADD3 R15, PT, PT, -R13, RZ, RZ ;  /* 0x000000ff0d0f7210 */ /* 0x000fca0007ffe1ff */
[----:B------:R-:W-:-:S05]  /*1d90*/  IMAD R15, R18, R15, R16 ;  /* 0x0000000f120f7224 */ /* 0x000fca00078e0210 */
[----:B------:R-:W-:-:S13]  /*1da0*/  ISETP.GT.U32.AND P2, PT, R6, R15, PT ;  /* 0x0000000f0600720c */ /* 0x000fda0003f44070 */
[----:B------:R-:W-:Y:S01]  /*1db0*/  @!P2 IMAD.IADD R15, R15, 0x1, -R18 ;  /* 0x000000010f0fa824 */ /* 0x000fe200078e0a12 */
[----:B------:R-:W-:-:S04]  /*1dc0*/  @!P2 IADD3 R13, PT, PT, R13, 0x1, RZ ;  /* 0x000000010d0da810 */ /* 0x000fc80007ffe0ff */
[----:B------:R-:W-:Y:S02]  /*1dd0*/  ISETP.GE.U32.AND P1, PT, R15, R6, PT ;  /* 0x000000060f00720c */ /* 0x000fe40003f26070 */
[----:B------:R-:W-:-:S04]  /*1de0*/  LOP3.LUT R15, R11, R0, RZ, 0x3c, !PT ;  /* 0x000000000b0f7212 */ /* 0x000fc800078e3cff */
[----:B------:R-:W-:-:S07]  /*1df0*/  ISETP.GE.AND P3, PT, R15, RZ, PT ;  /* 0x000000ff0f00720c */ /* 0x000fce0003f66270 */
[----:B------:R-:W-:-:S06]  /*1e00*/  @P1 IADD3 R13, PT, PT, R13, 0x1, RZ ;  /* 0x000000010d0d1810 */ /* 0x000fcc0007ffe0ff */
[----:B------:R-:W-:-:S04]  /*1e10*/  @!P3 IADD3 R13, PT, PT, -R13, RZ, RZ ;  /* 0x000000ff0d0db210 */ /* 0x000fc80007ffe1ff */
[----:B------:R-:W-:-:S05]  /*1e20*/  SEL R13, R10, R13, !P0 ;  /* 0x0000000d0a0d7207 */ /* 0x000fca0004000000 */
[----:B------:R-:W-:Y:S01]  /*1e30*/  IMAD.MOV R15, RZ, RZ, -R13 ;  /* 0x000000ffff0f7224 */ /* 0x000fe200078e0a0d */
[----:B------:R-:W-:-:S03]  /*1e40*/  IADD3 R13, PT, PT, R13, UR6, RZ ;  /* 0x000000060d0d7c10 */ /* 0x000fc6000fffe0ff */
[----:B------:R-:W-:-:S05]  /*1e50*/  IMAD R15, R0, R15, R11 ;  /* 0x0000000f000f7224 */ /* 0x000fca00078e020b */
[----:B------:R-:W-:-:S05]  /*1e60*/  IADD3 R15, PT, PT, R15, UR7, RZ ;  /* 0x000000070f0f7c10 */ /* 0x000fca000fffe0ff */
[----:B------:R-:W-:-:S04]  /*1e70*/  IMAD R13, R13, R0, R15 ;  /* 0x000000000d0d7224 */ /* 0x000fc800078e020f */
[----:B------:R-:W-:-:S06]  /*1e80*/  IMAD.WIDE R18, R13, 0x4, R4 ;  /* 0x000000040d127825 */ /* 0x000fcc00078e0204 */
[----:B------:R-:W2:Y:S01]  /*1e90*/  LDG.E.CONSTANT R18, desc[UR14][R18.64] ;  /* 0x0000000e12127981 */ /* 0x000ea2000c1e9900 */
[C---:B------:R-:W-:Y:S01]  /*1ea0*/  LEA R13, R11.reuse, R8, 0x2 ;  /* 0x000000080b0d7211 */ /* 0x040fe200078e10ff */
[----:B-1----:R-:W-:-:S05]  /*1eb0*/  VIADD R11, R11, UR17 ;  /* 0x000000110b0b7c36 */ /* 0x002fca0008000000 */
[----:B------:R-:W-:Y:S01]  /*1ec0*/  ISETP.GE.AND P1, PT, R11, R2, PT ;  /* 0x000000020b00720c */ /* 0x000fe20003f26270 */
[----:B--2---:R0:W-:-:S12]  /*1ed0*/  STS [R13], R18 ;  /* 0x000000120d007388 */ /* 0x0041d80000000800 */
[----:B------:R-:W-:Y:S05]  /*1ee0*/  @!P1 BRA `(.L_x_543) ;  /* 0xfffffffc00949947 */ /* 0x000fea000383ffff */
.L_x_542:
[----:B-1----:R-:W-:Y:S05]  /*1ef0*/  BSYNC.RECONVERGENT B0 ;  /* 0x0000000000007941 */ /* 0x002fea0003800200 */
.L_x_541:
        /* <DEDUP_REMOVED lines=9> */
.L_x_547:
[C---:B------:R-:W-:Y:S02]  /*1f90*/  LEA R2, R0.reuse, UR8, 0x2 ;  /* 0x0000000800027c11 */ /* 0x040fe4000f8e10ff */
[----:B------:R-:W-:-:S03]  /*1fa0*/  IADD3 R0, PT, PT, R0, UR17, RZ ;  /* 0x0000001100007c10 */ /* 0x000fc6000fffe0ff */
[----:B------:R1:W-:Y:S01]  /*1fb0*/  STS [R2], R5 ;  /* 0x0000000502007388 */ /* 0x0003e20000000800 */
[----:B------:R-:W-:-:S13]  /*1fc0*/  ISETP.GE.AND P0, PT, R0, UR18, PT ;  /* 0x0000001200007c0c */ /* 0x000fda000bf06270 */
[----:B-1----:R-:W-:Y:S05]  /*1fd0*/  @!P0 BRA `(.L_x_547) ;  /* 0xfffffffc00ec8947 */ /* 0x002fea000383ffff */
[----:B------:R-:W-:Y:S05]  /*1fe0*/  BRA `(.L_x_545) ;  /* 0x00000008007c7947 */ /* 0x000fea0003800000 */
.L_x_546:
[----:B------:R-:W-:-:S07]  /*1ff0*/  MOV R0, R17 ;  /* 0x0000001100007202 */ /* 0x000fce0000000f00 */
.L_x_552:
[C---:B------:R-:W-:Y:S02]  /*2000*/  ISETP.GE.U32.AND P0, PT, R14.reuse, 0x6, PT ;  /* 0x000000060e00780c */ /* 0x040fe40003f06070 */
[----:B-1----:R-:W-:Y:S02]  /*2010*/  CS2R R4, SRZ ;  /* 0x0000000000047805 */ /* 0x002fe4000001ff00 */
[----:B------:R-:W-:-:S04]  /*2020*/  LEA.HI R2, R14, 0x1, RZ, 0x1f ;  /* 0x000000010e027811 */ /* 0x000fc800078ff8ff */
[----:B------:R-:W-:Y:S01]  /*2030*/  LOP3.LUT P1, RZ, R2, 0x3, RZ, 0xc0, !PT ;  /* 0x0000000302ff7812 */ /* 0x000fe2000782c0ff */
[----:B------:R-:W-:-:S05]  /*2040*/  VIADD R2, R0, UR6 ;  /* 0x0000000600027c36 */ /* 0x000fca0008000000 */
[----:B------:R-:W-:Y:S01]  /*2050*/  I2FP.F32.S32 R2, R2 ;  /* 0x0000000200027245 */ /* 0x000fe20000201400 */
[----:B------:R-:W-:Y:S06]  /*2060*/  @!P0 BRA `(.L_x_548) ;  /* 0x0000000400388947 */ /* 0x000fec0003800000 */
[----:B------:R-:W1:Y:S01]  /*2070*/  S2UR UR13, SR_CgaCtaId ;  /* 0x00000000000d79c3 */ /* 0x000e620000008800 */
[----:B------:R-:W2:Y:S01]  /*2080*/  LDCU UR19, c[0x0][0x3b0] ;  /* 0x00007600ff1377ac */ /* 0x000ea20008000800 */
[----:B------:R-:W-:Y:S01]  /*2090*/  LEA.HI R5, R14, 0x1, RZ, 0x1f ;  /* 0x000000010e057811 */ /* 0x000fe200078ff8ff */
[----:B------:R-:W-:-:S03]  /*20a0*/  UMOV UR10, 0x400 ;  /* 0x00000400000a7882 */ /* 0x000fc60000000000 */
[----:B0-----:R-:W-:Y:S02]  /*20b0*/  LOP3.LUT R13, R5, 0xfffffffc, RZ, 0xc0, !PT ;  /* 0xfffffffc050d7812 */ /* 0x001fe400078ec0ff */
[----:B------:R-:W-:Y:S02]  /*20c0*/  CS2R R4, SRZ ;  /* 0x0000000000047805 */ /* 0x000fe4000001ff00 */
[----:B------:R-:W-:Y:S01]  /*20d0*/  IADD3 R13, PT, PT, -R13, RZ, RZ ;  /* 0x000000ff0d0d7210 */ /* 0x000fe20007ffe1ff */
[----:B--2---:R-:W-:Y:S01]  /*20e0*/  IMAD R6, R0, UR19, RZ ;  /* 0x0000001300067c24 */ /* 0x004fe2000f8e02ff */
[----:B-1----:R-:W-:Y:S02]  /*20f0*/  ULEA UR10, UR13, UR10, 0x18 ;  /* 0x0000000a0d0a7291 */ /* 0x002fe4000f8ec0ff */
[----:B------:R-:W-:-:S04]  /*2100*/  UIADD3 UR13, UPT, UPT, UR8, 0xb0, URZ ;  /* 0x000000b0080d7890 */ /* 0x000fc8000fffe0ff */
[----:B------:R-:W-:Y:S02]  /*2110*/  LEA R15, R6, UR10, 0x2 ;  /* 0x0000000a060f7c11 */ /* 0x000fe4000f8e10ff */
[----:B------:R-:W-:Y:S02]  /*2120*/  MOV R6, UR13 ;  /* 0x0000000d00067c02 */ /* 0x000fe40008000f00 */
[----:B------:R-:W-:-:S07]  /*2130*/  IADD3 R15, PT, PT, R15, 0x10, RZ ;  /* 0x000000100f0f7810 */ /* 0x000fce0007ffe0ff */
.L_x_549:
[----:B------:R-:W-:Y:S01]  /*2140*/  LEA R22, R5, UR16, 0x1 ;  /* 0x0000001005167c11 */ /* 0x000fe2000f8e08ff */
[----:B------:R-:W-:Y:S01]  /*2150*/  LDS R26, [R15+-0xc] ;  /* 0xfffff4000f1a7984 */ /* 0x000fe20000000800 */
[----:B------:R-:W-:Y:S01]  /*2160*/  VIADD R13, R13, 0x4 ;  /* 0x000000040d0d7836 */ /* 0x000fe20000000000 */
[----:B------:R-:W-:Y:S02]  /*2170*/  IADD3 R5, PT, PT, R5, 0x8, RZ ;  /* 0x0000000805057810 */ /* 0x000fe40007ffe0ff */
[----:B------:R-:W0:Y:S02]  /*2180*/  LDS R9, [R22+0xa0] ;  /* 0x0000a00016097984 */ /* 0x000e240000000800 */
[----:B------:R-:W-:Y:S02]  /*2190*/  ISETP.NE.AND P0, PT, R13, RZ, PT ;  /* 0x000000ff0d00720c */ /* 0x000fe40003f05270 */
[----:B------:R-:W1:Y:S04]  /*21a0*/  LDS R19, [R22+0xa4] ;  /* 0x0000a40016137984 */ /* 0x000e680000000800 */
[----:B------:R-:W2:Y:S04]  /*21b0*/  LDS R16, [R15+-0x10] ;  /* 0xfffff0000f107984 */ /* 0x000ea80000000800 */
[----:B------:R-:W3:Y:S04]  /*21c0*/  LDS R20, [R15+-0x4] ;  /* 0xfffffc000f147984 */ /* 0x000ee80000000800 */
[----:B------:R-:W-:Y:S01]  /*21d0*/  LDS R18, [R15+-0x8] ;  /* 0xfffff8000f127984 */ /* 0x000fe20000000800 */
[----:B0-----:R-:W-:-:S04]  /*21e0*/  FMUL R9, R2, R9 ;  /* 0x0000000902097220 */ /* 0x001fc80000400000 */
[----:B------:R-:W-:Y:S01]  /*21f0*/  FMUL.RZ R21, R9, 0.15915493667125701904 ;  /* 0x3e22f98309157820 */ /* 0x000fe2000040c000 */
[----:B-1----:R-:W-:Y:S01]  /*2200*/  FMUL R24, R2, R19 ;  /* 0x0000001302187220 */ /* 0x002fe20000400000 */
[----:B------:R-:W0:Y:S02]  /*2210*/  LDS.128 R8, [R6+-0x10] ;  /* 0xfffff00006087984 */ /* 0x000e240000000c00 */
[----:B------:R-:W1:Y:S01]  /*2220*/  MUFU.SIN R25, R21 ;  /* 0x0000001500197308 */ /* 0x000e620000000400 */
[----:B------:R-:W-:Y:S01]  /*2230*/  FMUL.RZ R24, R24, 0.15915493667125701904 ;  /* 0x3e22f98318187820 */ /* 0x000fe2000040c000 */
[----:B------:R-:W4:Y:S06]  /*2240*/  LDS R19, [R22+0xa8] ;  /* 0x0000a80016137984 */ /* 0x000f2c0000000800 */
[----:B------:R5:W2:Y:S08]  /*2250*/  MUFU.COS R23, R21 ;  /* 0x0000001500177308 */ /* 0x000ab00000000000 */
[----:B------:R-:W3:Y:S01]  /*2260*/  MUFU.COS R27, R24 ;  /* 0x00000018001b7308 */ /* 0x000ee20000000000 */
[----:B-----5:R-:W5:Y:S01]  /*2270*/  LDS R21, [R22+0xac] ;  /* 0x0000ac0016157984 */ /* 0x020f620000000800 */
[----:B-1----:R-:W-:-:S03]  /*2280*/  FMUL R28, R25, R26 ;  /* 0x0000001a191c7220 */ /* 0x002fc60000400000 */
[----:B------:R-:W-:Y:S03]  /*2290*/  LDS R22, [R15+0x8] ;  /* 0x000008000f167984 */ /* 0x000fe60000000800 */
[----:B------:R-:W1:Y:S01]  /*22a0*/  MUFU.SIN R29, R24 ;  /* 0x00000018001d7308 */ /* 0x000e620000000400 */
[C---:B--2---:R-:W-:Y:S01]  /*22b0*/  FMUL R26, R23.reuse, R26 ;  /* 0x0000001a171a7220 */ /* 0x044fe20000400000 */
[----:B------:R-:W-:-:S03]  /*22c0*/  FFMA R23, R23, R16, -R28 ;  /* 0x0000001017177223 */ /* 0x000fc6000000081c */
[----:B------:R-:W-:Y:S01]  /*22d0*/  FFMA R26, R25, R16, R26 ;  /* 0x00000010191a7223 */ /* 0x000fe2000000001a */
[----:B---3--:R-:W-:-:S03]  /*22e0*/  FMUL R16, R27, R20 ;  /* 0x000000141b107220 */ /* 0x008fc60000400000 */
[----:B0-----:R-:W-:Y:S01]  /*22f0*/  FMUL R26, R26, R9 ;  /* 0x000000091a1a7220 */ /* 0x001fe20000400000 */
[C---:B-1----:R-:W-:Y:S01]  /*2300*/  FMUL R20, R29.reuse, R20 ;  /* 0x000000141d147220 */ /* 0x042fe20000400000 */
[----:B------:R-:W-:Y:S02]  /*2310*/  FFMA R28, R29, R18, R16 ;  /* 0x000000121d1c7223 */ /* 0x000fe40000000010 */
[----:B------:R-:W-:Y:S01]  /*2320*/  FFMA R23, R23, R8, R26 ;  /* 0x0000000817177223 */ /* 0x000fe2000000001a */
[----:B------:R-:W0:Y:S01]  /*2330*/  LDS R16, [R15+0x4] ;  /* 0x000004000f107984 */ /* 0x000e220000000800 */
[----:B------:R-:W-:Y:S01]  /*2340*/  FFMA R27, R27, R18, -R20 ;  /* 0x000000121b1b7223 */ /* 0x000fe20000000814 */
[----:B------:R-:W-:Y:S01]  /*2350*/  FMUL R11, R11, R28 ;  /* 0x0000001c0b0b7220 */ /* 0x000fe20000400000 */
[----:B----4-:R-:W-:Y:S01]  /*2360*/  FMUL R19, R2, R19 ;  /* 0x0000001302137220 */ /* 0x010fe20000400000 */
[----:B------:R-:W1:Y:S01]  /*2370*/  LDS R20, [R15] ;  /* 0x000000000f147984 */ /* 0x000e620000000800 */
[----:B------:R-:W-:Y:S01]  /*2380*/  FADD R23, R23, R4 ;  /* 0x0000000417177221 */ /* 0x000fe20000000000 */
[----:B------:R-:W-:Y:S01]  /*2390*/  FFMA R24, R10, R27, R11 ;  /* 0x0000001b0a187223 */ /* 0x000fe2000000000b */
[----:B------:R-:W-:Y:S01]  /*23a0*/  FMUL.RZ R28, R19, 0.15915493667125701904 ;  /* 0x3e22f983131c7820 */ /* 0x000fe2000040c000 */
[----:B------:R2:W3:Y:S02]  /*23b0*/  LDS R18, [R15+0xc] ;  /* 0x00000c000f127984 */ /* 0x0004e40000000800 */
[----:B------:R-:W-:Y:S01]  /*23c0*/  FADD R24, R23, R24 ;  /* 0x0000001817187221 */ /* 0x000fe20000000000 */
[----:B------:R-:W0:Y:S01]  /*23d0*/  MUFU.COS R27, R28 ;  /* 0x0000001c001b7308 */ /* 0x000e220000000000 */
[----:B------:R4:W3:Y:S01]  /*23e0*/  LDS.128 R8, [R6] ;  /* 0x0000000006087984 */ /* 0x0008e20000000c00 */
[----:B-----5:R-:W-:Y:S01]  /*23f0*/  FMUL R21, R2, R21 ;  /* 0x0000001502157220 */ /* 0x020fe20000400000 */
[----:B--2---:R-:W-:-:S03]  /*2400*/  IADD3 R15, PT, PT, R15, 0x20, RZ ;  /* 0x000000200f0f7810 */ /* 0x004fc60007ffe0ff */
[----:B------:R-:W-:Y:S02]  /*2410*/  FMUL.RZ R29, R21, 0.15915493667125701904 ;  /* 0x3e22f983151d7820 */ /* 0x000fe4000040c000 */
[----:B------:R-:W2:Y:S01]  /*2420*/  MUFU.SIN R19, R28 ;  /* 0x0000001c00137308 */ /* 0x000ea20000000400 */
[----:B----4-:R-:W-:-:S07]  /*2430*/  IADD3 R6, PT, PT, R6, 0x20, RZ ;  /* 0x0000002006067810 */ /* 0x010fce0007ffe0ff */
[----:B------:R-:W3:Y:S08]  /*2440*/  MUFU.COS R21, R29 ;  /* 0x0000001d00157308 */ /* 0x000ef00000000000 */
[----:B------:R-:W4:Y:S01]  /*2450*/  MUFU.SIN R25, R29 ;  /* 0x0000001d00197308 */ /* 0x000f220000000400 */
[-C--:B0-----:R-:W-:Y:S01]  /*2460*/  FMUL R4, R27, R16.reuse ;  /* 0x000000101b047220 */ /* 0x081fe20000400000 */
[----:B--2---:R-:W-:-:S03]  /*2470*/  FMUL R16, R19, R16 ;  /* 0x0000001013107220 */ /* 0x004fc60000400000 */
[-C--:B-1----:R-:W-:Y:S01]  /*2480*/  FFMA R4, R19, R20.reuse, R4 ;  /* 0x0000001413047223 */ /* 0x082fe20000000004 */
[----:B------:R-:W-:Y:S01]  /*2490*/  FFMA R27, R27, R20, -R16 ;  /* 0x000000141b1b7223 */ /* 0x000fe20000000810 */
[-C--:B---3--:R-:W-:Y:S01]  /*24a0*/  FMUL R26, R21, R18.reuse ;  /* 0x00000012151a7220 */ /* 0x088fe20000400000 */
[----:B----4-:R-:W-:-:S03]  /*24b0*/  FMUL R18, R25, R18 ;  /* 0x0000001219127220 */ /* 0x010fc60000400000 */
[-C--:B------:R-:W-:Y:S01]  /*24c0*/  FFMA R26, R25, R22.reuse, R26 ;  /* 0x00000016191a7223 */ /* 0x080fe2000000001a */
[----:B------:R-:W-:Y:S01]  /*24d0*/  FMUL R4, R4, R9 ;  /* 0x0000000904047220 */ /* 0x000fe20000400000 */
[----:B------:R-:W-:Y:S02]  /*24e0*/  FFMA R21, R21, R22, -R18 ;  /* 0x0000001615157223 */ /* 0x000fe40000000812 */
[----:B------:R-:W-:Y:S01]  /*24f0*/  FMUL R11, R11, R26 ;  /* 0x0000001a0b0b7220 */ /* 0x000fe20000400000 */
[----:B------:R-:W-:-:S03]  /*2500*/  FFMA R27, R27, R8, R4 ;  /* 0x000000081b1b7223 */ /* 0x000fc60000000004 */
[----:B------:R-:W-:Y:S01]  /*2510*/  FFMA R11, R10, R21, R11 ;  /* 0x000000150a0b7223 */ /* 0x000fe2000000000b */
[----:B------:R-:W-:-:S04]  /*2520*/  FADD R24, R24, R27 ;  /* 0x0000001b18187221 */ /* 0x000fc80000000000 */
[----:B------:R-:W-:Y:S01]  /*2530*/  FADD R4, R24, R11 ;  /* 0x0000000b18047221 */ /* 0x000fe20000000000 */
[----:B------:R-:W-:Y:S06]  /*2540*/  @P0 BRA `(.L_x_549) ;  /* 0xfffffff800fc0947 */ /* 0x000fec000383ffff */
.L_x_548:
[----:B------:R-:W-:Y:S05]  /*2550*/  @!P1 BRA `(.L_x_550) ;  /* 0x0000000400049947 */ /* 0x000fea0003800000 */
[C---:B------:R-:W-:Y:S02]  /*2560*/  LOP3.LUT P1, RZ, R14.reuse, 0x6, RZ, 0xc0, !PT ;  /* 0x000000060eff7812 */ /* 0x040fe4000782c0ff */
[----:B------:R-:W-:-:S11]  /*2570*/  LOP3.LUT P0, RZ, R14, 0x2, RZ, 0xc0, !PT ;  /* 0x000000020eff7812 */ /* 0x000fd6000780c0ff */
[----:B------:R-:W-:Y:S05]  /*2580*/  @!P1 BRA `(.L_x_551) ;  /* 0x0000000000989947 */ /* 0x000fea0003800000 */
[----:B------:R-:W1:Y:S01]  /*2590*/  S2UR UR13, SR_CgaCtaId ;  /* 0x00000000000d79c3 */ /* 0x000e620000008800 */
[C---:B0-----:R-:W-:Y:S01]  /*25a0*/  LEA R18, R5.reuse, UR16, 0x1 ;  /* 0x0000001005127c11 */ /* 0x041fe2000f8e08ff */
[----:B------:R-:W0:Y:S01]  /*25b0*/  LDCU UR19, c[0x0][0x3b0] ;  /* 0x00007600ff1377ac */ /* 0x000e220008000800 */
[----:B------:R-:W-:-:S03]  /*25c0*/  LEA R8, R5, UR8, 0x2 ;  /* 0x0000000805087c11 */ /* 0x000fc6000f8e10ff */
[----:B------:R-:W2:Y:S01]  /*25d0*/  LDS R19, [R18+0xa0] ;  /* 0x0000a00012137984 */ /* 0x000ea20000000800 */
[----:B------:R-:W-:-:S03]  /*25e0*/  UMOV UR10, 0x400 ;  /* 0x00000400000a7882 */ /* 0x000fc60000000000 */
[----:B------:R-:W3:Y:S04]  /*25f0*/  LDS R23, [R18+0xa4] ;  /* 0x0000a40012177984 */ /* 0x000ee80000000800 */
[----:B------:R-:W-:Y:S01]  /*2600*/  LDS.128 R8, [R8+0xa0] ;  /* 0x0000a00008087984 */ /* 0x000fe20000000c00 */
[----:B0-----:R-:W-:Y:S02]  /*2610*/  IMAD R6, R0, UR19, R5 ;  /* 0x0000001300067c24 */ /* 0x001fe4000f8e0205 */
[----:B------:R-:W-:Y:S01]  /*2620*/  VIADD R5, R5, 0x4 ;  /* 0x0000000405057836 */ /* 0x000fe20000000000 */
[----:B-1----:R-:W-:-:S06]  /*2630*/  ULEA UR10, UR13, UR10, 0x18 ;  /* 0x0000000a0d0a7291 */ /* 0x002fcc000f8ec0ff */
[----:B------:R-:W-:-:S05]  /*2640*/  LEA R21, R6, UR10, 0x2 ;  /* 0x0000000a06157c11 */ /* 0x000fca000f8e10ff */
[----:B------:R-:W0:Y:S04]  /*2650*/  LDS R16, [R21+0x4] ;  /* 0x0000040015107984 */ /* 0x000e280000000800 */
[----:B------:R-:W-:Y:S04]  /*2660*/  LDS R6, [R21+0xc] ;  /* 0x00000c0015067984 */ /* 0x000fe80000000800 */
[----:B------:R-:W1:Y:S01]  /*2670*/  LDS R15, [R21] ;  /* 0x00000000150f7984 */ /* 0x000e620000000800 */
[----:B--2---:R-:W-:-:S03]  /*2680*/  FMUL R19, R2, R19 ;  /* 0x0000001302137220 */ /* 0x004fc60000400000 */
[----:B------:R2:W4:Y:S01]  /*2690*/  LDS R13, [R21+0x8] ;  /* 0x00000800150d7984 */ /* 0x0005220000000800 */
[----:B------:R-:W-:Y:S01]  /*26a0*/  FMUL.RZ R24, R19, 0.15915493667125701904 ;  /* 0x3e22f98313187820 */ /* 0x000fe2000040c000 */
[----:B---3--:R-:W-:-:S03]  /*26b0*/  FMUL R23, R2, R23 ;  /* 0x0000001702177220 */ /* 0x008fc60000400000 */
[----:B------:R-:W0:Y:S01]  /*26c0*/  MUFU.COS R20, R24 ;  /* 0x0000001800147308 */ /* 0x000e220000000000 */
[----:B------:R-:W-:-:S07]  /*26d0*/  FMUL.RZ R25, R23, 0.15915493667125701904 ;  /* 0x3e22f98317197820 */ /* 0x000fce000040c000 */
[----:B------:R-:W2:Y:S08]  /*26e0*/  MUFU.SIN R19, R24 ;  /* 0x0000001800137308 */ /* 0x000eb00000000400 */
[----:B------:R-:W3:Y:S01]  /*26f0*/  MUFU.COS R18, R25 ;  /* 0x0000001900127308 */ /* 0x000ee20000000000 */
[----:B0-----:R-:W-:-:S07]  /*2700*/  FMUL R22, R20, R16 ;  /* 0x0000001014167220 */ /* 0x001fce0000400000 */
[----:B------:R-:W0:Y:S01]  /*2710*/  MUFU.SIN R23, R25 ;  /* 0x0000001900177308 */ /* 0x000e220000000400 */
[C---:B--2---:R-:W-:Y:S01]  /*2720*/  FMUL R21, R19.reuse, R16 ;  /* 0x0000001013157220 */ /* 0x044fe20000400000 */
[----:B-1----:R-:W-:-:S03]  /*2730*/  FFMA R22, R19, R15, R22 ;  /* 0x0000000f13167223 */ /* 0x002fc60000000016 */
[----:B------:R-:W-:Y:S01]  /*2740*/  FFMA R21, R20, R15, -R21 ;  /* 0x0000000f14157223 */ /* 0x000fe20000000815 */
[----:B---3--:R-:W-:Y:S01]  /*2750*/  FMUL R16, R18, R6 ;  /* 0x0000000612107220 */ /* 0x008fe20000400000 */
[----:B------:R-:W-:-:S04]  /*2760*/  FMUL R22, R22, R9 ;  /* 0x0000000916167220 */ /* 0x000fc80000400000 */
[----:B------:R-:W-:Y:S01]  /*2770*/  FFMA R21, R21, R8, R22 ;  /* 0x0000000815157223 */ /* 0x000fe20000000016 */
[C---:B0-----:R-:W-:Y:S01]  /*2780*/  FMUL R15, R23.reuse, R6 ;  /* 0x00000006170f7220 */ /* 0x041fe20000400000 */
[-C--:B----4-:R-:W-:Y:S02]  /*2790*/  FFMA R16, R23, R13.reuse, R16 ;  /* 0x0000000d17107223 */ /* 0x090fe40000000010 */
[----:B------:R-:W-:Y:S01]  /*27a0*/  FADD R4, R4, R21 ;  /* 0x0000001504047221 */ /* 0x000fe20000000000 */
[----:B------:R-:W-:Y:S01]  /*27b0*/  FFMA R15, R18, R13, -R15 ;  /* 0x0000000d120f7223 */ /* 0x000fe2000000080f */
[----:B------:R-:W-:-:S04]  /*27c0*/  FMUL R16, R16, R11 ;  /* 0x0000000b10107220 */ /* 0x000fc80000400000 */
[----:B------:R-:W-:-:S04]  /*27d0*/  FFMA R15, R15, R10, R16 ;  /* 0x0000000a0f0f7223 */ /* 0x000fc80000000010 */
[----:B------:R-:W-:-:S07]  /*27e0*/  FADD R4, R4, R15 ;  /* 0x0000000f04047221 */ /* 0x000fce0000000000 */
.L_x_551:
[----:B------:R-:W-:Y:S05]  /*27f0*/  @P0 BRA `(.L_x_550) ;  /* 0x00000000005c0947 */ /* 0x000fea0003800000 */
[----:B------:R-:W1:Y:S01]  /*2800*/  S2UR UR13, SR_CgaCtaId ;  /* 0x00000000000d79c3 */ /* 0x000e620000008800 */
[----:B------:R-:W-:Y:S01]  /*2810*/  LEA R6, R5, UR16, 0x1 ;  /* 0x0000001005067c11 */ /* 0x000fe2000f8e08ff */
[----:B------:R-:W2:Y:S04]  /*2820*/  LDCU UR19, c[0x0][0x3b0] ;  /* 0x00007600ff1377ac */ /* 0x000ea80008000800 */
[----:B------:R-:W3:Y:S01]  /*2830*/  LDS R11, [R6+0xa0] ;  /* 0x0000a000060b7984 */ /* 0x000ee20000000800 */
[----:B------:R-:W-:Y:S01]  /*2840*/  UMOV UR10, 0x400 ;  /* 0x00000400000a7882 */ /* 0x000fe20000000000 */
[----:B--2---:R-:W-:Y:S01]  /*2850*/  IMAD R8, R0, UR19, R5 ;  /* 0x0000001300087c24 */ /* 0x004fe2000f8e0205 */
[----:B-1----:R-:W-:-:S06]  /*2860*/  ULEA UR10, UR13, UR10, 0x18 ;  /* 0x0000000a0d0a7291 */ /* 0x002fcc000f8ec0ff */
[----:B------:R-:W-:Y:S02]  /*2870*/  LEA R10, R8, UR10, 0x2 ;  /* 0x0000000a080a7c11 */ /* 0x000fe4000f8e10ff */
[----:B------:R-:W-:-:S03]  /*2880*/  LEA R8, R5, UR8, 0x2 ;  /* 0x0000000805087c11 */ /* 0x000fc6000f8e10ff */
[----:B------:R-:W1:Y:S04]  /*2890*/  LDS R15, [R10+0x4] ;  /* 0x000004000a0f7984 */ /* 0x000e680000000800 */
[----:B0-----:R-:W0:Y:S04]  /*28a0*/  LDS R13, [R10] ;  /* 0x000000000a0d7984 */ /* 0x001e280000000800 */
[----:B------:R-:W2:Y:S01]  /*28b0*/  LDS.64 R8, [R8+0xa0] ;  /* 0x0000a00008087984 */ /* 0x000ea20000000a00 */
[----:B---3--:R-:W-:-:S04]  /*28c0*/  FMUL R11, R2, R11 ;  /* 0x0000000b020b7220 */ /* 0x008fc80000400000 */
[----:B------:R-:W-:-:S04]  /*28d0*/  FMUL.RZ R16, R11, 0.15915493667125701904 ;  /* 0x3e22f9830b107820 */ /* 0x000fc8000040c000 */
[----:B------:R-:W1:Y:S08]  /*28e0*/  MUFU.COS R5, R16 ;  /* 0x0000001000057308 */ /* 0x000e700000000000 */
[----:B------:R-:W3:Y:S01]  /*28f0*/  MUFU.SIN R2, R16 ;  /* 0x0000001000027308 */ /* 0x000ee20000000400 */
[-C--:B-1----:R-:W-:Y:S01]  /*2900*/  FMUL R11, R5, R15.reuse ;  /* 0x0000000f050b7220 */ /* 0x082fe20000400000 */
[----:B---3--:R-:W-:-:S03]  /*2910*/  FMUL R6, R2, R15 ;  /* 0x0000000f02067220 */ /* 0x008fc60000400000 */
[-C--:B0-----:R-:W-:Y:S01]  /*2920*/  FFMA R2, R2, R13.reuse, R11 ;  /* 0x0000000d02027223 */ /* 0x081fe2000000000b */
[----:B------:R-:W-:-:S03]  /*2930*/  FFMA R5, R5, R13, -R6 ;  /* 0x0000000d05057223 */ /* 0x000fc60000000806 */
[----:B--2---:R-:W-:-:S04]  /*2940*/  FMUL R2, R2, R9 ;  /* 0x0000000902027220 */ /* 0x004fc80000400000 */
[----:B------:R-:W-:-:S04]  /*2950*/  FFMA R5, R5, R8, R2 ;  /* 0x0000000805057223 */ /* 0x000fc80000000002 */
[----:B------:R-:W-:-:S07]  /*2960*/  FADD R4, R4, R5 ;  /* 0x0000000504047221 */ /* 0x000fce0000000000 */
.L_x_550:
[----:B------:R-:W1:Y:S01]  /*2970*/  LDCU UR10, c[0x0][0x3b4] ;  /* 0x00007680ff0a77ac */ /* 0x000e620008000800 */
[C---:B------:R-:W-:Y:S02]  /*2980*/  LEA R5, R0.reuse, UR8, 0x2 ;  /* 0x0000000800057c11 */ /* 0x040fe4000f8e10ff */
[----:B------:R-:W-:-:S04]  /*2990*/  IADD3 R0, PT, PT, R0, UR17, RZ ;  /* 0x0000001100007c10 */ /* 0x000fc8000fffe0ff */
[----:B------:R-:W-:Y:S01]  /*29a0*/  ISETP.GE.AND P0, PT, R0, UR18, PT ;  /* 0x0000001200007c0c */ /* 0x000fe2000bf06270 */
[----:B-1----:R-:W-:-:S05]  /*29b0*/  FMUL R4, R4, UR10 ;  /* 0x0000000a04047c20 */ /* 0x002fca0008400000 */
[----:B------:R1:W-:Y:S07]  /*29c0*/  STS [R5], R4 ;  /* 0x0000000405007388 */ /* 0x0003ee0000000800 */
[----:B------:R-:W-:Y:S05]  /*29d0*/  @!P0 BRA `(.L_x_552) ;  /* 0xfffffff400888947 */ /* 0x000fea000383ffff */
.L_x_545:
[----:B------:R-:W-:Y:S05]  /*29e0*/  BSYNC.RECONVERGENT B0 ;  /* 0x0000000000007941 */ /* 0x000fea0003800200 */
.L_x_544:
[----:B------:R-:W-:Y:S01]  /*29f0*/  BAR.SYNC.DEFER_BLOCKING 0x0 ;  /* 0x0000000000007b1d */ /* 0x000fe20000010000 */
[----:B------:R-:W-:Y:S02]  /*2a00*/  ISETP.GE.AND P0, PT, R17, UR18, PT ;  /* 0x0000001211007c0c */ /* 0x000fe4000bf06270 */
[----:B------:R-:W-:-:S03]  /*2a10*/  MOV R0, 0xff800000 ;  /* 0xff80000000007802 */ /* 0x000fc60000000f00 */
[----:B------:R-:W-:Y:S08]  /*2a20*/  BSSY.RECONVERGENT B0, `(.L_x_553) ;  /* 0x000000a000007945 */ /* 0x000ff00003800200 */
[----:B------:R-:W-:Y:S05]  /*2a30*/  @P0 BRA `(.L_x_554) ;  /* 0x0000000000200947 */ /* 0x000fea0003800000 */
[----:B------:R-:W-:Y:S01]  /*2a40*/  MOV R0, 0xff800000 ;  /* 0xff80000000007802 */ /* 0x000fe20000000f00 */
[----:B------:R-:W-:-:S07]  /*2a50*/  IMAD.MOV.U32 R2, RZ, RZ, R17 ;  /* 0x000000ffff027224 */ /* 0x000fce00078e0011 */
.L_x_555:
[C---:B-1----:R-:W-:Y:S02]  /*2a60*/  LEA R4, R2.reuse, UR8, 0x2 ;  /* 0x0000000802047c11 */ /* 0x042fe4000f8e10ff */
[----:B------:R-:W-:-:S03]  /*2a70*/  IADD3 R2, PT, PT, R2, UR17, RZ ;  /* 0x0000001102027c10 */ /* 0x000fc6000fffe0ff */
[----:B------:R-:W1:Y:S01]  /*2a80*/  LDS R5, [R4] ;  /* 0x0000000004057984 */ /* 0x000e620000000800 */
[----:B------:R-:W-:Y:S02]  /*2a90*/  ISETP.GE.AND P0, PT, R2, UR18, PT ;  /* 0x0000001202007c0c */ /* 0x000fe4000bf06270 */
[----:B-1----:R-:W-:-:S11]  /*2aa0*/  FMNMX R0, R5, R0, !PT ;  /* 0x0000000005007209 */ /* 0x002fd60007800000 */
[----:B------:R-:W-:Y:S05]  /*2ab0*/  @!P0 BRA `(.L_x_555) ;  /* 0xfffffffc00e88947 */ /* 0x000fea000383ffff */
.L_x_554:
[----:B------:R-:W-:Y:S05]  /*2ac0*/  BSYNC.RECONVERGENT B0 ;  /* 0x0000000000007941 */ /* 0x000fea0003800200 */
.L_x_553:
[----:B-1----:R-:W1:Y:S01]  /*2ad0*/  SHFL.BFLY PT, R5, R0, 0x10, 0x1f ;  /* 0x0e001f0000057f89 */ /* 0x002e6200000e0000 */
[----:B------:R-:W-:Y:S01]  /*2ae0*/  ISETP.NE.AND P0, PT, R7, RZ, PT ;  /* 0x000000ff0700720c */ /* 0x000fe20003f05270 */
[----:B------:R-:W-:Y:S01]  /*2af0*/  UIADD3 UR10, UPT, UPT, UR17, 0x1f, URZ ;  /* 0x0000001f110a7890 */ /* 0x000fe2000fffe0ff */
[----:B------:R-:W-:-:S03]  /*2b00*/  ISETP.GT.U32.AND P1, PT, R17, 0x1f, PT ;  /* 0x0000001f1100780c */ /* 0x000fc60003f24070 */
[----:B------:R-:W-:Y:S01]  /*2b10*/  USHF.R.U32.HI UR10, URZ, 0x5, UR10 ;  /* 0x00000005ff0a7899 */ /* 0x000fe2000801160a */
[----:B-1----:R-:W-:Y:S02]  /*2b20*/  FMNMX R5, R5, R0, !PT ;  /* 0x0000000005057209 */ /* 0x002fe40007800000 */
[----:B------:R-:W-:-:S03]  /*2b30*/  LEA R0, R7, UR8, 0x2 ;  /* 0x0000000807007c11 */ /* 0x000fc6000f8e10ff */
[----:B------:R-:W1:Y:S02]  /*2b40*/  SHFL.BFLY PT, R2, R5, 0x8, 0x1f ;  /* 0x0d001f0005027f89 */ /* 0x000e6400000e0000 */
[----:B-1----:R-:W-:-:S05]  /*2b50*/  FMNMX R2, R5, R2, !PT ;  /* 0x0000000205027209 */ /* 0x002fca0007800000 */
[----:B------:R-:W1:Y:S02]  /*2b60*/  SHFL.BFLY PT, R9, R2, 0x4, 0x1f ;  /* 0x0c801f0002097f89 */ /* 0x000e6400000e0000 */
[----:B-1----:R-:W-:-:S05]  /*2b70*/  FMNMX R9, R2, R9, !PT ;  /* 0x0000000902097209 */ /* 0x002fca0007800000 */
[----:B------:R-:W1:Y:S02]  /*2b80*/  SHFL.BFLY PT, R4, R9, 0x2, 0x1f ;  /* 0x0c401f0009047f89 */ /* 0x000e6400000e0000 */
[----:B-1----:R-:W-:Y:S02]  /*2b90*/  FMNMX R6, R9, R4, !PT ;  /* 0x0000000409067209 */ /* 0x002fe40007800000 */
[----:B------:R-:W-:-:S03]  /*2ba0*/  LEA.HI R4, R17, UR8, RZ, 0x1d ;  /* 0x0000000811047c11 */ /* 0x000fc6000f8fe8ff */
[----:B------:R-:W1:Y:S02]  /*2bb0*/  SHFL.BFLY PT, R11, R6, 0x1, 0x1f ;  /* 0x0c201f00060b7f89 */ /* 0x000e6400000e0000 */
[----:B-1----:R-:W-:-:S05]  /*2bc0*/  FMNMX R11, R6, R11, !PT ;  /* 0x0000000b060b7209 */ /* 0x002fca0007800000 */
[----:B------:R1:W-:Y:S01]  /*2bd0*/  @!P0 STS [R4+0x20], R11 ;  /* 0x0000200b04008388 */ /* 0x0003e20000000800 */
[----:B------:R-:W-:Y:S06]  /*2be0*/  BAR.SYNC.DEFER_BLOCKING 0x0 ;  /* 0x0000000000007b1d */ /* 0x000fec0000010000 */
[----:B------:R-:W-:Y:S05]  /*2bf0*/  @P1 BRA `(.L_x_556) ;  /* 0x0000000000401947 */ /* 0x000fea0003800000 */
[----:B------:R-:W-:Y:S01]  /*2c00*/  ISETP.GE.U32.AND P1, PT, R17, UR10, PT ;  /* 0x0000000a11007c0c */ /* 0x000fe2000bf26070 */
[----:B------:R-:W-:Y:S01]  /*2c10*/  UMOV UR13, 0xffffffff ;  /* 0xffffffff000d7882 */ /* 0x000fe20000000000 */
[----:B------:R-:W-:-:S11]  /*2c20*/  MOV R2, 0xff800000 ;  /* 0xff80000000027802 */ /* 0x000fd60000000f00 */
[----:B------:R2:W3:Y:S01]  /*2c30*/  @!P1 LDS R2, [R0+0x20] ;  /* 0x0000200000029984 */ /* 0x0004e20000000800 */
[----:B------:R-:W-:Y:S05]  /*2c40*/  BRA.DIV UR13, `(.L_x_557) ;  /* 0x000000120dc47947 */ /* 0x000fea000b800000 */
[----:B---3--:R-:W3:Y:S02]  /*2c50*/  SHFL.BFLY PT, R5, R2, 0x10, 0x1f ;  /* 0x0e001f0002057f89 */ /* 0x008ee400000e0000 */
[----:B---3--:R-:W-:-:S05]  /*2c60*/  FMNMX R5, R5, R2, !PT ;  /* 0x0000000205057209 */ /* 0x008fca0007800000 */
[----:B------:R-:W3:Y:S02]  /*2c70*/  SHFL.BFLY PT, R6, R5, 0x8, 0x1f ;  /* 0x0d001f0005067f89 */ /* 0x000ee400000e0000 */
[----:B---3--:R-:W-:-:S05]  /*2c80*/  FMNMX R6, R5, R6, !PT ;  /* 0x0000000605067209 */ /* 0x008fca0007800000 */
[----:B------:R-:W3:Y:S02]  /*2c90*/  SHFL.BFLY PT, R9, R6, 0x4, 0x1f ;  /* 0x0c801f0006097f89 */ /* 0x000ee400000e0000 */
[----:B---3--:R-:W-:-:S05]  /*2ca0*/  FMNMX R9, R6, R9, !PT ;  /* 0x0000000906097209 */ /* 0x008fca0007800000 */
[----:B------:R-:W3:Y:S02]  /*2cb0*/  SHFL.BFLY PT, R8, R9, 0x2, 0x1f ;  /* 0x0c401f0009087f89 */ /* 0x000ee400000e0000 */
[----:B---3--:R-:W-:-:S05]  /*2cc0*/  FMNMX R8, R9, R8, !PT ;  /* 0x0000000809087209 */ /* 0x008fca0007800000 */
[----:B-1----:R1:W3:Y:S02]  /*2cd0*/  SHFL.BFLY PT, R11, R8, 0x1, 0x1f ;  /* 0x0c201f00080b7f89 */ /* 0x0022e400000e0000 */
.L_x_581:
[----:B---3--:R-:W-:-:S05]  /*2ce0*/  FMNMX R11, R8, R11, !PT ;  /* 0x0000000b080b7209 */ /* 0x008fca0007800000 */
[----:B------:R3:W-:Y:S02]  /*2cf0*/  @!P0 STS [UR8+0x20], R11 ;  /* 0x0000200bff008988 */ /* 0x0007e40008000808 */
.L_x_556:
[----:B------:R-:W-:Y:S05]  /*2d00*/  WARPSYNC.ALL ;  /* 0x0000000000007948 */ /* 0x000fea0003800000 */
[----:B------:R-:W-:Y:S01]  /*2d10*/  ISETP.GE.AND P0, PT, R17, UR18, PT ;  /* 0x0000001211007c0c */ /* 0x000fe2000bf06270 */
[----:B------:R-:W-:Y:S01]  /*2d20*/  BAR.SYNC.DEFER_BLOCKING 0x0 ;  /* 0x0000000000007b1d */ /* 0x000fe20000010000 */
[----:B------:R-:W-:Y:S02]  /*2d30*/  HFMA2 R5, -RZ, RZ, 0.96630859375, -0.0022525787353515625 ;  /* 0x3bbb989dff057431 */ /* 0x000fe400000001ff */
[----:B------:R-:W-:Y:S01]  /*2d40*/  IMAD.MOV.U32 R2, RZ, RZ, 0x437c0000 ;  /* 0x437c0000ff027424 */ /* 0x000fe200078e00ff */
[----:B------:R-:W-:-:S02]  /*2d50*/  MOV R9, RZ ;  /* 0x000000ff00097202 */ /* 0x000fc40000000f00 */
[----:B------:R-:W-:Y:S01]  /*2d60*/  BSSY.RECONVERGENT B0, `(.L_x_558) ;  /* 0x0000016000007945 */ /* 0x000fe20003800200 */
[----:B------:R-:W4:Y:S02]  /*2d70*/  LDS R6, [UR8+0x20] ;  /* 0x00002008ff067984 */ /* 0x000f240008000800 */
[----:B----4-:R-:W-:-:S03]  /*2d80*/  FMNMX R6, R6, R3, !PT ;  /* 0x0000000306067209 */ /* 0x010fc60007800000 */
[----:B------:R-:W-:Y:S05]  /*2d90*/  @P0 BRA `(.L_x_559) ;  /* 0x0000000000480947 */ /* 0x000fea0003800000 */
[----:B------:R-:W-:Y:S02]  /*2da0*/  MOV R9, RZ ;  /* 0x000000ff00097202 */ /* 0x000fe40000000f00 */
[----:B-1----:R-:W-:-:S07]  /*2db0*/  MOV R8, R17 ;  /* 0x0000001100087202 */ /* 0x002fce0000000f00 */
.L_x_560:
[C---:B----4-:R-:W-:Y:S02]  /*2dc0*/  LEA R10, R8.reuse, UR8, 0x2 ;  /* 0x00000008080a7c11 */ /* 0x050fe4000f8e10ff */
[----:B------:R-:W-:-:S03]  /*2dd0*/  IADD3 R8, PT, PT, R8, UR17, RZ ;  /* 0x0000001108087c10 */ /* 0x000fc6000fffe0ff */
[----:B---3--:R-:W1:Y:S01]  /*2de0*/  LDS R11, [R10] ;  /* 0x000000000a0b7984 */ /* 0x008e620000000800 */
[----:B------:R-:W-:Y:S01]  /*2df0*/  ISETP.GE.AND P0, PT, R8, UR18, PT ;  /* 0x0000001208007c0c */ /* 0x000fe2000bf06270 */
[----:B-1----:R-:W-:-:S04]  /*2e00*/  FADD R16, -R6, R11 ;  /* 0x0000000b06107221 */ /* 0x002fc80000000100 */
[----:B------:R-:W-:-:S04]  /*2e10*/  FFMA.SAT R11, R16, R5, 0.5 ;  /* 0x3f000000100b7423 */ /* 0x000fc80000002005 */
[----:B------:R-:W-:-:S04]  /*2e20*/  FFMA.RM R11, R11, R2, 12582913 ;  /* 0x4b4000010b0b7423 */ /* 0x000fc80000004002 */
[C---:B0-----:R-:W-:Y:S01]  /*2e30*/  FADD R13, R11.reuse, -12583039 ;  /* 0xcb40007f0b0d7421 */ /* 0x041fe20000000000 */
        /* <DEDUP_REMOVED lines=8> */
.L_x_559:
[----:B------:R-:W-:Y:S05]  /*2ec0*/  BSYNC.RECONVERGENT B0 ;  /* 0x0000000000007941 */ /* 0x000fea0003800200 */
.L_x_558:
[----:B-1----:R-:W4:Y:S01]  /*2ed0*/  SHFL.BFLY PT, R8, R9, 0x10, 0x1f ;  /* 0x0e001f0009087f89 */ /* 0x002f2200000e0000 */
[----:B------:R-:W-:Y:S02]  /*2ee0*/  ISETP.NE.AND P0, PT, R7, RZ, PT ;  /* 0x000000ff0700720c */ /* 0x000fe40003f05270 */
[----:B------:R-:W-:Y:S01]  /*2ef0*/  ISETP.GT.U32.AND P1, PT, R17, 0x1f, PT ;  /* 0x0000001f1100780c */ /* 0x000fe20003f24070 */
[----:B----4-:R-:W-:-:S05]  /*2f00*/  FADD R10, R8, R9 ;  /* 0x00000009080a7221 */ /* 0x010fca0000000000 */
[----:B---3--:R-:W1:Y:S02]  /*2f10*/  SHFL.BFLY PT, R11, R10, 0x8, 0x1f ;  /* 0x0d001f000a0b7f89 */ /* 0x008e6400000e0000 */
[----:B-1----:R-:W-:-:S05]  /*2f20*/  FADD R11, R10, R11 ;  /* 0x0000000b0a0b7221 */ /* 0x002fca0000000000 */
[----:B------:R-:W0:Y:S02]  /*2f30*/  SHFL.BFLY PT, R8, R11, 0x4, 0x1f ;  /* 0x0c801f000b087f89 */ /* 0x000e2400000e0000 */
[----:B0-----:R-:W-:-:S05]  /*2f40*/  FADD R13, R11, R8 ;  /* 0x000000080b0d7221 */ /* 0x001fca0000000000 */
[----:B------:R-:W0:Y:S02]  /*2f50*/  SHFL.BFLY PT, R8, R13, 0x2, 0x1f ;  /* 0x0c401f000d087f89 */ /* 0x000e2400000e0000 */
[----:B0-----:R-:W-:Y:S01]  /*2f60*/  FADD R15, R13, R8 ;  /* 0x000000080d0f7221 */ /* 0x001fe20000000000 */
[----:B------:R-:W-:-:S04]  /*2f70*/  FADD R8, -R6, R3 ;  /* 0x0000000306087221 */ /* 0x000fc80000000100 */
[----:B------:R-:W-:Y:S01]  /*2f80*/  FFMA.SAT R5, R8, R5, 0.5 ;  /* 0x3f00000008057423 */ /* 0x000fe20000002005 */
[----:B------:R-:W0:Y:S03]  /*2f90*/  SHFL.BFLY PT, R16, R15, 0x1, 0x1f ;  /* 0x0c201f000f107f89 */ /* 0x000e2600000e0000 */
[----:B------:R-:W-:-:S04]  /*2fa0*/  FFMA.RM R5, R5, R2, 12582913 ;  /* 0x4b40000105057423 */ /* 0x000fc80000004002 */
[C---:B------:R-:W-:Y:S01]  /*2fb0*/  FADD R3, R5.reuse, -12583039 ;  /* 0xcb40007f05037421 */ /* 0x040fe20000000000 */
[----:B------:R-:W-:-:S03]  /*2fc0*/  SHF.L.U32 R2, R5, 0x17, RZ ;  /* 0x0000001705027819 */ /* 0x000fc600000006ff */
[----:B------:R-:W-:-:S04]  /*2fd0*/  FFMA R3, R8, 1.4426950216293334961, -R3 ;  /* 0x3fb8aa3b08037823 */ /* 0x000fc80000000803 */
[----:B------:R-:W-:-:S06]  /*2fe0*/  FFMA R3, R8, 1.925963033500011079e-08, R3 ;  /* 0x32a5706008037823 */ /* 0x000fcc0000000003 */
[----:B------:R-:W1:Y:S01]  /*2ff0*/  MUFU.EX2 R3, R3 ;  /* 0x0000000300037308 */ /* 0x000e620000000800 */
[----:B0-----:R-:W-:-:S05]  /*3000*/  FADD R9, R15, R16 ;  /* 0x000000100f097221 */ /* 0x001fca0000000000 */
[----:B------:R0:W-:Y:S01]  /*3010*/  @!P0 STS [R4+0x20], R9 ;  /* 0x0000200904008388 */ /* 0x0001e20000000800 */
[----:B-1----:R-:W-:Y:S01]  /*3020*/  FMUL R2, R2, R3 ;  /* 0x0000000302027220 */ /* 0x002fe20000400000 */
[----:B------:R-:W-:Y:S06]  /*3030*/  BAR.SYNC.DEFER_BLOCKING 0x0 ;  /* 0x0000000000007b1d */ /* 0x000fec0000010000 */
[----:B0-----:R-:W-:Y:S05]  /*3040*/  @P1 BRA `(.L_x_561) ;  /* 0x0000000000401947 */ /* 0x001fea0003800000 */
[----:B------:R-:W-:Y:S01]  /*3050*/  ISETP.GE.U32.AND P1, PT, R17, UR10, PT ;  /* 0x0000000a11007c0c */ /* 0x000fe2000bf26070 */
[----:B------:R-:W-:Y:S01]  /*3060*/  HFMA2 R3, -RZ, RZ, 0, 0 ;  /* 0x00000000ff037431 */ /* 0x000fe200000001ff */
[----:B------:R-:W-:-:S11]  /*3070*/  UMOV UR13, 0xffffffff ;  /* 0xffffffff000d7882 */ /* 0x000fd60000000000 */
[----:B------:R0:W1:Y:S01]  /*3080*/  @!P1 LDS R3, [R0+0x20] ;  /* 0x0000200000039984 */ /* 0x0000620000000800 */
        /* <DEDUP_REMOVED lines=10> */
.L_x_587:
[----:B-1----:R-:W-:-:S05]  /*3130*/  FADD R8, R9, R8 ;  /* 0x0000000809087221 */ /* 0x002fca0000000000 */
[----:B------:R1:W-:Y:S02]  /*3140*/  @!P0 STS [UR8+0x20], R8 ;  /* 0x00002008ff008988 */ /* 0x0003e40008000808 */
.L_x_561:
[----:B------:R-:W2:Y:S02]  /*3150*/  LDCU UR13, c[0x0][0x3b0] ;  /* 0x00007600ff0d77ac */ /* 0x000ea40008000800 */
[----:B--2---:R-:W-:Y:S01]  /*3160*/  IMAD.U32 R0, RZ, RZ, UR13 ;  /* 0x0000000dff007e24 */ /* 0x004fe2000f8e00ff */
        /* <DEDUP_REMOVED lines=8> */
[----:B------:R-:W-:Y:S01]  /*31f0*/  MOV R3, UR5 ;  /* 0x0000000500037c02 */ /* 0x000fe20008000f00 */
[----:B------:R-:W-:Y:S01]  /*3200*/  ULOP3.LUT UR10, UR12, 0x7, URZ, 0xc0, !UPT ;  /* 0x000000070c0a7892 */ /* 0x000fe2000f8ec0ff */
[----:B------:R-:W-:Y:S02]  /*3210*/  MOV R0, 0xfffffff8 ;  /* 0xfffffff800007802 */ /* 0x000fe40000000f00 */
[----:B------:R-:W-:Y:S01]  /*3220*/  LEA R4, R12, UR12, 0x3 ;  /* 0x0000000c0c047c11 */ /* 0x000fe2000f8e18ff */
[----:B------:R-:W-:Y:S01]  /*3230*/  UIADD3 UR10, UPT, UPT, UR10, -0x1, URZ ;  /* 0xffffffff0a0a7890 */ /* 0x000fe2000fffe0ff */
[----:B------:R-:W-:Y:S01]  /*3240*/  MOV R15, R17 ;  /* 0x00000011000f7202 */ /* 0x000fe20000000f00 */
[----:B------:R-:W-:Y:S01]  /*3250*/  IMAD R3, R3, R0, UR12 ;  /* 0x0000000c03037e24 */ /* 0x000fe2000f8e0200 */
[----:B------:R-:W-:-:S03]  /*3260*/  LOP3.LUT R4, R4, 0xffff, RZ, 0xc0, !PT ;  /* 0x0000ffff04047812 */ /* 0x000fc600078ec0ff */
[----:B-1----:R-:W-:Y:S01]  /*3270*/  IMAD.U32 R8, RZ, RZ, UR10 ;  /* 0x0000000aff087e24 */ /* 0x002fe2000f8e00ff */
[----:B------:R-:W-:Y:S02]  /*3280*/  IADD3 R5, PT, PT, R3, -0x1, RZ ;  /* 0xffffffff03057810 */ /* 0x000fe40007ffe0ff */
[----:B------:R-:W-:Y:S02]  /*3290*/  LOP3.LUT R0, R4, 0xf, RZ, 0xc0, !PT ;  /* 0x0000000f04007812 */ /* 0x000fe400078ec0ff */
[----:B------:R-:W-:Y:S02]  /*32a0*/  ISETP.GE.U32.AND P0, PT, R5, 0xf, PT ;  /* 0x0000000f0500780c */ /* 0x000fe40003f06070 */
[----:B------:R-:W-:Y:S02]  /*32b0*/  IADD3 R0, PT, PT, R0, -0x1, RZ ;  /* 0xffffffff00007810 */ /* 0x000fe40007ffe0ff */
[----:B------:R-:W-:Y:S02]  /*32c0*/  MOV R5, UR12 ;  /* 0x0000000c00057c02 */ /* 0x000fe40008000f00 */
[----:B------:R-:W-:-:S02]  /*32d0*/  ISETP.GE.U32.AND P1, PT, R8, 0x3, PT ;  /* 0x000000030800780c */ /* 0x000fc40003f26070 */
[----:B------:R-:W-:Y:S02]  /*32e0*/  ISETP.GE.U32.AND P2, PT, R0, 0x7, PT ;  /* 0x000000070000780c */ /* 0x000fe40003f46070 */
[----:B------:R-:W-:-:S11]  /*32f0*/  LOP3.LUT R5, R5, 0x3, RZ, 0xc0, !PT ;  /* 0x0000000305057812 */ /* 0x000fd600078ec0ff */
.L_x_571:
[----:B--2---:R-:W1:Y:S01]  /*3300*/  LDC.64 R22, c[0x0][0x398] ;  /* 0x0000e600ff167b82 */ /* 0x004e620000000a00 */
[----:B------:R-:W2:Y:S01]  /*3310*/  LDCU UR10, c[0x0][0x3b0] ;  /* 0x00007600ff0a77ac */ /* 0x000ea20008000800 */
[----:B------:R-:W-:Y:S01]  /*3320*/  IMAD.MOV.U32 R13, RZ, RZ, RZ ;  /* 0x000000ffff0d7224 */ /* 0x000fe200078e00ff */
[----:B------:R-:W-:Y:S02]  /*3330*/  UISETP.NE.AND UP0, UPT, UR6, URZ, UPT ;  /* 0x000000ff0600728c */ /* 0x000fe4000bf05270 */
[----:B------:R-:W-:Y:S01]  /*3340*/  UISETP.GE.AND UP1, UPT, UR18, 0x1, UPT ;  /* 0x000000011200788c */ /* 0x000fe2000bf26270 */
[----:B--2---:R-:W-:-:S06]  /*3350*/  MOV R0, UR10 ;  /* 0x0000000a00007c02 */ /* 0x004fcc0008000f00 */
[----:B------:R-:W-:Y:S05]  /*3360*/  BRA.U !UP0, `(.L_x_565) ;  /* 0x00000001080c7547 */ /* 0x000fea000b800000 */
[----:B0-----:R-:W-:-:S04]  /*3370*/  IMAD R9, R0, UR9, R15 ;  /* 0x0000000900097c24 */ /* 0x001fc8000f8e020f */
[----:B-1----:R-:W-:-:S05]  /*3380*/  IMAD.WIDE R8, R9, 0x4, R22 ;  /* 0x0000000409087825 */ /* 0x002fca00078e0216 */
[----:B------:R2:W5:Y:S02]  /*3390*/  LDG.E R13, desc[UR14][R8.64] ;  /* 0x0000000e080d7981 */ /* 0x000564000c1e1900 */
.L_x_565:
[----:B------:R-:W-:Y:S01]  /*33a0*/  HFMA2 R21, -RZ, RZ, 0, 0 ;  /* 0x00000000ff157431 */ /* 0x000fe200000001ff */
[----:B------:R-:W-:Y:S06]  /*33b0*/  BRA.U !UP1, `(.L_x_566) ;  /* 0x0000000909347547 */ /* 0x000fec000b800000 */
[----:B------:R-:W-:Y:S01]  /*33c0*/  IADD3 R19, PT, PT, R15, UR7, RZ ;  /* 0x000000070f137c10 */ /* 0x000fe2000fffe0ff */
[----:B------:R-:W-:Y:S01]  /*33d0*/  IMAD.MOV.U32 R21, RZ, RZ, RZ ;  /* 0x000000ffff157224 */ /* 0x000fe200078e00ff */
[----:B------:R-:W-:Y:S01]  /*33e0*/  MOV R16, RZ ;  /* 0x000000ff00107202 */ /* 0x000fe20000000f00 */
[----:B------:R-:W-:Y:S06]  /*33f0*/  @!P0 BRA `(.L_x_567) ;  /* 0x0000000000fc8947 */ /* 0x000fec0003800000 */
[----:B------:R-:W-:Y:S01]  /*3400*/  HFMA2 R16, -RZ, RZ, 0, 0 ;  /* 0x00000000ff107431 */ /* 0x000fe200000001ff */
[----:B------:R-:W-:-:S07]  /*3410*/  MOV R21, RZ ;  /* 0x000000ff00157202 */ /* 0x000fce0000000f00 */
.L_x_568:
[----:B------:R-:W3:Y:S01]  /*3420*/  LDC.64 R28, c[0x0][0x390] ;  /* 0x0000e400ff1c7b82 */ /* 0x000ee20000000a00 */
[----:B--2---:R-:W-:-:S04]  /*3430*/  VIADD R8, R16, UR6 ;  /* 0x0000000610087c36 */ /* 0x004fc80008000000 */
[----:B0-----:R-:W-:-:S04]  /*3440*/  IMAD R9, R8, R0, R19 ;  /* 0x0000000008097224 */ /* 0x001fc800078e0213 */
[----:B---3--:R-:W-:-:S05]  /*3450*/  IMAD.WIDE R28, R9, 0x4, R28 ;  /* 0x00000004091c7825 */ /* 0x008fca00078e021c */
[----:B------:R0:W2:Y:S02]  /*3460*/  LDG.E.CONSTANT R24, desc[UR14][R28.64] ;  /* 0x0000000e1c187981 */ /* 0x0000a4000c1e9900 */
[----:B0-----:R-:W-:-:S05]  /*3470*/  IMAD.WIDE R28, R0, 0x4, R28 ;  /* 0x00000004001c7825 */ /* 0x001fca00078e021c */
[----:B------:R0:W3:Y:S01]  /*3480*/  LDG.E.CONSTANT R20, desc[UR14][R28.64] ;  /* 0x0000000e1c147981 */ /* 0x0000e2000c1e9900 */
[----:B------:R-:W-:-:S05]  /*3490*/  LEA R18, R16, UR8, 0x2 ;  /* 0x0000000810127c11 */ /* 0x000fca000f8e10ff */
[----:B------:R-:W2:Y:S01]  /*34a0*/  LDS.128 R8, [R18] ;  /* 0x0000000012087984 */ /* 0x000ea20000000c00 */
[----:B0-----:R-:W-:-:S05]  /*34b0*/  IMAD.WIDE R28, R0, 0x4, R28 ;  /* 0x00000004001c7825 */ /* 0x001fca00078e021c */
[----:B------:R-:W4:Y:S01]  /*34c0*/  LDG.E.CONSTANT R25, desc[UR14][R28.64] ;  /* 0x0000000e1c197981 */ /* 0x000f22000c1e9900 */
[----:B------:R-:W-:-:S04]  /*34d0*/  IMAD.WIDE R26, R0, 0x4, R28 ;  /* 0x00000004001a7825 */ /* 0x000fc800078e021c */
[----:B--2---:R-:W-:Y:S02]  /*34e0*/  FFMA R24, R8, R24, R21 ;  /* 0x0000001808187223 */ /* 0x004fe40000000015 */
[----:B------:R0:W2:Y:S02]  /*34f0*/  LDG.E.CONSTANT R8, desc[UR14][R26.64] ;  /* 0x0000000e1a087981 */ /* 0x0000a4000c1e9900 */
[----:B0-----:R-:W-:-:S04]  /*3500*/  IMAD.WIDE R26, R0, 0x4, R26 ;  /* 0x00000004001a7825 */ /* 0x001fc800078e021a */
[----:B---3--:R-:W-:Y:S01]  /*3510*/  FFMA R9, R9, R20, R24 ;  /* 0x0000001409097223 */ /* 0x008fe20000000018 */
[----:B------:R-:W3:Y:S01]  /*3520*/  LDG.E.CONSTANT R21, desc[UR14][R26.64] ;  /* 0x0000000e1a157981 */ /* 0x000ee2000c1e9900 */
[----:B------:R-:W-:-:S05]  /*3530*/  IMAD.WIDE R28, R0, 0x4, R26 ;  /* 0x00000004001c7825 */ /* 0x000fca00078e021a */
[----:B------:R0:W3:Y:S01]  /*3540*/  LDG.E.CONSTANT R20, desc[UR14][R28.64] ;  /* 0x0000000e1c147981 */ /* 0x0000e2000c1e9900 */
[----:B----4-:R-:W-:Y:S01]  /*3550*/  FFMA R10, R10, R25, R9 ;  /* 0x000000190a0a7223 */ /* 0x010fe20000000009 */
[----:B0-----:R-:W-:-:S05]  /*3560*/  IMAD.WIDE R28, R0, 0x4, R28 ;  /* 0x00000004001c7825 */ /* 0x001fca00078e021c */
[----:B------:R-:W4:Y:S01]  /*3570*/  LDG.E.CONSTANT R25, desc[UR14][R28.64] ;  /* 0x0000000e1c197981 */ /* 0x000f22000c1e9900 */
[----:B------:R-:W-:-:S04]  /*3580*/  IMAD.WIDE R26, R0, 0x4, R28 ;  /* 0x00000004001a7825 */ /* 0x000fc800078e021c */
[----:B--2---:R-:W-:Y:S02]  /*3590*/  FFMA R24, R11, R8, R10 ;  /* 0x000000080b187223 */ /* 0x004fe4000000000a */
[----:B------:R-:W3:Y:S02]  /*35a0*/  LDS.128 R8, [R18+0x10] ;  /* 0x0000100012087984 */ /* 0x000ee40000000c00 */
[----:B---3--:R-:W-:Y:S02]  /*35b0*/  FFMA R24, R8, R21, R24 ;  /* 0x0000001508187223 */ /* 0x008fe40000000018 */
[----:B------:R0:W2:Y:S02]  /*35c0*/  LDG.E.CONSTANT R8, desc[UR14][R26.64] ;  /* 0x0000000e1a087981 */ /* 0x0000a4000c1e9900 */
[----:B------:R-:W-:Y:S01]  /*35d0*/  FFMA R9, R9, R20, R24 ;  /* 0x0000001409097223 */ /* 0x000fe20000000018 */
[----:B0-----:R-:W-:-:S05]  /*35e0*/  IMAD.WIDE R26, R0, 0x4, R26 ;  /* 0x00000004001a7825 */ /* 0x001fca00078e021a */
[----:B------:R-:W3:Y:S01]  /*35f0*/  LDG.E.CONSTANT R21, desc[UR14][R26.64] ;  /* 0x0000000e1a157981 */ /* 0x000ee2000c1e9900 */
[----:B------:R-:W-:-:S05]  /*3600*/  IMAD.WIDE R28, R0, 0x4, R26 ;  /* 0x00000004001c7825 */ /* 0x000fca00078e021a */
[----:B------:R0:W3:Y:S01]  /*3610*/  LDG.E.CONSTANT R24, desc[UR14][R28.64] ;  /* 0x0000000e1c187981 */ /* 0x0000e2000c1e9900 */
[----:B----4-:R-:W-:Y:S01]  /*3620*/  FFMA R10, R10, R25, R9 ;  /* 0x000000190a0a7223 */ /* 0x010fe20000000009 */
[----:B0-----:R-:W-:-:S05]  /*3630*/  IMAD.WIDE R28, R0, 0x4, R28 ;  /* 0x00000004001c7825 */ /* 0x001fca00078e021c */
[----:B------:R0:W4:Y:S02]  /*3640*/  LDG.E.CONSTANT R27, desc[UR14][R28.64] ;  /* 0x0000000e1c1b7981 */ /* 0x000124000c1e9900 */
[----:B0-----:R-:W-:-:S04]  /*3650*/  IMAD.WIDE R28, R0, 0x4, R28 ;  /* 0x00000004001c7825 */ /* 0x001fc800078e021c */
[----:B--2---:R-:W-:Y:S02]  /*3660*/  FFMA R25, R11, R8, R10 ;  /* 0x000000080b197223 */ /* 0x004fe4000000000a */
[----:B------:R-:W3:Y:S02]  /*3670*/  LDS.128 R8, [R18+0x20] ;  /* 0x0000200012087984 */ /* 0x000ee40000000c00 */
[----:B---3--:R-:W-:Y:S02]  /*3680*/  FFMA R26, R8, R21, R25 ;  /* 0x00000015081a7223 */ /* 0x008fe40000000019 */
[----:B------:R-:W2:Y:S01]  /*3690*/  LDG.E.CONSTANT R8, desc[UR14][R28.64] ;  /* 0x0000000e1c087981 */ /* 0x000ea2000c1e9900 */
[----:B------:R-:W-:-:S04]  /*36a0*/  IMAD.WIDE R20, R0, 0x4, R28 ;  /* 0x0000000400147825 */ /* 0x000fc800078e021c */
[----:B------:R-:W-:-:S04]  /*36b0*/  FFMA R9, R9, R24, R26 ;  /* 0x0000001809097223 */ /* 0x000fc8000000001a */
[----:B----4-:R-:W-:Y:S01]  /*36c0*/  FFMA R10, R10, R27, R9 ;  /* 0x0000001b0a0a7223 */ /* 0x010fe20000000009 */
[C---:B------:R-:W-:Y:S01]  /*36d0*/  IMAD.WIDE R24, R0.reuse, 0x4, R20 ;  /* 0x0000000400187825 */ /* 0x040fe200078e0214 */
[----:B------:R0:W3:Y:S04]  /*36e0*/  LDG.E.CONSTANT R27, desc[UR14][R20.64] ;  /* 0x0000000e141b7981 */ /* 0x0000e8000c1e9900 */
[----:B------:R4:W3:Y:S01]  /*36f0*/  LDG.E.CONSTANT R26, desc[UR14][R24.64] ;  /* 0x0000000e181a7981 */ /* 0x0008e2000c1e9900 */
[----:B0-----:R-:W-:-:S05]  /*3700*/  IMAD.WIDE R20, R0, 0x4, R24 ;  /* 0x0000000400147825 */ /* 0x001fca00078e0218 */
[----:B------:R-:W3:Y:S01]  /*3710*/  LDG.E.CONSTANT R29, desc[UR14][R20.64] ;  /* 0x0000000e141d7981 */ /* 0x000ee2000c1e9900 */
[----:B----4-:R-:W-:-:S06]  /*3720*/  IMAD.WIDE R24, R0, 0x4, R20 ;  /* 0x0000000400187825 */ /* 0x010fcc00078e0214 */
[----:B------:R-:W4:Y:S01]  /*3730*/  LDG.E.CONSTANT R24, desc[UR14][R24.64] ;  /* 0x0000000e18187981 */ /* 0x000f22000c1e9900 */
[----:B------:R-:W-:Y:S01]  /*3740*/  IADD3 R16, PT, PT, R16, 0x10, RZ ;  /* 0x0000001010107810 */ /* 0x000fe20007ffe0ff */
[----:B--2---:R-:W-:Y:S02]  /*3750*/  FFMA R28, R11, R8, R10 ;  /* 0x000000080b1c7223 */ /* 0x004fe4000000000a */
[----:B------:R-:W3:Y:S02]  /*3760*/  LDS.128 R8, [R18+0x30] ;  /* 0x0000300012087984 */ /* 0x000ee40000000c00 */
[----:B---3--:R-:W-:Y:S01]  /*3770*/  FFMA R8, R8, R27, R28 ;  /* 0x0000001b08087223 */ /* 0x008fe2000000001c */
[----:B------:R-:W-:-:S04]  /*3780*/  LOP3.LUT R27, R3, 0xfffffff0, RZ, 0xc0, !PT ;  /* 0xfffffff0031b7812 */ /* 0x000fc800078ec0ff */
[----:B------:R-:W-:Y:S01]  /*3790*/  ISETP.NE.AND P3, PT, R16, R27, PT ;  /* 0x0000001b1000720c */ /* 0x000fe20003f65270 */
[----:B------:R-:W-:-:S04]  /*37a0*/  FFMA R9, R9, R26, R8 ;  /* 0x0000001a09097223 */ /* 0x000fc80000000008 */
[----:B------:R-:W-:-:S04]  /*37b0*/  FFMA R10, R10, R29, R9 ;  /* 0x0000001d0a0a7223 */ /* 0x000fc80000000009 */
[----:B----4-:R-:W-:-:S04]  /*37c0*/  FFMA R21, R11, R24, R10 ;  /* 0x000000180b157223 */ /* 0x010fc8000000000a */
[----:B------:R-:W-:Y:S05]  /*37d0*/  @P3 BRA `(.L_x_568) ;  /* 0xfffffffc00103947 */ /* 0x000fea000383ffff */
[----:B------:R-:W-:-:S07]  /*37e0*/  MOV R16, R27 ;  /* 0x0000001b00107202 */ /* 0x000fce0000000f00 */
.L_x_567:
[----:B------:R-:W-:-:S13]  /*37f0*/  LOP3.LUT P3, RZ, R3, 0xf, RZ, 0xc0, !PT ;  /* 0x0000000f03ff7812 */ /* 0x000fda000786c0ff */
[----:B------:R-:W-:Y:S05]  /*3800*/  @!P3 BRA `(.L_x_566) ;  /* 0x000000040020b947 */ /* 0x000fea0003800000 */
[----:B------:R-:W-:Y:S01]  /*3810*/  LOP3.LUT P3, RZ, R4, 0x7, RZ, 0xc0, !PT ;  /* 0x0000000704ff7812 */ /* 0x000fe2000786c0ff */
[----:B------:R-:W-:-:S12]  /*3820*/  @!P2 BRA `(.L_x_569) ;  /* 0x00000000007ca947 */ /* 0x000fd80003800000 */
[----:B------:R-:W3:Y:S01]  /*3830*/  LDC.64 R26, c[0x0][0x390] ;  /* 0x0000e400ff1a7b82 */ /* 0x000ee20000000a00 */
[----:B--2---:R-:W-:-:S05]  /*3840*/  IADD3 R8, PT, PT, R16, UR6, RZ ;  /* 0x0000000610087c10 */ /* 0x004fca000fffe0ff */
[----:B0-----:R-:W-:-:S04]  /*3850*/  IMAD R9, R8, R0, R19 ;  /* 0x0000000008097224 */ /* 0x001fc800078e0213 */
[----:B---3--:R-:W-:-:S05]  /*3860*/  IMAD.WIDE R26, R9, 0x4, R26 ;  /* 0x00000004091a7825 */ /* 0x008fca00078e021a */
[----:B------:R0:W2:Y:S02]  /*3870*/  LDG.E.CONSTANT R25, desc[UR14][R26.64] ;  /* 0x0000000e1a197981 */ /* 0x0000a4000c1e9900 */
[----:B0-----:R-:W-:-:S05]  /*3880*/  IMAD.WIDE R26, R0, 0x4, R26 ;  /* 0x00000004001a7825 */ /* 0x001fca00078e021a */
[----:B------:R-:W3:Y:S01]  /*3890*/  LDG.E.CONSTANT R24, desc[UR14][R26.64] ;  /* 0x0000000e1a187981 */ /* 0x000ee2000c1e9900 */
[----:B------:R-:W-:-:S05]  /*38a0*/  IMAD.WIDE R28, R0, 0x4, R26 ;  /* 0x00000004001c7825 */ /* 0x000fca00078e021a */
[----:B------:R0:W4:Y:S01]  /*38b0*/  LDG.E.CONSTANT R27, desc[UR14][R28.64] ;  /* 0x0000000e1c1b7981 */ /* 0x000122000c1e9900 */
[----:B------:R-:W-:-:S05]  /*38c0*/  LEA R18, R16, UR8, 0x2 ;  /* 0x0000000810127c11 */ /* 0x000fca000f8e10ff */
[----:B------:R-:W2:Y:S01]  /*38d0*/  LDS.128 R8, [R18] ;  /* 0x0000000012087984 */ /* 0x000ea20000000c00 */
[----:B0-----:R-:W-:-:S04]  /*38e0*/  IMAD.WIDE R28, R0, 0x4, R28 ;  /* 0x00000004001c7825 */ /* 0x001fc800078e021c */
[----:B--2---:R-:W-:Y:S02]  /*38f0*/  FFMA R25, R8, R25, R21 ;  /* 0x0000001908197223 */ /* 0x004fe40000000015 */
[----:B------:R-:W2:Y:S01]  /*3900*/  LDG.E.CONSTANT R8, desc[UR14][R28.64] ;  /* 0x0000000e1c087981 */ /* 0x000ea2000c1e9900 */
[----:B------:R-:W-:-:S04]  /*3910*/  IMAD.WIDE R20, R0, 0x4, R28 ;  /* 0x0000000400147825 */ /* 0x000fc800078e021c */
[----:B---3--:R-:W-:Y:S01]  /*3920*/  FFMA R9, R24, R9, R25 ;  /* 0x0000000918097223 */ /* 0x008fe20000000019 */
[C---:B------:R-:W-:Y:S02]  /*3930*/  IMAD.WIDE R24, R0.reuse, 0x4, R20 ;  /* 0x0000000400187825 */ /* 0x040fe400078e0214 */
[----:B------:R-:W3:Y:S02]  /*3940*/  LDG.E.CONSTANT R21, desc[UR14][R20.64] ;  /* 0x0000000e14157981 */ /* 0x000ee4000c1e9900 */
[----:B----4-:R-:W-:Y:S01]  /*3950*/  FFMA R9, R27, R10, R9 ;  /* 0x0000000a1b097223 */ /* 0x010fe20000000009 */
[C---:B------:R-:W-:Y:S01]  /*3960*/  IMAD.WIDE R26, R0.reuse, 0x4, R24 ;  /* 0x00000004001a7825 */ /* 0x040fe200078e0218 */
[----:B------:R0:W4:Y:S04]  /*3970*/  LDG.E.CONSTANT R20, desc[UR14][R24.64] ;  /* 0x0000000e18147981 */ /* 0x000128000c1e9900 */
[----:B------:R-:W4:Y:S01]  /*3980*/  LDG.E.CONSTANT R29, desc[UR14][R26.64] ;  /* 0x0000000e1a1d7981 */ /* 0x000f22000c1e9900 */
[----:B0-----:R-:W-:-:S06]  /*3990*/  IMAD.WIDE R24, R0, 0x4, R26 ;  /* 0x0000000400187825 */ /* 0x001fcc00078e021a */
[----:B------:R-:W4:Y:S01]  /*39a0*/  LDG.E.CONSTANT R24, desc[UR14][R24.64] ;  /* 0x0000000e18187981 */ /* 0x000f22000c1e9900 */
[----:B------:R-:W-:Y:S02]  /*39b0*/  VIADD R16, R16, 0x8 ;  /* 0x0000000810107836 */ /* 0x000fe40000000000 */
[----:B--2---:R-:W-:Y:S02]  /*39c0*/  FFMA R28, R8, R11, R9 ;  /* 0x0000000b081c7223 */ /* 0x004fe40000000009 */
[----:B------:R-:W3:Y:S02]  /*39d0*/  LDS.128 R8, [R18+0x10] ;  /* 0x0000100012087984 */ /* 0x000ee40000000c00 */
[----:B---3--:R-:W-:-:S04]  /*39e0*/  FFMA R8, R8, R21, R28 ;  /* 0x0000001508087223 */ /* 0x008fc8000000001c */
[----:B----4-:R-:W-:-:S04]  /*39f0*/  FFMA R8, R20, R9, R8 ;  /* 0x0000000914087223 */ /* 0x010fc80000000008 */
[----:B------:R-:W-:-:S04]  /*3a00*/  FFMA R29, R29, R10, R8 ;  /* 0x0000000a1d1d7223 */ /* 0x000fc80000000008 */
[----:B------:R-:W-:-:S07]  /*3a10*/  FFMA R21, R24, R11, R29 ;  /* 0x0000000b18157223 */ /* 0x000fce000000001d */
.L_x_569:
[----:B------:R-:W-:Y:S05]  /*3a20*/  @!P3 BRA `(.L_x_566) ;  /* 0x000000000098b947 */ /* 0x000fea0003800000 */
[----:B------:R-:W-:Y:S01]  /*3a30*/  ISETP.NE.AND P3, PT, R5, RZ, PT ;  /* 0x000000ff0500720c */ /* 0x000fe20003f65270 */
[----:B------:R-:W-:-:S12]  /*3a40*/  @!P1 BRA `(.L_x_570) ;  /* 0x0000000000489947 */ /* 0x000fd80003800000 */
[----:B------:R-:W3:Y:S01]  /*3a50*/  LDC.64 R24, c[0x0][0x390] ;  /* 0x0000e400ff187b82 */ /* 0x000ee20000000a00 */
[----:B--2---:R-:W-:-:S05]  /*3a60*/  IADD3 R8, PT, PT, R16, UR6, RZ ;  /* 0x0000000610087c10 */ /* 0x004fca000fffe0ff */
[----:B0-----:R-:W-:-:S04]  /*3a70*/  IMAD R9, R8, R0, R19 ;  /* 0x0000000008097224 */ /* 0x001fc800078e0213 */
[----:B---3--:R-:W-:-:S05]  /*3a80*/  IMAD.WIDE R24, R9, 0x4, R24 ;  /* 0x0000000409187825 */ /* 0x008fca00078e0218 */
[----:B------:R0:W2:Y:S01]  /*3a90*/  LDG.E.CONSTANT R18, desc[UR14][R24.64] ;  /* 0x0000000e18127981 */ /* 0x0000a2000c1e9900 */
[----:B------:R-:W-:-:S04]  /*3aa0*/  IMAD.WIDE R28, R0, 0x4, R24 ;  /* 0x00000004001c7825 */ /* 0x000fc800078e0218 */
[C---:B------:R-:W-:Y:S02]  /*3ab0*/  IMAD.WIDE R26, R0.reuse, 0x4, R28 ;  /* 0x00000004001a7825 */ /* 0x040fe400078e021c */
[----:B------:R-:W3:Y:S02]  /*3ac0*/  LDG.E.CONSTANT R28, desc[UR14][R28.64] ;  /* 0x0000000e1c1c7981 */ /* 0x000ee4000c1e9900 */
[----:B0-----:R-:W-:Y:S02]  /*3ad0*/  IMAD.WIDE R24, R0, 0x4, R26 ;  /* 0x0000000400187825 */ /* 0x001fe400078e021a */
[----:B------:R-:W4:Y:S04]  /*3ae0*/  LDG.E.CONSTANT R27, desc[UR14][R26.64] ;  /* 0x0000000e1a1b7981 */ /* 0x000f28000c1e9900 */
[----:B------:R-:W4:Y:S01]  /*3af0*/  LDG.E.CONSTANT R20, desc[UR14][R24.64] ;  /* 0x0000000e18147981 */ /* 0x000f22000c1e9900 */
[----:B------:R-:W-:-:S06]  /*3b00*/  LEA R8, R16, UR8, 0x2 ;  /* 0x0000000810087c11 */ /* 0x000fcc000f8e10ff */
[----:B------:R-:W2:Y:S01]  /*3b10*/  LDS.128 R8, [R8] ;  /* 0x0000000008087984 */ /* 0x000ea20000000c00 */
[----:B------:R-:W-:Y:S01]  /*3b20*/  IADD3 R16, PT, PT, R16, 0x4, RZ ;  /* 0x0000000410107810 */ /* 0x000fe20007ffe0ff */
[----:B--2---:R-:W-:-:S04]  /*3b30*/  FFMA R21, R8, R18, R21 ;  /* 0x0000001208157223 */ /* 0x004fc80000000015 */
[----:B---3--:R-:W-:-:S04]  /*3b40*/  FFMA R18, R28, R9, R21 ;  /* 0x000000091c127223 */ /* 0x008fc80000000015 */
[----:B----4-:R-:W-:-:S04]  /*3b50*/  FFMA R10, R27, R10, R18 ;  /* 0x0000000a1b0a7223 */ /* 0x010fc80000000012 */
[----:B------:R-:W-:-:S07]  /*3b60*/  FFMA R21, R20, R11, R10 ;  /* 0x0000000b14157223 */ /* 0x000fce000000000a */
.L_x_570:
[----:B------:R-:W-:Y:S05]  /*3b70*/  @!P3 BRA `(.L_x_566) ;  /* 0x000000000044b947 */ /* 0x000fea0003800000 */
[----:B0-2---:R-:W0:Y:S01]  /*3b80*/  LDC.64 R8, c[0x0][0x390] ;  /* 0x0000e400ff087b82 */ /* 0x005e220000000a00 */
[----:B------:R-:W-:-:S05]  /*3b90*/  IADD3 R10, PT, PT, R16, UR6, RZ ;  /* 0x00000006100a7c10 */ /* 0x000fca000fffe0ff */
[----:B------:R-:W-:-:S04]  /*3ba0*/  IMAD R19, R10, R0, R19 ;  /* 0x000000000a137224 */ /* 0x000fc800078e0213 */
[----:B0-----:R-:W-:-:S05]  /*3bb0*/  IMAD.WIDE R18, R19, 0x4, R8 ;  /* 0x0000000413127825 */ /* 0x001fca00078e0208 */
[----:B------:R-:W2:Y:S01]  /*3bc0*/  LDG.E.CONSTANT R20, desc[UR14][R18.64] ;  /* 0x0000000e12147981 */ /* 0x000ea2000c1e9900 */
[----:B------:R-:W-:Y:S02]  /*3bd0*/  LEA R8, R16, UR8, 0x2 ;  /* 0x0000000810087c11 */ /* 0x000fe4000f8e10ff */
        /* <DEDUP_REMOVED lines=11> */
.L_x_566:
[----:B0-2---:R-:W-:Y:S02]  /*3c90*/  IMAD R9, R0, UR9, R15 ;  /* 0x0000000900097c24 */ /* 0x005fe4000f8e020f */
[----:B-----5:R-:W-:Y:S01]  /*3ca0*/  FFMA R13, R2, R13, R21 ;  /* 0x0000000d020d7223 */ /* 0x020fe20000000015 */
[----:B------:R-:W-:Y:S02]  /*3cb0*/  VIADD R15, R15, UR17 ;  /* 0x000000110f0f7c36 */ /* 0x000fe40008000000 */
[----:B-1----:R-:W-:-:S03]  /*3cc0*/  IMAD.WIDE R22, R9, 0x4, R22 ;  /* 0x0000000409167825 */ /* 0x002fc600078e0216 */
[----:B------:R-:W-:Y:S02]  /*3cd0*/  ISETP.GE.AND P3, PT, R15, R0, PT ;  /* 0x000000000f00720c */ /* 0x000fe40003f66270 */
[----:B------:R2:W-:Y:S11]  /*3ce0*/  STG.E desc[UR14][R22.64], R13 ;  /* 0x0000000d16007986 */ /* 0x0005f6000c10190e */
[----:B------:R-:W-:Y:S05]  /*3cf0*/  @!P3 BRA `(.L_x_571) ;  /* 0xfffffff40080b947 */ /* 0x000fea000383ffff */
.L_x_564:
[----:B------:R-:W-:Y:S05]  /*3d00*/  BSYNC.RECONVERGENT B0 ;  /* 0x0000000000007941 */ /* 0x000fea0003800200 */
.L_x_563:
[----:B------:R-:W3:Y:S01]  /*3d10*/  LDCU UR6, c[0x0][0x3ac] ;  /* 0x00007580ff0677ac */ /* 0x000ee20008000800 */
[----:B------:R-:W-:Y:S02]  /*3d20*/  IADD3 R12, PT, PT, R12, 0x1, RZ ;  /* 0x000000010c0c7810 */ /* 0x000fe40007ffe0ff */
[----:B------:R-:W-:Y:S01]  /*3d30*/  MOV R3, R6 ;  /* 0x0000000600037202 */ /* 0x000fe20000000f00 */
[----:B------:R-:W-:Y:S02]  /*3d40*/  UIADD3 UR5, UPT, UPT, UR5, 0x1, URZ ;  /* 0x0000000105057890 */ /* 0x000fe4000fffe0ff */
[----:B---3--:R-:W-:-:S03]  /*3d50*/  UISETP.GE.AND UP0, UPT, UR11, UR6, UPT ;  /* 0x000000060b00728c */ /* 0x008fc6000bf06270 */
[----:B------:R-:W-:Y:S01]  /*3d60*/  UMOV UR6, UR11 ;  /* 0x0000000b00067c82 */ /* 0x000fe20008000000 */
[----:B------:R-:W-:Y:S06]  /*3d70*/  BAR.SYNC.DEFER_BLOCKING 0x0 ;  /* 0x0000000000007b1d */ /* 0x000fec0000010000 */
[----:B------:R-:W-:Y:S05]  /*3d80*/  BRA.U !UP0, `(.L_x_572) ;  /* 0xffffffdd087c7547 */ /* 0x000fea000b83ffff */
.L_x_540:
[----:B------:R-:W-:-:S13]  /*3d90*/  ISETP.GE.AND P0, PT, R17, R0, PT ;  /* 0x000000001100720c */ /* 0x000fda0003f06270 */
[----:B------:R-:W-:Y:S05]  /*3da0*/  @P0 EXIT ;  /* 0x000000000000094d */ /* 0x000fea0003800000 */
[----:B------:R-:W3:Y:S01]  /*3db0*/  LDC.64 R6, c[0x0][0x398] ;  /* 0x0000e600ff067b82 */ /* 0x000ee20000000a00 */
[----:B------:R-:W4:Y:S01]  /*3dc0*/  LDCU UR5, c[0x0][0x360] ;  /* 0x00006c00ff0577ac */ /* 0x000f220008000800 */
[----:B------:R-:W0:Y:S02]  /*3dd0*/  LDCU UR6, c[0x0][0x3b0] ;  /* 0x00007600ff0677ac */ /* 0x000e240008000800 */
.L_x_575:
[----:B0-----:R-:W-:-:S05]  /*3de0*/  MOV R0, UR6 ;  /* 0x0000000600007c02 */ /* 0x001fca0008000f00 */
[----:B------:R-:W-:-:S04]  /*3df0*/  IMAD R5, R0, UR9, R17 ;  /* 0x0000000900057c24 */ /* 0x000fc8000f8e0211 */
[----:B---3--:R-:W-:-:S05]  /*3e00*/  IMAD.WIDE R4, R5, 0x4, R6 ;  /* 0x0000000405047825 */ /* 0x008fca00078e0206 */
        /* <DEDUP_REMOVED lines=8> */
[----:B-1----:R-:W-:-:S04]  /*3e90*/  FFMA R8, R2, -UR4, R0 ;  /* 0x8000000402087c23 */ /* 0x002fc80008000000 */
[----:B------:R-:W-:Y:S01]  /*3ea0*/  FFMA R3, R3, R8, R2 ;  /* 0x0000000803037223 */ /* 0x000fe20000000002 */
[----:B0-----:R-:W-:Y:S06]  /*3eb0*/  @!P0 BRA `(.L_x_574) ;  /* 0x0000000000108947 */ /* 0x001fec0003800000 */
[----:B------:R-:W-:Y:S02]  /*3ec0*/  MOV R3, UR4 ;  /* 0x0000000400037c02 */ /* 0x000fe40008000f00 */
[----:B--2---:R-:W-:-:S07]  /*3ed0*/  MOV R12, 0x3ef0 ;  /* 0x00003ef0000c7802 */ /* 0x004fce0000000f00 */
[----:B----4-:R-:W-:Y:S05]  /*3ee0*/  CALL.REL.NOINC `($__internal_9_$__cuda_sm3x_div_rn_noftz_f32_slowpath) ;  /* 0x0000000800187944 */ /* 0x010fea0003c00000 */
[----:B------:R-:W-:-:S07]  /*3ef0*/  MOV R3, R0 ;  /* 0x0000000000037202 */ /* 0x000fce0000000f00 */
.L_x_574:
[----:B----4-:R-:W-:Y:S05]  /*3f00*/  BSYNC.RECONVERGENT B0 ;  /* 0x0000000000007941 */ /* 0x010fea0003800200 */
.L_x_573:
[----:B------:R0:W-:Y:S01]  /*3f10*/  STG.E desc[UR14][R4.64], R3 ;  /* 0x0000000304007986 */ /* 0x0001e2000c10190e */
[----:B------:R-:W-:-:S04]  /*3f20*/  IADD3 R17, PT, PT, R17, UR5, RZ ;  /* 0x0000000511117c10 */ /* 0x000fc8000fffe0ff */
[----:B------:R-:W-:-:S13]  /*3f30*/  ISETP.GE.AND P0, PT, R17, UR6, PT ;  /* 0x0000000611007c0c */ /* 0x000fda000bf06270 */
[----:B0-----:R-:W-:Y:S05]  /*3f40*/  @!P0 BRA `(.L_x_575) ;  /* 0xfffffffc00a48947 */ /* 0x001fea000383ffff */
[----:B------:R-:W-:Y:S05]  /*3f50*/  EXIT ;  /* 0x000000000000794d */ /* 0x000fea0003800000 */
.L_x_557:
[----:B------:R-:W-:Y:S02]  /*3f60*/  HFMA2 R15, -RZ, RZ, 0, 9.5367431640625e-07 ;  /* 0x00000010ff0f7431 */ /* 0x000fe400000001ff */
[----:B0--3--:R-:W-:Y:S01]  /*3f70*/  IMAD.MOV.U32 R13, RZ, RZ, R2 ;  /* 0x000000ffff0d7224 */ /* 0x009fe200078e0002 */
[----:B------:R-:W-:Y:S02]  /*3f80*/  MOV R16, 0x1f ;  /* 0x0000001f00107802 */ /* 0x000fe40000000f00 */
[----:B------:R-:W-:-:S07]  /*3f90*/  MOV R10, 0xffffffff ;  /* 0xffffffff000a7802 */ /* 0x000fce0000000f00 */
[----:B-12---:R-:W-:Y:S05]  /*3fa0*/  WARPSYNC.COLLECTIVE R10, `(.L_x_576) ;  /* 0x000000000a087348 */ /* 0x006fea0003c00000 */
[----:B-1----:R0:W1:Y:S02]  /*3fb0*/  SHFL.BFLY P1, R11, R13, R15, R16 ;  /* 0x0c00000f0d0b7389 */ /* 0x0020640000020010 */
[----:B012---:R-:W-:Y:S05]  /*3fc0*/  ENDCOLLECTIVE ;  /* 0x000000000000791b */ /* 0x007fea0003800000 */
.L_x_576:
[----:B------:R-:W-:Y:S02]  /*3fd0*/  HFMA2 R15, -RZ, RZ, 0, 4.76837158203125e-07 ;  /* 0x00000008ff0f7431 */ /* 0x000fe400000001ff */
[----:B------:R-:W-:-:S05]  /*3fe0*/  IMAD.MOV.U32 R5, RZ, RZ, R11 ;  /* 0x000000ffff057224 */ /* 0x000fca00078e000b */
[----:B------:R-:W-:-:S04]  /*3ff0*/  FMNMX R5, R5, R2, !PT ;  /* 0x0000000205057209 */ /* 0x000fc80007800000 */
[----:B------:R-:W-:-:S07]  /*4000*/  MOV R13, R5 ;  /* 0x00000005000d7202 */ /* 0x000fce0000000f00 */
[----:B------:R-:W-:Y:S05]  /*4010*/  WARPSYNC.COLLECTIVE R10, `(.L_x_577) ;  /* 0x000000000a087348 */ /* 0x000fea0003c00000 */
[----:B------:R0:W1:Y:S02]  /*4020*/  SHFL.BFLY P1, R11, R13, R15, R16 ;  /* 0x0c00000f0d0b7389 */ /* 0x0000640000020010 */
[----:B01----:R-:W-:Y:S05]  /*4030*/  ENDCOLLECTIVE ;  /* 0x000000000000791b */ /* 0x003fea0003800000 */
.L_x_577:
[----:B------:R-:W-:Y:S01]  /*4040*/  HFMA2 R15, -RZ, RZ, 0, 2.384185791015625e-07 ;  /* 0x00000004ff0f7431 */ /* 0x000fe200000001ff */
[----:B------:R-:W-:-:S04]  /*4050*/  MOV R6, R11 ;  /* 0x0000000b00067202 */ /* 0x000fc80000000f00 */
[----:B------:R-:W-:-:S05]  /*4060*/  FMNMX R6, R5, R6, !PT ;  /* 0x0000000605067209 */ /* 0x000fca0007800000 */
[----:B------:R-:W-:-:S07]  /*4070*/  IMAD.MOV.U32 R13, RZ, RZ, R6 ;  /* 0x000000ffff0d7224 */ /* 0x000fce00078e0006 */
[----:B------:R-:W-:Y:S05]  /*4080*/  WARPSYNC.COLLECTIVE R10, `(.L_x_578) ;  /* 0x000000000a087348 */ /* 0x000fea0003c00000 */
[----:B------:R0:W1:Y:S02]  /*4090*/  SHFL.BFLY P1, R11, R13, R15, R16 ;  /* 0x0c00000f0d0b7389 */ /* 0x0000640000020010 */
[----:B01----:R-:W-:Y:S05]  /*40a0*/  ENDCOLLECTIVE ;  /* 0x000000000000791b */ /* 0x003fea0003800000 */
.L_x_578:
[----:B------:R-:W-:Y:S01]  /*40b0*/  IMAD.MOV.U32 R15, RZ, RZ, 0x2 ;  /* 0x00000002ff0f7424 */ /* 0x000fe200078e00ff */
[----:B------:R-:W-:-:S04]  /*40c0*/  MOV R9, R11 ;  /* 0x0000000b00097202 */ /* 0x000fc80000000f00 */
[----:B------:R-:W-:-:S04]  /*40d0*/  FMNMX R9, R6, R9, !PT ;  /* 0x0000000906097209 */ /* 0x000fc80007800000 */
[----:B------:R-:W-:-:S07]  /*40e0*/  MOV R13, R9 ;  /* 0x00000009000d7202 */ /* 0x000fce0000000f00 */
[----:B------:R-:W-:Y:S05]  /*40f0*/  WARPSYNC.COLLECTIVE R10, `(.L_x_579) ;  /* 0x000000000a087348 */ /* 0x000fea0003c00000 */
[----:B------:R0:W1:Y:S02]  /*4100*/  SHFL.BFLY P1, R11, R13, R15, R16 ;  /* 0x0c00000f0d0b7389 */ /* 0x0000640000020010 */
[----:B01----:R-:W-:Y:S05]  /*4110*/  ENDCOLLECTIVE ;  /* 0x000000000000791b */ /* 0x003fea0003800000 */
.L_x_579:
[----:B------:R-:W-:Y:S01]  /*4120*/  HFMA2 R15, -RZ, RZ, 0, 5.9604644775390625e-08 ;  /* 0x00000001ff0f7431 */ /* 0x000fe200000001ff */
[----:B------:R-:W-:-:S04]  /*4130*/  MOV R8, R11 ;  /* 0x0000000b00087202 */ /* 0x000fc80000000f00 */
[----:B------:R-:W-:-:S04]  /*4140*/  FMNMX R8, R9, R8, !PT ;  /* 0x0000000809087209 */ /* 0x000fc80007800000 */
[----:B------:R-:W-:-:S07]  /*4150*/  MOV R13, R8 ;  /* 0x00000008000d7202 */ /* 0x000fce0000000f00 */
[----:B------:R-:W-:Y:S05]  /*4160*/  WARPSYNC.COLLECTIVE R10, `(.L_x_580) ;  /* 0x000000000a087348 */ /* 0x000fea0003c00000 */
[----:B------:R0:W1:Y:S02]  /*4170*/  SHFL.BFLY P1, R11, R13, R15, R16 ;  /* 0x0c00000f0d0b7389 */ /* 0x0000640000020010 */
[----:B01----:R-:W-:Y:S05]  /*4180*/  ENDCOLLECTIVE ;  /* 0x000000000000791b */ /* 0x003fea0003800000 */
.L_x_580:
[----:B------:R-:W-:Y:S05]  /*4190*/  BRA `(.L_x_581) ;  /* 0xffffffe800d07947 */ /* 0x000fea000383ffff */
.L_x_562:
[----:B-1----:R-:W-:Y:S01]  /*41a0*/  IMAD.MOV.U32 R13, RZ, RZ, R3 ;  /* 0x000000ffff0d7224 */ /* 0x002fe200078e0003 */
[----:B------:R-:W-:Y:S02]  /*41b0*/  MOV R15, 0x10 ;  /* 0x00000010000f7802 */ /* 0x000fe40000000f00 */
[----:B------:R-:W-:Y:S02]  /*41c0*/  MOV R16, 0x1f ;  /* 0x0000001f00107802 */ /* 0x000fe40000000f00 */
[----:B------:R-:W-:-:S07]  /*41d0*/  MOV R10, 0xffffffff ;  /* 0xffffffff000a7802 */ /* 0x000fce0000000f00 */
[----:B0-2---:R-:W-:Y:S05]  /*41e0*/  WARPSYNC.COLLECTIVE R10, `(.L_x_582) ;  /* 0x000000000a087348 */ /* 0x005fea0003c00000 */
[----:B------:R1:W3:Y:S02]  /*41f0*/  SHFL.BFLY P1, R11, R13, R15, R16 ;  /* 0x0c00000f0d0b7389 */ /* 0x0002e40000020010 */
[----:B0123--:R-:W-:Y:S05]  /*4200*/  ENDCOLLECTIVE ;  /* 0x000000000000791b */ /* 0x00ffea0003800000 */
.L_x_582:
[----:B------:R-:W-:Y:S01]  /*4210*/  MOV R15, 0x8 ;  /* 0x00000008000f7802 */ /* 0x000fe20000000f00 */
[----:B------:R-:W-:-:S04]  /*4220*/  IMAD.MOV.U32 R0, RZ, RZ, R11 ;  /* 0x000000ffff007224 */ /* 0x000fc800078e000b */
[----:B------:R-:W-:-:S05]  /*4230*/  FADD R0, R0, R3 ;  /* 0x0000000300007221 */ /* 0x000fca0000000000 */
[----:B------:R-:W-:-:S07]  /*4240*/  MOV R13, R0 ;  /* 0x00000000000d7202 */ /* 0x000fce0000000f00 */
[----:B------:R-:W-:Y:S05]  /*4250*/  WARPSYNC.COLLECTIVE R10, `(.L_x_583) ;  /* 0x000000000a087348 */ /* 0x000fea0003c00000 */
[----:B------:R0:W1:Y:S02]  /*4260*/  SHFL.BFLY P1, R11, R13, R15, R16 ;  /* 0x0c00000f0d0b7389 */ /* 0x0000640000020010 */
[----:B01----:R-:W-:Y:S05]  /*4270*/  ENDCOLLECTIVE ;  /* 0x000000000000791b */ /* 0x003fea0003800000 */
.L_x_583:
[----:B------:R-:W-:Y:S02]  /*4280*/  MOV R15, 0x4 ;  /* 0x00000004000f7802 */ /* 0x000fe40000000f00 */
[----:B------:R-:W-:-:S05]  /*4290*/  MOV R5, R11 ;  /* 0x0000000b00057202 */ /* 0x000fca0000000f00 */
[----:B------:R-:W-:-:S04]  /*42a0*/  FADD R5, R0, R5 ;  /* 0x0000000500057221 */ /* 0x000fc80000000000 */
[----:B------:R-:W-:-:S07]  /*42b0*/  IMAD.MOV.U32 R13, RZ, RZ, R5 ;  /* 0x000000ffff0d7224 */ /* 0x000fce00078e0005 */
[----:B------:R-:W-:Y:S05]  /*42c0*/  WARPSYNC.COLLECTIVE R10, `(.L_x_584) ;  /* 0x000000000a087348 */ /* 0x000fea0003c00000 */
[----:B------:R0:W1:Y:S02]  /*42d0*/  SHFL.BFLY P1, R11, R13, R15, R16 ;  /* 0x0c00000f0d0b7389 */ /* 0x0000640000020010 */
[----:B01----:R-:W-:Y:S05]  /*42e0*/  ENDCOLLECTIVE ;  /* 0x000000000000791b */ /* 0x003fea0003800000 */
.L_x_584:
[----:B------:R-:W-:Y:S01]  /*42f0*/  IMAD.MOV.U32 R15, RZ, RZ, 0x2 ;  /* 0x00000002ff0f7424 */ /* 0x000fe200078e00ff */
[----:B------:R-:W-:-:S05]  /*4300*/  MOV R4, R11 ;  /* 0x0000000b00047202 */ /* 0x000fca0000000f00 */
[----:B------:R-:W-:-:S05]  /*4310*/  FADD R4, R5, R4 ;  /* 0x0000000405047221 */ /* 0x000fca0000000000 */
[----:B------:R-:W-:-:S07]  /*4320*/  MOV R13, R4 ;  /* 0x00000004000d7202 */ /* 0x000fce0000000f00 */
[----:B------:R-:W-:Y:S05]  /*4330*/  WARPSYNC.COLLECTIVE R10, `(.L_x_585) ;  /* 0x000000000a087348 */ /* 0x000fea0003c00000 */
[----:B------:R0:W1:Y:S02]  /*4340*/  SHFL.BFLY P1, R11, R13, R15, R16 ;  /* 0x0c00000f0d0b7389 */ /* 0x0000640000020010 */
[----:B01----:R-:W-:Y:S05]  /*4350*/  ENDCOLLECTIVE ;  /* 0x000000000000791b */ /* 0x003fea0003800000 */
.L_x_585:
[----:B------:R-:W-:Y:S02]  /*4360*/  MOV R15, 0x1 ;  /* 0x00000001000f7802 */ /* 0x000fe40000000f00 */
[----:B------:R-:W-:-:S05]  /*4370*/  MOV R9, R11 ;  /* 0x0000000b00097202 */ /* 0x000fca0000000f00 */
[----:B------:R-:W-:-:S05]  /*4380*/  FADD R9, R4, R9 ;  /* 0x0000000904097221 */ /* 0x000fca0000000000 */
[----:B------:R-:W-:-:S07]  /*4390*/  MOV R13, R9 ;  /* 0x00000009000d7202 */ /* 0x000fce0000000f00 */
[----:B------:R-:W-:Y:S05]  /*43a0*/  WARPSYNC.COLLECTIVE R10, `(.L_x_586) ;  /* 0x000000000a087348 */ /* 0x000fea0003c00000 */
[----:B------:R0:W1:Y:S02]  /*43b0*/  SHFL.BFLY P1, R11, R13, R15, R16 ;  /* 0x0c00000f0d0b7389 */ /* 0x0000640000020010 */
[----:B01----:R-:W-:Y:S05]  /*43c0*/  ENDCOLLECTIVE ;  /* 0x000000000000791b */ /* 0x003fea0003800000 */
.L_x_586:
[----:B------:R-:W-:Y:S01]  /*43d0*/  IMAD.MOV.U32 R8, RZ, RZ, R11 ;  /* 0x000000ffff087224 */ /* 0x000fe200078e000b */
[----:B------:R-:W-:Y:S06]  /*43e0*/  BRA `(.L_x_587) ;  /* 0xffffffec00507947 */ /* 0x000fec000383ffff */
        .weak           $__internal_8_$__cuda_sm20_rcp_rn_f32_slowpath
        .type           $__internal_8_$__cuda_sm20_rcp_rn_f32_slowpath,@function
        .size           $__internal_8_$__cuda_sm20_rcp_rn_f32_slowpath,($__internal_9_$__cuda_sm3x_div_rn_noftz_f32_slowpath - $__internal_8_$__cuda_sm20_rcp_rn_f32_slowpath)
$__internal_8_$__cuda_sm20_rcp_rn_f32_slowpath:
        /* <DEDUP_REMOVED lines=15> */
.L_x_589:
        /* <DEDUP_REMOVED lines=33> */
.L_x_591:
[----:B------:R0:W1:Y:S02]  /*46f0*/  MUFU.RCP R3, R0 ;  /* 0x0000000000037308 */ /* 0x0000640000001000 */
.L_x_590:
[----:B------:R-:W-:Y:S05]  /*4700*/  BSYNC.RECONVERGENT B3 ;  /* 0x0000000000037941 */ /* 0x000fea0003800200 */
.L_x_588:
[----:B01----:R-:W-:Y:S01]  /*4710*/  MOV R0, R3 ;  /* 0x0000000300007202 */ /* 0x003fe20000000f00 */
[----:B------:R-:W-:Y:S01]  /*4720*/  IMAD.MOV.U32 R3, RZ, RZ, 0x0 ;  /* 0x00000000ff037424 */ /* 0x000fe200078e00ff */
[----:B------:R-:W-:-:S04]  /*4730*/  MOV R2, R12 ;  /* 0x0000000c00027202 */ /* 0x000fc80000000f00 */
[----:B------:R-:W-:Y:S05]  /*4740*/  RET.REL.NODEC R2 `(_Z34attention_fwd_kernel_rope_fused_v5ILi8EEvPKfS1_S1_Pfiiiiif) ;  /* 0xffffffb8022c7950 */ /* 0x000fea0003c3ffff */
        .weak           $__internal_9_$__cuda_sm3x_div_rn_noftz_f32_slowpath
        .type           $__internal_9_$__cuda_sm3x_div_rn_noftz_f32_slowpath,@function
        .size           $__internal_9_$__cuda_sm3x_div_rn_noftz_f32_slowpath,(.L_x_1133 - $__internal_9_$__cuda_sm3x_div_rn_noftz_f32_slowpath)
$__internal_9_$__cuda_sm3x_div_rn_noftz_f32_slowpath:
        /* <DEDUP_REMOVED lines=27> */
[----:B------:R-:W-:Y:S01]  /*4900*/  VIADD R13, R19, 0xffffffff ;  /* 0xffffffff130d7836 */ /* 0x000fe20000000000 */
[----:B------:R-:W-:-:S04]  /*4910*/  ISETP.GE.AND P1, PT, R14, RZ, PT ;  /* 0x000000ff0e00720c */ /* 0x000fc80003f26270 */
[----:B------:R-:W-:-:S09]  /*4920*/  ISETP.GE.AND P0, PT, R13, RZ, PT ;  /* 0x000000ff0d00720c */ /* 0x000fd20003f06270 */
[----:B------:R-:W-:-:S04]  /*4930*/  @!P1 FFMA R3, R3, 1.84467440737095516160e+19, RZ ;  /* 0x5f80000003039823 */ /* 0x000fc800000000ff */
[----:B------:R-:W-:Y:S01]  /*4940*/  @P0 MOV R13, RZ ;  /* 0x000000ff000d0202 */ /* 0x000fe20000000f00 */
[----:B------:R-:W-:Y:S01]  /*4950*/  @!P0 FFMA R0, R0, 1.84467440737095516160e+19, RZ ;  /* 0x5f80000000008823 */ /* 0x000fe200000000ff */
[----:B------:R-:W-:-:S04]  /*4960*/  @!P0 MOV R13, 0xffffffc0 ;  /* 0xffffffc0000d8802 */ /* 0x000fc80000000f00 */
[----:B------:R-:W-:-:S07]  /*4970*/  @!P1 IADD3 R13, PT, PT, R13, 0x40, RZ ;  /* 0x000000400d0d9810 */ /* 0x000fce0007ffe0ff */
.L_x_593:
        /* <DEDUP_REMOVED lines=18> */
[----:B------:R-:W-:-:S05]  /*4aa0*/  IADD3 R2, PT, PT, R2, R16, RZ ;  /* 0x0000001002027210 */ /* 0x000fca0007ffe0ff */
[----:B------:R-:W-:-:S05]  /*4ab0*/  VIADD R13, R2, 0xffffffff ;  /* 0xffffffff020d7836 */ /* 0x000fca0000000000 */
        /* <DEDUP_REMOVED lines=10> */
[C---:B------:R-:W-:Y:S02]  /*4b60*/  IADD3 R19, PT, PT, R2.reuse, 0x20, RZ ;  /* 0x0000002002137810 */ /* 0x040fe40007ffe0ff */
[----:B------:R-:W-:Y:S02]  /*4b70*/  ISETP.NE.AND P3, PT, R2, RZ, PT ;  /* 0x000000ff0200720c */ /* 0x000fe40003f65270 */
[----:B------:R-:W-:Y:S01]  /*4b80*/  LOP3.LUT R16, R13, 0x7fffff, RZ, 0xc0, !PT ;  /* 0x007fffff0d107812 */ /* 0x000fe200078ec0ff */
[CCC-:B------:R-:W-:Y:S01]  /*4b90*/  FFMA.RP R13, R14.reuse, R0.reuse, R21.reuse ;  /* 0x000000000e0d7223 */ /* 0x1c0fe20000008015 */
[----:B------:R-:W-:Y:S01]  /*4ba0*/  FFMA.RM R0, R14, R0, R21 ;  /* 0x000000000e007223 */ /* 0x000fe20000004015 */
[----:B------:R-:W-:Y:S02]  /*4bb0*/  ISETP.NE.AND P1, PT, R2, RZ, PT ;  /* 0x000000ff0200720c */ /* 0x000fe40003f25270 */
        /* <DEDUP_REMOVED lines=15> */
.L_x_600:
[----:B------:R-:W-:-:S04]  /*4cb0*/  LOP3.LUT R3, R3, 0x80000000, RZ, 0xc0, !PT ;  /* 0x8000000003037812 */ /* 0x000fc800078ec0ff */
[----:B------:R-:W-:Y:S01]  /*4cc0*/  LOP3.LUT R3, R3, 0x7f800000, RZ, 0xfc, !PT ;  /* 0x7f80000003037812 */ /* 0x000fe200078efcff */
[----:B------:R-:W-:Y:S06]  /*4cd0*/  BRA `(.L_x_601) ;  /* 0x0000000000047947 */ /* 0x000fec0003800000 */
.L_x_599:
[----:B------:R-:W-:-:S07]  /*4ce0*/  IMAD R3, R16, 0x800000, R3 ;  /* 0x0080000010037824 */ /* 0x000fce00078e0203 */
.L_x_601:
[----:B------:R-:W-:Y:S05]  /*4cf0*/  BSYNC.RECONVERGENT B4 ;  /* 0x0000000000047941 */ /* 0x000fea0003800200 */
.L_x_598:
[----:B------:R-:W-:Y:S05]  /*4d00*/  BRA `(.L_x_602) ;  /* 0x0000000000207947 */ /* 0x000fea0003800000 */
.L_x_597:
[----:B------:R-:W-:-:S04]  /*4d10*/  LOP3.LUT R3, R3, 0x80000000, R0, 0x48, !PT ;  /* 0x8000000003037812 */ /* 0x000fc800078e4800 */
[----:B------:R-:W-:Y:S01]  /*4d20*/  LOP3.LUT R3, R3, 0x7f800000, RZ, 0xfc, !PT ;  /* 0x7f80000003037812 */ /* 0x000fe200078efcff */
[----:B------:R-:W-:Y:S06]  /*4d30*/  BRA `(.L_x_602) ;  /* 0x0000000000147947 */ /* 0x000fec0003800000 */
.L_x_596:
[----:B------:R-:W-:Y:S01]  /*4d40*/  LOP3.LUT R3, R3, 0x80000000, R0, 0x48, !PT ;  /* 0x8000000003037812 */ /* 0x000fe200078e4800 */
[----:B------:R-:W-:Y:S06]  /*4d50*/  BRA `(.L_x_602) ;  /* 0x00000000000c7947 */ /* 0x000fec0003800000 */
.L_x_595:
[----:B------:R-:W0:Y:S01]  /*4d60*/  MUFU.RSQ R3, -QNAN ;  /* 0xffc0000000037908 */ /* 0x000e220000001400 */
[----:B------:R-:W-:Y:S05]  /*4d70*/  BRA `(.L_x_602) ;  /* 0x0000000000047947 */ /* 0x000fea0003800000 */
.L_x_594:
[----:B------:R-:W-:-:S07]  /*4d80*/  FADD.FTZ R3, R0, R3 ;  /* 0x0000000300037221 */ /* 0x000fce0000010000 */
.L_x_602:
[----:B------:R-:W-:Y:S05]  /*4d90*/  BSYNC.RECONVERGENT B3 ;  /* 0x0000000000037941 */ /* 0x000fea0003800200 */
.L_x_592:
[----:B0-----:R-:W-:Y:S01]  /*4da0*/  MOV R0, R3 ;  /* 0x0000000300007202 */ /* 0x001fe20000000f00 */
[----:B------:R-:W-:Y:S01]  /*4db0*/  HFMA2 R3, -RZ, RZ, 0, 0 ;  /* 0x00000000ff037431 */ /* 0x000fe200000001ff */
[----:B------:R-:W-:-:S04]  /*4dc0*/  MOV R2, R12 ;  /* 0x0000000c00027202 */ /* 0x000fc80000000f00 */
[----:B------:R-:W-:Y:S05]  /*4dd0*/  RET.REL.NODEC R2 `(_Z34attention_fwd_kernel_rope_fused_v5ILi8EEvPKfS1_S1_Pfiiiiif) ;  /* 0xffffffb002887950 */ /* 0x000fea0003c3ffff */
.L_x_603:
        /* <DEDUP_REMOVED lines=10> */
.L_x_1133:


//--------------------- .text._Z34attention_fwd_kernel_rope_fused_v5ILi16EEvPKfS1_S1_Pfiiiiif --------------------------
	.section	.text._Z34attention_fwd_kernel_rope_fused_v5ILi16EEvPKfS1_S1_Pfiiiiif,"ax",@progbits
	.align	128
        .global         _Z34attention_fwd_kernel_rope_fused_v5ILi16EEvPKfS1_S1_Pfiiiiif
        .type           _Z34attention_fwd_kernel_rope_fused_v5ILi16EEvPKfS1_S1_Pfiiiiif,@function
        .size           _Z34attention_fwd_kernel_rope_fused_v5ILi16EEvPKfS1_S1_Pfiiiiif,(.L_x_1135 - _Z34attention_fwd_kernel_rope_fused_v5ILi16EEvPKfS1_S1_Pfiiiiif)
        .other          _Z34attention_fwd_kernel_rope_fused_v5ILi16EEvPKfS1_S1_Pfiiiiif,@"STO_CUDA_ENTRY STV_DEFAULT"
_Z34attention_fwd_kernel_rope_fused_v5ILi16EEvPKfS1_S1_Pfiiiiif:
.text._Z34attention_fwd_kernel_rope_fused_v5ILi16EEvPKfS1_S1_Pfiiiiif:
        /* <DEDUP_REMOVED lines=69> */
.L_x_615:
        /* <DEDUP_REMOVED lines=15> */
[----:B------:R-:W-:Y:S05]  /*0540*/  CALL.REL.NOINC `($__internal_11_$__cuda_sm3x_div_rn_noftz_f32_slowpath) ;  /* 0x00000040008c7944 */ /* 0x000fea0003c00000 */
[----:B------:R-:W-:-:S07]  /*0550*/  MOV R2, R0 ;  /* 0x0000000000027202 */ /* 0x000fce0000000f00 */
.L_x_609:
[----:B------:R-:W-:Y:S05]  /*0560*/  BSYNC.RECONVERGENT B2 ;  /* 0x0000000000027941 */ /* 0x000fea0003800200 */
.L_x_608:
        /* <DEDUP_REMOVED lines=29> */
.L_x_611:
[----:B------:R-:W-:Y:S05]  /*0740*/  BSYNC.RECONVERGENT B2 ;  /* 0x0000000000027941 */ /* 0x000fea0003800200 */
.L_x_610:
[----:B------:R-:W-:Y:S01]  /*0750*/  VIADD R2, R0, 0x1800000 ;  /* 0x0180000000027836 */ /* 0x000fe20000000000 */
[----:B------:R-:W-:Y:S04]  /*0760*/  BSSY.RECONVERGENT B2, `(.L_x_612) ;  /* 0x000000c000027945 */ /* 0x000fe80003800200 */
[----:B------:R-:W-:-:S04]  /*0770*/  LOP3.LUT R2, R2, 0x7f800000, RZ, 0xc0, !PT ;  /* 0x7f80000002027812 */ /* 0x000fc800078ec0ff */
[----:B------:R-:W-:-:S13]  /*0780*/  ISETP.GT.U32.AND P0, PT, R2, 0x1ffffff, PT ;  /* 0x01ffffff0200780c */ /* 0x000fda0003f04070 */
[----:B------:R-:W-:Y:S05]  /*0790*/  @P0 BRA `(.L_x_613) ;  /* 0x0000000000100947 */ /* 0x000fea0003800000 */
[----:B------:R-:W-:-:S07]  /*07a0*/  MOV R12, 0x7c0 ;  /* 0x000007c0000c7802 */ /* 0x000fce0000000f00 */
[----:B------:R-:W-:Y:S05]  /*07b0*/  CALL.REL.NOINC `($__internal_10_$__cuda_sm20_rcp_rn_f32_slowpath) ;  /* 0x0000003c00187944 */ /* 0x000fea0003c00000 */
[----:B------:R-:W-:Y:S01]  /*07c0*/  MOV R2, R0 ;  /* 0x0000000000027202 */ /* 0x000fe20000000f00 */
[----:B------:R-:W-:Y:S06]  /*07d0*/  BRA `(.L_x_614) ;  /* 0x0000000000107947 */ /* 0x000fec0003800000 */
.L_x_613:
[----:B------:R-:W0:Y:S02]  /*07e0*/  MUFU.RCP R3, R0 ;  /* 0x0000000000037308 */ /* 0x000e240000001000 */
[----:B0-----:R-:W-:-:S04]  /*07f0*/  FFMA R2, R3, R0, -1 ;  /* 0xbf80000003027423 */ /* 0x001fc80000000000 */
[----:B------:R-:W-:-:S04]  /*0800*/  FADD.FTZ R2, -R2, -RZ ;  /* 0x800000ff02027221 */ /* 0x000fc80000010100 */
[----:B------:R-:W-:-:S07]  /*0810*/  FFMA R2, R3, R2, R3 ;  /* 0x0000000203027223 */ /* 0x000fce0000000003 */
.L_x_614:
[----:B------:R-:W-:Y:S05]  /*0820*/  BSYNC.RECONVERGENT B2 ;  /* 0x0000000000027941 */ /* 0x000fea0003800200 */
.L_x_612:
[----:B------:R-:W-:Y:S02]  /*0830*/  LEA R3, R9, UR16, 0x2 ;  /* 0x0000001009037c11 */ /* 0x000fe4000f8e10ff */
[----:B------:R-:W-:-:S03]  /*0840*/  IADD3 R9, PT, PT, R6, R9, RZ ;  /* 0x0000000906097210 */ /* 0x000fc60007ffe0ff */
[----:B------:R0:W-:Y:S01]  /*0850*/  STS [R3+0xc0], R2 ;  /* 0x0000c00203007388 */ /* 0x0001e20000000800 */
[----:B------:R-:W-:Y:S05]  /*0860*/  @P2 BRA `(.L_x_615) ;  /* 0xfffffff800f82947 */ /* 0x000fea000383ffff */
.L_x_607:
[----:B------:R-:W-:Y:S05]  /*0870*/  BSYNC.RECONVERGENT B1 ;  /* 0x0000000000017941 */ /* 0x000fea0003800200 */
.L_x_606:
[----:B------:R-:W-:-:S13]  /*0880*/  ISETP.GE.U32.AND P0, PT, R10, 0x3, PT ;  /* 0x000000030a00780c */ /* 0x000fda0003f06070 */
[----:B------:R-:W-:Y:S05]  /*0890*/  @!P0 BRA `(.L_x_605) ;  /* 0x0000001000048947 */ /* 0x000fea0003800000 */
.L_x_644:
        /* <DEDUP_REMOVED lines=14> */
[----:B------:R-:W-:Y:S05]  /*0980*/  CALL.REL.NOINC `($__internal_11_$__cuda_sm3x_div_rn_noftz_f32_slowpath) ;  /* 0x0000003c007c7944 */ /* 0x000fea0003c00000 */
.L_x_617:
[----:B------:R-:W-:Y:S05]  /*0990*/  BSYNC.RECONVERGENT B1 ;  /* 0x0000000000017941 */ /* 0x000fea0003800200 */
.L_x_616:
        /* <DEDUP_REMOVED lines=29> */
.L_x_619:
[----:B------:R-:W-:Y:S05]  /*0b70*/  BSYNC.RECONVERGENT B1 ;  /* 0x0000000000017941 */ /* 0x000fea0003800200 */
.L_x_618:
[----:B------:R-:W-:Y:S01]  /*0b80*/  IADD3 R0, PT, PT, R2, 0x1800000, RZ ;  /* 0x0180000002007810 */ /* 0x000fe20007ffe0ff */
[----:B------:R-:W-:Y:S03]  /*0b90*/  BSSY.RECONVERGENT B1, `(.L_x_620) ;  /* 0x000000d000017945 */ /* 0x000fe60003800200 */
[----:B------:R-:W-:-:S04]  /*0ba0*/  LOP3.LUT R0, R0, 0x7f800000, RZ, 0xc0, !PT ;  /* 0x7f80000000007812 */ /* 0x000fc800078ec0ff */
[----:B------:R-:W-:-:S13]  /*0bb0*/  ISETP.GT.U32.AND P0, PT, R0, 0x1ffffff, PT ;  /* 0x01ffffff0000780c */ /* 0x000fda0003f04070 */
[----:B------:R-:W-:Y:S05]  /*0bc0*/  @P0 BRA `(.L_x_621) ;  /* 0x0000000000140947 */ /* 0x000fea0003800000 */
[----:B------:R-:W-:Y:S01]  /*0bd0*/  IMAD.MOV.U32 R0, RZ, RZ, R2 ;  /* 0x000000ffff007224 */ /* 0x000fe200078e0002 */
[----:B------:R-:W-:-:S07]  /*0be0*/  MOV R12, 0xc00 ;  /* 0x00000c00000c7802 */ /* 0x000fce0000000f00 */
[----:B------:R-:W-:Y:S05]  /*0bf0*/  CALL.REL.NOINC `($__internal_10_$__cuda_sm20_rcp_rn_f32_slowpath) ;  /* 0x0000003800087944 */ /* 0x000fea0003c00000 */
[----:B------:R-:W-:Y:S01]  /*0c00*/  MOV R8, R0 ;  /* 0x0000000000087202 */ /* 0x000fe20000000f00 */
[----:B------:R-:W-:Y:S06]  /*0c10*/  BRA `(.L_x_622) ;  /* 0x0000000000107947 */ /* 0x000fec0003800000 */
.L_x_621:
[----:B------:R-:W0:Y:S02]  /*0c20*/  MUFU.RCP R3, R2 ;  /* 0x0000000200037308 */ /* 0x000e240000001000 */
[----:B0-----:R-:W-:-:S04]  /*0c30*/  FFMA R0, R3, R2, -1 ;  /* 0xbf80000003007423 */ /* 0x001fc80000000002 */
[----:B------:R-:W-:-:S04]  /*0c40*/  FADD.FTZ R0, -R0, -RZ ;  /* 0x800000ff00007221 */ /* 0x000fc80000010100 */
[----:B------:R-:W-:-:S07]  /*0c50*/  FFMA R8, R3, R0, R3 ;  /* 0x0000000003087223 */ /* 0x000fce0000000003 */
.L_x_622:
[----:B------:R-:W-:Y:S05]  /*0c60*/  BSYNC.RECONVERGENT B1 ;  /* 0x0000000000017941 */ /* 0x000fea0003800200 */
.L_x_620:
        /* <DEDUP_REMOVED lines=17> */
[----:B------:R-:W-:Y:S05]  /*0d80*/  CALL.REL.NOINC `($__internal_11_$__cuda_sm3x_div_rn_noftz_f32_slowpath) ;  /* 0x00000038007c7944 */ /* 0x000fea0003c00000 */
.L_x_624:
[----:B------:R-:W-:Y:S05]  /*0d90*/  BSYNC.RECONVERGENT B1 ;  /* 0x0000000000017941 */ /* 0x000fea0003800200 */
.L_x_623:
        /* <DEDUP_REMOVED lines=29> */
.L_x_626:
[----:B------:R-:W-:Y:S05]  /*0f70*/  BSYNC.RECONVERGENT B1 ;  /* 0x0000000000017941 */ /* 0x000fea0003800200 */
.L_x_625:
[----:B------:R-:W-:Y:S01]  /*0f80*/  IADD3 R0, PT, PT, R2, 0x1800000, RZ ;  /* 0x0180000002007810 */ /* 0x000fe20007ffe0ff */
[----:B------:R-:W-:Y:S03]  /*0f90*/  BSSY.RECONVERGENT B1, `(.L_x_627) ;  /* 0x000000d000017945 */ /* 0x000fe60003800200 */
[----:B------:R-:W-:-:S04]  /*0fa0*/  LOP3.LUT R0, R0, 0x7f800000, RZ, 0xc0, !PT ;  /* 0x7f80000000007812 */ /* 0x000fc800078ec0ff */
[----:B------:R-:W-:-:S13]  /*0fb0*/  ISETP.GT.U32.AND P0, PT, R0, 0x1ffffff, PT ;  /* 0x01ffffff0000780c */ /* 0x000fda0003f04070 */
[----:B------:R-:W-:Y:S05]  /*0fc0*/  @P0 BRA `(.L_x_628) ;  /* 0x0000000000140947 */ /* 0x000fea0003800000 */
[----:B------:R-:W-:Y:S02]  /*0fd0*/  MOV R0, R2 ;  /* 0x0000000200007202 */ /* 0x000fe40000000f00 */
[----:B------:R-:W-:-:S07]  /*0fe0*/  MOV R12, 0x1000 ;  /* 0x00001000000c7802 */ /* 0x000fce0000000f00 */
[----:B------:R-:W-:Y:S05]  /*0ff0*/  CALL.REL.NOINC `($__internal_10_$__cuda_sm20_rcp_rn_f32_slowpath) ;  /* 0x0000003400087944 */ /* 0x000fea0003c00000 */
[----:B------:R-:W-:Y:S01]  /*1000*/  MOV R8, R0 ;  /* 0x0000000000087202 */ /* 0x000fe20000000f00 */
[----:B------:R-:W-:Y:S06]  /*1010*/  BRA `(.L_x_629) ;  /* 0x0000000000107947 */ /* 0x000fec0003800000 */
.L_x_628:
[----:B------:R-:W0:Y:S02]  /*1020*/  MUFU.RCP R3, R2 ;  /* 0x0000000200037308 */ /* 0x000e240000001000 */
[----:B0-----:R-:W-:-:S04]  /*1030*/  FFMA R0, R3, R2, -1 ;  /* 0xbf80000003007423 */ /* 0x001fc80000000002 */
[----:B------:R-:W-:-:S04]  /*1040*/  FADD.FTZ R0, -R0, -RZ ;  /* 0x800000ff00007221 */ /* 0x000fc80000010100 */
[----:B------:R-:W-:-:S07]  /*1050*/  FFMA R8, R3, R0, R3 ;  /* 0x0000000003087223 */ /* 0x000fce0000000003 */
.L_x_629:
[----:B------:R-:W-:Y:S05]  /*1060*/  BSYNC.RECONVERGENT B1 ;  /* 0x0000000000017941 */ /* 0x000fea0003800200 */
.L_x_627:
        /* <DEDUP_REMOVED lines=17> */
[----:B------:R-:W-:Y:S05]  /*1180*/  CALL.REL.NOINC `($__internal_11_$__cuda_sm3x_div_rn_noftz_f32_slowpath) ;  /* 0x00000034007c7944 */ /* 0x000fea0003c00000 */
.L_x_631:
[----:B------:R-:W-:Y:S05]  /*1190*/  BSYNC.RECONVERGENT B1 ;  /* 0x0000000000017941 */ /* 0x000fea0003800200 */
.L_x_630:
        /* <DEDUP_REMOVED lines=29> */
.L_x_633:
[----:B------:R-:W-:Y:S05]  /*1370*/  BSYNC.RECONVERGENT B1 ;  /* 0x0000000000017941 */ /* 0x000fea0003800200 */
.L_x_632:
[----:B------:R-:W-:Y:S01]  /*1380*/  VIADD R0, R2, 0x1800000 ;  /* 0x0180000002007836 */ /* 0x000fe20000000000 */
[----:B------:R-:W-:Y:S04]  /*1390*/  BSSY.RECONVERGENT B1, `(.L_x_634) ;  /* 0x000000d000017945 */ /* 0x000fe80003800200 */
        /* <DEDUP_REMOVED lines=8> */
.L_x_635:
[----:B------:R-:W0:Y:S02]  /*1420*/  MUFU.RCP R3, R2 ;  /* 0x0000000200037308 */ /* 0x000e240000001000 */
[----:B0-----:R-:W-:-:S04]  /*1430*/  FFMA R0, R3, R2, -1 ;  /* 0xbf80000003007423 */ /* 0x001fc80000000002 */
[----:B------:R-:W-:-:S04]  /*1440*/  FADD.FTZ R0, -R0, -RZ ;  /* 0x800000ff00007221 */ /* 0x000fc80000010100 */
[----:B------:R-:W-:-:S07]  /*1450*/  FFMA R8, R3, R0, R3 ;  /* 0x0000000003087223 */ /* 0x000fce0000000003 */
.L_x_636:
[----:B------:R-:W-:Y:S05]  /*1460*/  BSYNC.RECONVERGENT B1 ;  /* 0x0000000000017941 */ /* 0x000fea0003800200 */
.L_x_634:
[----:B------:R-:W0:Y:S01]  /*1470*/  MUFU.RCP R2, R7 ;  /* 0x0000000700027308 */ /* 0x000e220000001000 */
[----:B------:R-:W-:Y:S01]  /*1480*/  IMAD.IADD R11, R11, 0x1, R6 ;  /* 0x000000010b0b7824 */ /* 0x000fe200078e0206 */
[----:B------:R-:W-:Y:S01]  /*1490*/  LEA R9, R6, R9, 0x2 ;  /* 0x0000000906097211 */ /* 0x000fe200078e10ff */
        /* <DEDUP_REMOVED lines=15> */
.L_x_638:
[----:B------:R-:W-:Y:S05]  /*1590*/  BSYNC.RECONVERGENT B1 ;  /* 0x0000000000017941 */ /* 0x000fea0003800200 */
.L_x_637:
        /* <DEDUP_REMOVED lines=29> */
.L_x_640:
[----:B------:R-:W-:Y:S05]  /*1770*/  BSYNC.RECONVERGENT B1 ;  /* 0x0000000000017941 */ /* 0x000fea0003800200 */
.L_x_639:
        /* <DEDUP_REMOVED lines=8> */
[----:B------:R-:W-:Y:S05]  /*1800*/  BRA `(.L_x_643) ;  /* 0x0000000000107947 */ /* 0x000fea0003800000 */
.L_x_642:
[----:B------:R-:W0:Y:S02]  /*1810*/  MUFU.RCP R3, R2 ;  /* 0x0000000200037308 */ /* 0x000e240000001000 */
[----:B0-----:R-:W-:-:S04]  /*1820*/  FFMA R0, R3, R2, -1 ;  /* 0xbf80000003007423 */ /* 0x001fc80000000002 */
[----:B------:R-:W-:-:S04]  /*1830*/  FADD.FTZ R0, -R0, -RZ ;  /* 0x800000ff00007221 */ /* 0x000fc80000010100 */
[----:B------:R-:W-:-:S07]  /*1840*/  FFMA R0, R3, R0, R3 ;  /* 0x0000000003007223 */ /* 0x000fce0000000003 */
.L_x_643:
[----:B------:R-:W-:Y:S05]  /*1850*/  BSYNC.RECONVERGENT B1 ;  /* 0x0000000000017941 */ /* 0x000fea0003800200 */
.L_x_641:
[----:B------:R-:W-:Y:S02]  /*1860*/  LEA R3, R6, R9, 0x2 ;  /* 0x0000000906037211 */ /* 0x000fe400078e10ff */
[----:B------:R-:W-:-:S03]  /*1870*/  IADD3 R9, PT, PT, R11, R6, RZ ;  /* 0x000000060b097210 */ /* 0x000fc60007ffe0ff */
[----:B------:R1:W-:Y:S01]  /*1880*/  STS [R3+0xc0], R0 ;  /* 0x0000c00003007388 */ /* 0x0003e20000000800 */
[----:B------:R-:W-:-:S13]  /*1890*/  ISETP.GE.AND P0, PT, R9, UR6, PT ;  /* 0x0000000609007c0c */ /* 0x000fda000bf06270 */
[----:B-1----:R-:W-:Y:S05]  /*18a0*/  @!P0 BRA `(.L_x_644) ;  /* 0xffffffec00fc8947 */ /* 0x002fea000383ffff */
.L_x_605:
[----:B------:R-:W-:Y:S05]  /*18b0*/  BSYNC.RECONVERGENT B0 ;  /* 0x0000000000007941 */ /* 0x000fea0003800200 */
.L_x_604:
[----:B------:R-:W1:Y:S01]  /*18c0*/  LDCU UR4, c[0x0][0x3b0] ;  /* 0x00007600ff0477ac */ /* 0x000e620008000800 */
[----:B------:R-:W-:Y:S01]  /*18d0*/  SHF.L.U32 R5, R19, 0x1, RZ ;  /* 0x0000000113057819 */ /* 0x000fe200000006ff */
[----:B------:R-:W-:Y:S01]  /*18e0*/  BSSY.RECONVERGENT B0, `(.L_x_645) ;  /* 0x000001c000007945 */ /* 0x000fe20003800200 */
[----:B-1----:R-:W-:Y:S01]  /*18f0*/  IMAD.U32 R0, RZ, RZ, UR4 ;  /* 0x00000004ff007e24 */ /* 0x002fe2000f8e00ff */
[----:B------:R-:W-:Y:S04]  /*1900*/  BAR.SYNC.DEFER_BLOCKING 0x0 ;  /* 0x0000000000007b1d */ /* 0x000fe80000010000 */
[----:B------:R-:W-:-:S13]  /*1910*/  ISETP.GE.AND P0, PT, R5, R0, PT ;  /* 0x000000000500720c */ /* 0x000fda0003f06270 */
[----:B------:R-:W-:Y:S05]  /*1920*/  @P0 BRA `(.L_x_646) ;  /* 0x00000000005c0947 */ /* 0x000fea0003800000 */
[----:B------:R-:W1:Y:S01]  /*1930*/  LDC R16, c[0x0][0x360] ;  /* 0x0000d800ff107b82 */ /* 0x000e620000000800 */
[----:B------:R-:W-:Y:S02]  /*1940*/  MOV R7, R5 ;  /* 0x0000000500077202 */ /* 0x000fe40000000f00 */
[----:B------:R-:W-:-:S05]  /*1950*/  I2FP.F32.U32 R6, UR11 ;  /* 0x0000000b00067c45 */ /* 0x000fca0008201000 */
[----:B0-----:R-:W0:Y:S02]  /*1960*/  LDC.64 R2, c[0x0][0x380] ;  /* 0x0000e000ff027b82 */ /* 0x001e240000000a00 */
.L_x_647:
        /* <DEDUP_REMOVED lines=17> */
[----:B------:R-:W-:-:S13]  /*1a80*/  ISETP.GE.AND P0, PT, R7, R0, PT ;  /* 0x000000000700720c */ /* 0x000fda0003f06270 */
[----:B--2---:R-:W-:Y:S05]  /*1a90*/  @!P0 BRA `(.L_x_647) ;  /* 0xfffffffc00b48947 */ /* 0x004fea000383ffff */
.L_x_646:
[----:B------:R-:W-:Y:S05]  /*1aa0*/  BSYNC.RECONVERGENT B0 ;  /* 0x0000000000007941 */ /* 0x000fea0003800200 */
.L_x_645:
[----:B------:R-:W1:Y:S02]  /*1ab0*/  LDCU UR4, c[0x0][0x3ac] ;  /* 0x00007580ff0477ac */ /* 0x000e640008000800 */
[----:B-1----:R-:W-:-:S03]  /*1ac0*/  UISETP.GE.AND UP0, UPT, UR4, 0x1, UPT ;  /* 0x000000010400788c */ /* 0x002fc6000bf06270 */
[----:B------:R-:W-:Y:S01]  /*1ad0*/  UMOV UR4, URZ ;  /* 0x000000ff00047c82 */ /* 0x000fe20008000000 */
[----:B------:R-:W-:Y:S06]  /*1ae0*/  BAR.SYNC.DEFER_BLOCKING 0x0 ;  /* 0x0000000000007b1d */ /* 0x000fec0000010000 */
[----:B------:R-:W-:Y:S05]  /*1af0*/  BRA.U !UP0, `(.L_x_648) ;  /* 0x0000002108b47547 */ /* 0x000fea000b800000 */
[----:B------:R-:W1:Y:S01]  /*1b00*/  LDCU UR5, c[0x0][0x3b4] ;  /* 0x00007680ff0577ac */ /* 0x000e620008000800 */
[----:B0-----:R-:W-:Y:S01]  /*1b10*/  IADD3 R2, PT, PT, R0, -0x1, RZ ;  /* 0xffffffff00027810 */ /* 0x001fe20007ffe0ff */
[----:B------:R-:W-:Y:S01]  /*1b20*/  IMAD.MOV.U32 R7, RZ, RZ, -0x800000 ;  /* 0xff800000ff077424 */ /* 0x000fe200078e00ff */
[C---:B------:R-:W-:Y:S01]  /*1b30*/  LOP3.LUT R3, R19.reuse, 0x1f, RZ, 0xc0, !PT ;  /* 0x0000001f13037812 */ /* 0x040fe200078ec0ff */
[----:B------:R-:W0:Y:S01]  /*1b40*/  LDCU UR17, c[0x0][0x360] ;  /* 0x00006c00ff1177ac */ /* 0x000e220008000800 */
[----:B------:R-:W-:Y:S01]  /*1b50*/  LEA.HI R4, R19, UR8, RZ, 0x1d ;  /* 0x0000000813047c11 */ /* 0x000fe2000f8fe8ff */
[----:B------:R-:W-:Y:S01]  /*1b60*/  UMOV UR4, URZ ;  /* 0x000000ff00047c82 */ /* 0x000fe20008000000 */
[----:B------:R-:W-:Y:S01]  /*1b70*/  UMOV UR6, URZ ;  /* 0x000000ff00067c82 */ /* 0x000fe20008000000 */
[----:B-1----:R-:W-:Y:S01]  /*1b80*/  FMUL R5, RZ, UR5 ;  /* 0x00000005ff057c20 */ /* 0x002fe20008400000 */
[----:B------:R-:W-:-:S06]  /*1b90*/  UMOV UR5, URZ ;  /* 0x000000ff00057c82 */ /* 0x000fcc0008000000 */
.L_x_680:
[----:B-1----:R-:W1:Y:S01]  /*1ba0*/  LDCU UR12, c[0x0][0x3ac] ;  /* 0x00007580ff0c77ac */ /* 0x002e620008000800 */
[----:B------:R-:W-:Y:S01]  /*1bb0*/  BSSY.RECONVERGENT B0, `(.L_x_649) ;  /* 0x0000036000007945 */ /* 0x000fe20003800200 */
[----:B------:R-:W2:Y:S01]  /*1bc0*/  LDCU UR10, c[0x0][0x3b0] ;  /* 0x00007600ff0a77ac */ /* 0x000ea20008000800 */
        /* <DEDUP_REMOVED lines=9> */
[----:B------:R-:W-:Y:S01]  /*1c60*/  IABS R12, R0 ;  /* 0x00000000000c7213 */ /* 0x000fe20000000000 */
[----:B------:R-:W1:Y:S01]  /*1c70*/  S2R R14, SR_CgaCtaId ;  /* 0x00000000000e7919 */ /* 0x000e620000008800 */
[----:B------:R-:W2:Y:S01]  /*1c80*/  LDC.64 R8, c[0x0][0x388] ;  /* 0x0000e200ff087b82 */ /* 0x000ea20000000a00 */
[----:B------:R-:W-:Y:S01]  /*1c90*/  MOV R13, 0x400 ;  /* 0x00000400000d7802 */ /* 0x000fe20000000f00 */
[----:B------:R-:W3:Y:S01]  /*1ca0*/  I2F.RP R10, R12 ;  /* 0x0000000c000a7306 */ /* 0x000ee20000209400 */
[----:B------:R-:W-:-:S07]  /*1cb0*/  ISETP.NE.AND P0, PT, R0, RZ, PT ;  /* 0x000000ff0000720c */ /* 0x000fce0003f05270 */
[----:B---3--:R-:W3:Y:S01]  /*1cc0*/  MUFU.RCP R10, R10 ;  /* 0x0000000a000a7308 */ /* 0x008ee20000001000 */
[----:B-1----:R-:W-:Y:S01]  /*1cd0*/  LEA R13, R14, R13, 0x18 ;  /* 0x0000000d0e0d7211 */ /* 0x002fe200078ec0ff */
[----:B------:R-:W-:Y:S01]  /*1ce0*/  IMAD.MOV.U32 R14, RZ, RZ, RZ ;  /* 0x000000ffff0e7224 */ /* 0x000fe200078e00ff */
[----:B---3--:R-:W-:-:S05]  /*1cf0*/  IADD3 R11, PT, PT, R10, 0xffffffe, RZ ;  /* 0x0ffffffe0a0b7810 */ /* 0x008fca0007ffe0ff */
[----:B------:R-:W1:Y:S02]  /*1d00*/  F2I.FTZ.U32.TRUNC.NTZ R15, R11 ;  /* 0x0000000b000f7305 */ /* 0x000e64000021f000 */
[----:B-1----:R-:W-:-:S05]  /*1d10*/  IADD3 R17, PT, PT, RZ, -R15, RZ ;  /* 0x8000000fff117210 */ /* 0x002fca0007ffe0ff */
[----:B------:R-:W-:-:S04]  /*1d20*/  IMAD R17, R17, R12, RZ ;  /* 0x0000000c11117224 */ /* 0x000fc800078e02ff */
[----:B------:R-:W-:Y:S01]  /*1d30*/  IMAD.HI.U32 R14, R15, R17, R14 ;  /* 0x000000110f0e7227 */ /* 0x000fe200078e000e */
[----:B------:R-:W-:Y:S02]  /*1d40*/  LOP3.LUT R15, RZ, R0, RZ, 0x33, !PT ;  /* 0x00000000ff0f7212 */ /* 0x000fe400078e33ff */
[----:B--2---:R-:W-:-:S07]  /*1d50*/  MOV R17, R19 ;  /* 0x0000001300117202 */ /* 0x004fce0000000f00 */
.L_x_651:
[----:B------:R-:W-:Y:S02]  /*1d60*/  IABS R11, R17 ;  /* 0x00000011000b7213 */ /* 0x000fe40000000000 */
[----:B------:R-:W-:-:S03]  /*1d70*/  MOV R0, UR10 ;  /* 0x0000000a00007c02 */ /* 0x000fc60008000f00 */
[----:B-1----:R-:W-:Y:S01]  /*1d80*/  IMAD.HI.U32 R10, R14, R11, RZ ;  /* 0x0000000b0e0a7227 */ /* 0x002fe200078e00ff */
        /* <DEDUP_REMOVED lines=19> */
[C---:B------:R-:W-:Y:S01]  /*1ec0*/  LEA R21, R17.reuse, R13, 0x2 ;  /* 0x0000000d11157211 */ /* 0x040fe200078e10ff */
[----:B0-----:R-:W-:-:S05]  /*1ed0*/  VIADD R17, R17, UR17 ;  /* 0x0000001111117c36 */ /* 0x001fca0008000000 */
[----:B------:R-:W-:Y:S01]  /*1ee0*/  ISETP.GE.AND P1, PT, R17, R6, PT ;  /* 0x000000061100720c */ /* 0x000fe20003f26270 */
[----:B--2---:R1:W-:-:S12]  /*1ef0*/  STS [R21], R10 ;  /* 0x0000000a15007388 */ /* 0x0043d80000000800 */
[----:B------:R-:W-:Y:S05]  /*1f00*/  @!P1 BRA `(.L_x_651) ;  /* 0xfffffffc00949947 */ /* 0x000fea000383ffff */
.L_x_650:
[----:B0-----:R-:W-:Y:S05]  /*1f10*/  BSYNC.RECONVERGENT B0 ;  /* 0x0000000000007941 */ /* 0x001fea0003800200 */
.L_x_649:
[----:B------:R-:W-:Y:S01]  /*1f20*/  BAR.SYNC.DEFER_BLOCKING 0x0 ;  /* 0x0000000000007b1d */ /* 0x000fe20000010000 */
[----:B------:R-:W-:Y:S01]  /*1f30*/  ISETP.GE.AND P0, PT, R19, UR20, PT ;  /* 0x0000001413007c0c */ /* 0x000fe2000bf06270 */
[----:B------:R-:W-:Y:S02]  /*1f40*/  ULOP3.LUT UR18, UR12, 0x7, URZ, 0xc0, !UPT ;  /* 0x000000070c127892 */ /* 0x000fe4000f8ec0ff */
[----:B------:R-:W-:Y:S02]  /*1f50*/  ULOP3.LUT UR19, UR12, 0xf, URZ, 0xc0, !UPT ;  /* 0x0000000f0c137892 */ /* 0x000fe4000f8ec0ff */
[----:B------:R-:W-:Y:S08]  /*1f60*/  BSSY.RECONVERGENT B0, `(.L_x_652) ;  /* 0x00000aa000007945 */ /* 0x000ff00003800200 */
[----:B------:R-:W-:Y:S05]  /*1f70*/  @P0 BRA `(.L_x_653) ;  /* 0x0000000800a00947 */ /* 0x000fea0003800000 */
[----:B------:R-:W-:-:S13]  /*1f80*/  ISETP.GT.AND P0, PT, R0, RZ, PT ;  /* 0x000000ff0000720c */ /* 0x000fda0003f04270 */
[----:B------:R-:W-:Y:S05]  /*1f90*/  @P0 BRA `(.L_x_654) ;  /* 0x00000000001c0947 */ /* 0x000fea0003800000 */
[----:B------:R-:W-:-:S07]  /*1fa0*/  MOV R0, R19 ;  /* 0x0000001300007202 */ /* 0x000fce0000000f00 */
.L_x_655:
[C---:B------:R-:W-:Y:S02]  /*1fb0*/  LEA R6, R0.reuse, UR8, 0x2 ;  /* 0x0000000800067c11 */ /* 0x040fe4000f8e10ff */
[----:B------:R-:W-:-:S03]  /*1fc0*/  IADD3 R0, PT, PT, R0, UR17, RZ ;  /* 0x0000001100007c10 */ /* 0x000fc6000fffe0ff */
[----:B------:R0:W-:Y:S01]  /*1fd0*/  STS [R6], R5 ;  /* 0x0000000506007388 */ /* 0x0001e20000000800 */
[----:B------:R-:W-:-:S13]  /*1fe0*/  ISETP.GE.AND P0, PT, R0, UR20, PT ;  /* 0x0000001400007c0c */ /* 0x000fda000bf06270 */
[----:B0-----:R-:W-:Y:S05]  /*1ff0*/  @!P0 BRA `(.L_x_655) ;  /* 0xfffffffc00ec8947 */ /* 0x001fea000383ffff */
[----:B------:R-:W-:Y:S05]  /*2000*/  BRA `(.L_x_653) ;  /* 0x00000008007c7947 */ /* 0x000fea0003800000 */
.L_x_654:
[----:B------:R-:W-:-:S07]  /*2010*/  MOV R0, R19 ;  /* 0x0000001300007202 */ /* 0x000fce0000000f00 */
.L_x_660:
[C---:B------:R-:W-:Y:S02]  /*2020*/  ISETP.GE.U32.AND P0, PT, R2.reuse, 0x6, PT ;  /* 0x000000060200780c */ /* 0x040fe40003f06070 */
[----:B0-----:R-:W-:Y:S02]  /*2030*/  CS2R R12, SRZ ;  /* 0x00000000000c7805 */ /* 0x001fe4000001ff00 */
[----:B------:R-:W-:-:S04]  /*2040*/  LEA.HI R6, R2, 0x1, RZ, 0x1f ;  /* 0x0000000102067811 */ /* 0x000fc800078ff8ff */
[----:B------:R-:W-:Y:S01]  /*2050*/  LOP3.LUT P1, RZ, R6, 0x3, RZ, 0xc0, !PT ;  /* 0x0000000306ff7812 */ /* 0x000fe2000782c0ff */
[----:B------:R-:W-:-:S05]  /*2060*/  VIADD R6, R0, UR6 ;  /* 0x0000000600067c36 */ /* 0x000fca0008000000 */
[----:B------:R-:W-:Y:S01]  /*2070*/  I2FP.F32.S32 R6, R6 ;  /* 0x0000000600067245 */ /* 0x000fe20000201400 */
[----:B------:R-:W-:Y:S06]  /*2080*/  @!P0 BRA `(.L_x_656) ;  /* 0x0000000400388947 */ /* 0x000fec0003800000 */
[----:B------:R-:W0:Y:S01]  /*2090*/  S2UR UR13, SR_CgaCtaId ;  /* 0x00000000000d79c3 */ /* 0x000e220000008800 */
[----:B------:R-:W2:Y:S01]  /*20a0*/  LDCU UR21, c[0x0][0x3b0] ;  /* 0x00007600ff1577ac */ /* 0x000ea20008000800 */
[----:B------:R-:W-:Y:S02]  /*20b0*/  LEA.HI R8, R2, 0x1, RZ, 0x1f ;  /* 0x0000000102087811 */ /* 0x000fe400078ff8ff */
[----:B------:R-:W-:Y:S01]  /*20c0*/  CS2R R12, SRZ ;  /* 0x00000000000c7805 */ /* 0x000fe2000001ff00 */
[----:B------:R-:W-:Y:S01]  /*20d0*/  UMOV UR10, 0x400 ;  /* 0x00000400000a7882 */ /* 0x000fe20000000000 */
[----:B------:R-:W-:-:S04]  /*20e0*/  LOP3.LUT R8, R8, 0xfffffffc, RZ, 0xc0, !PT ;  /* 0xfffffffc08087812 */ /* 0x000fc800078ec0ff */
[----:B------:R-:W-:Y:S01]  /*20f0*/  IADD3 R15, PT, PT, -R8, RZ, RZ ;  /* 0x000000ff080f7210 */ /* 0x000fe20007ffe1ff */
[----:B--2---:R-:W-:Y:S01]  /*2100*/  IMAD R9, R0, UR21, RZ ;  /* 0x0000001500097c24 */ /* 0x004fe2000f8e02ff */
[----:B0-----:R-:W-:Y:S02]  /*2110*/  ULEA UR10, UR13, UR10, 0x18 ;  /* 0x0000000a0d0a7291 */ /* 0x001fe4000f8ec0ff */
[----:B------:R-:W-:-:S04]  /*2120*/  UIADD3 UR13, UPT, UPT, UR8, 0xd0, URZ ;  /* 0x000000d0080d7890 */ /* 0x000fc8000fffe0ff */
[----:B------:R-:W-:Y:S02]  /*2130*/  LEA R9, R9, UR10, 0x2 ;  /* 0x0000000a09097c11 */ /* 0x000fe4000f8e10ff */
[----:B------:R-:W-:Y:S02]  /*2140*/  MOV R14, UR13 ;  /* 0x0000000d000e7c02 */ /* 0x000fe40008000f00 */
[----:B------:R-:W-:-:S07]  /*2150*/  IADD3 R16, PT, PT, R9, 0x10, RZ ;  /* 0x0000001009107810 */ /* 0x000fce0007ffe0ff */
.L_x_657:
[----:B-1----:R-:W-:Y:S01]  /*2160*/  LEA R21, R13, UR16, 0x1 ;  /* 0x000000100d157c11 */ /* 0x002fe2000f8e08ff */
[----:B------:R-:W-:Y:S01]  /*2170*/  LDS R8, [R16+-0xc] ;  /* 0xfffff40010087984 */ /* 0x000fe20000000800 */
[----:B------:R-:W-:Y:S01]  /*2180*/  VIADD R15, R15, 0x4 ;  /* 0x000000040f0f7836 */ /* 0x000fe20000000000 */
[----:B------:R-:W-:Y:S02]  /*2190*/  IADD3 R13, PT, PT, R13, 0x8, RZ ;  /* 0x000000080d0d7810 */ /* 0x000fe40007ffe0ff */
[----:B------:R-:W0:Y:S02]  /*21a0*/  LDS R11, [R21+0xc0] ;  /* 0x0000c000150b7984 */ /* 0x000e240000000800 */
[----:B------:R-:W-:Y:S02]  /*21b0*/  ISETP.NE.AND P0, PT, R15, RZ, PT ;  /* 0x000000ff0f00720c */ /* 0x000fe40003f05270 */
[----:B------:R-:W1:Y:S04]  /*21c0*/  LDS R23, [R21+0xc4] ;  /* 0x0000c40015177984 */ /* 0x000e680000000800 */
[----:B------:R-:W-:Y:S04]  /*21d0*/  LDS R20, [R16+-0x10] ;  /* 0xfffff00010147984 */ /* 0x000fe80000000800 */
[----:B------:R-:W-:Y:S04]  /*21e0*/  LDS R9, [R16+-0x4] ;  /* 0xfffffc0010097984 */ /* 0x000fe80000000800 */
[----:B------:R-:W-:Y:S04]  /*21f0*/  LDS R17, [R16+-0x8] ;  /* 0xfffff80010117984 */ /* 0x000fe80000000800 */
[----:B------:R-:W2:Y:S04]  /*2200*/  LDS R29, [R21+0xc8] ;  /* 0x0000c800151d7984 */ /* 0x000ea80000000800 */
[----:B------:R-:W3:Y:S01]  /*2210*/  LDS R21, [R21+0xcc] ;  /* 0x0000cc0015157984 */ /* 0x000ee20000000800 */
[----:B0-----:R-:W-:-:S04]  /*2220*/  FMUL R11, R6, R11 ;  /* 0x0000000b060b7220 */ /* 0x001fc80000400000 */
[----:B------:R-:W-:Y:S01]  /*2230*/  FMUL.RZ R24, R11, 0.15915493667125701904 ;  /* 0x3e22f9830b187820 */ /* 0x000fe2000040c000 */
[----:B-1----:R-:W-:-:S03]  /*2240*/  FMUL R23, R6, R23 ;  /* 0x0000001706177220 */ /* 0x002fc60000400000 */
[----:B------:R-:W0:Y:S01]  /*2250*/  MUFU.SIN R11, R24 ;  /* 0x00000018000b7308 */ /* 0x000e220000000400 */
[----:B------:R-:W-:-:S07]  /*2260*/  FMUL.RZ R26, R23, 0.15915493667125701904 ;  /* 0x3e22f983171a7820 */ /* 0x000fce000040c000 */
[----:B------:R-:W1:Y:S01]  /*2270*/  MUFU.COS R25, R24 ;  /* 0x0000001800197308 */ /* 0x000e620000000000 */
[----:B--2---:R-:W-:-:S07]  /*2280*/  FMUL R29, R6, R29 ;  /* 0x0000001d061d7220 */ /* 0x004fce0000400000 */
[----:B------:R-:W2:Y:S01]  /*2290*/  MUFU.COS R22, R26 ;  /* 0x0000001a00167308 */ /* 0x000ea20000000000 */
[----:B0-----:R-:W-:Y:S01]  /*22a0*/  FMUL R10, R11, R8 ;  /* 0x000000080b0a7220 */ /* 0x001fe20000400000 */
[----:B---3--:R-:W-:-:S06]  /*22b0*/  FMUL R21, R6, R21 ;  /* 0x0000001506157220 */ /* 0x008fcc0000400000 */
[----:B------:R0:W3:Y:S01]  /*22c0*/  MUFU.SIN R18, R26 ;  /* 0x0000001a00127308 */ /* 0x0000e20000000400 */
[C---:B-1----:R-:W-:Y:S01]  /*22d0*/  FMUL R8, R25.reuse, R8 ;  /* 0x0000000819087220 */ /* 0x042fe20000400000 */
[----:B------:R-:W-:-:S03]  /*22e0*/  FFMA R25, R25, R20, -R10 ;  /* 0x0000001419197223 */ /* 0x000fc6000000080a */
[----:B------:R-:W-:Y:S01]  /*22f0*/  FFMA R20, R11, R20, R8 ;  /* 0x000000140b147223 */ /* 0x000fe20000000008 */
[-C--:B--2---:R-:W-:Y:S01]  /*2300*/  FMUL R27, R22, R9.reuse ;  /* 0x00000009161b7220 */ /* 0x084fe20000400000 */
[----:B0-----:R-:W-:Y:S01]  /*2310*/  FMUL.RZ R26, R29, 0.15915493667125701904 ;  /* 0x3e22f9831d1a7820 */ /* 0x001fe2000040c000 */
[C---:B---3--:R-:W-:Y:S02]  /*2320*/  FMUL R23, R18.reuse, R9 ;  /* 0x0000000912177220 */ /* 0x048fe40000400000 */
[-C--:B------:R-:W-:Y:S01]  /*2330*/  FFMA R24, R18, R17.reuse, R27 ;  /* 0x0000001112187223 */ /* 0x080fe2000000001b */
[----:B------:R-:W0:Y:S01]  /*2340*/  LDS.128 R8, [R14+-0x10] ;  /* 0xfffff0000e087984 */ /* 0x000e220000000c00 */
[----:B------:R-:W1:Y:S01]  /*2350*/  MUFU.SIN R18, R26 ;  /* 0x0000001a00127308 */ /* 0x000e620000000400 */
[----:B------:R-:W-:Y:S02]  /*2360*/  FFMA R23, R22, R17, -R23 ;  /* 0x0000001116177223 */ /* 0x000fe40000000817 */
[----:B------:R-:W1:Y:S04]  /*2370*/  LDS R27, [R16+0x4] ;  /* 0x00000400101b7984 */ /* 0x000e680000000800 */
[----:B------:R-:W2:Y:S01]  /*2380*/  LDS R17, [R16] ;  /* 0x0000000010117984 */ /* 0x000ea20000000800 */
[----:B------:R3:W4:Y:S02]  /*2390*/  MUFU.COS R22, R26 ;  /* 0x0000001a00167308 */ /* 0x0007240000000000 */
[----:B---3--:R-:W-:-:S06]  /*23a0*/  FMUL.RZ R26, R21, 0.15915493667125701904 ;  /* 0x3e22f983151a7820 */ /* 0x008fcc000040c000 */
[----:B------:R-:W-:Y:S01]  /*23b0*/  MUFU.SIN R21, R26 ;  /* 0x0000001a00157308 */ /* 0x000fe20000000400 */
[----:B0-----:R-:W-:Y:S01]  /*23c0*/  FMUL R20, R20, R9 ;  /* 0x0000000914147220 */ /* 0x001fe20000400000 */
[----:B------:R-:W-:Y:S02]  /*23d0*/  FMUL R11, R11, R24 ;  /* 0x000000180b0b7220 */ /* 0x000fe40000400000 */
[----:B------:R-:W-:Y:S01]  /*23e0*/  LDS R24, [R16+0x8] ;  /* 0x0000080010187984 */ /* 0x000fe20000000800 */
[-C--:B-1----:R-:W-:Y:S01]  /*23f0*/  FMUL R9, R18, R27.reuse ;  /* 0x0000001b12097220 */ /* 0x082fe20000400000 */
[----:B------:R-:W-:Y:S01]  /*2400*/  FFMA R25, R25, R8, R20 ;  /* 0x0000000819197223 */ /* 0x000fe20000000014 */
[----:B----4-:R-:W-:Y:S01]  /*2410*/  FMUL R29, R22, R27 ;  /* 0x0000001b161d7220 */ /* 0x010fe20000400000 */
[----:B------:R0:W1:Y:S01]  /*2420*/  LDS R20, [R16+0xc] ;  /* 0x00000c0010147984 */ /* 0x0000620000000800 */
[----:B------:R-:W-:Y:S01]  /*2430*/  FFMA R23, R10, R23, R11 ;  /* 0x000000170a177223 */ /* 0x000fe2000000000b */
[-C--:B--2---:R-:W-:Y:S01]  /*2440*/  FFMA R27, R22, R17.reuse, -R9 ;  /* 0x00000011161b7223 */ /* 0x084fe20000000809 */
[----:B------:R-:W-:Y:S01]  /*2450*/  FFMA R18, R18, R17, R29 ;  /* 0x0000001112127223 */ /* 0x000fe2000000001d */
[----:B------:R2:W3:Y:S01]  /*2460*/  LDS.128 R8, [R14] ;  /* 0x000000000e087984 */ /* 0x0004e20000000c00 */
[----:B------:R-:W1:Y:S01]  /*2470*/  MUFU.COS R17, R26 ;  /* 0x0000001a00117308 */ /* 0x000e620000000000 */
[----:B------:R-:W-:Y:S01]  /*2480*/  FADD R12, R25, R12 ;  /* 0x0000000c190c7221 */ /* 0x000fe20000000000 */
[----:B0-----:R-:W-:-:S03]  /*2490*/  IADD3 R16, PT, PT, R16, 0x20, RZ ;  /* 0x0000002010107810 */ /* 0x001fc60007ffe0ff */
[----:B------:R-:W-:Y:S01]  /*24a0*/  FADD R12, R12, R23 ;  /* 0x000000170c0c7221 */ /* 0x000fe20000000000 */
[----:B--2---:R-:W-:Y:S01]  /*24b0*/  IADD3 R14, PT, PT, R14, 0x20, RZ ;  /* 0x000000200e0e7810 */ /* 0x004fe20007ffe0ff */
[-C--:B-1----:R-:W-:Y:S01]  /*24c0*/  FMUL R22, R17, R20.reuse ;  /* 0x0000001411167220 */ /* 0x082fe20000400000 */
[----:B------:R-:W-:-:S03]  /*24d0*/  FMUL R20, R21, R20 ;  /* 0x0000001415147220 */ /* 0x000fc60000400000 */
[-C--:B------:R-:W-:Y:S01]  /*24e0*/  FFMA R22, R21, R24.reuse, R22 ;  /* 0x0000001815167223 */ /* 0x080fe20000000016 */
[----:B---3--:R-:W-:Y:S01]  /*24f0*/  FMUL R18, R18, R9 ;  /* 0x0000000912127220 */ /* 0x008fe20000400000 */
[----:B------:R-:W-:Y:S02]  /*2500*/  FFMA R17, R17, R24, -R20 ;  /* 0x0000001811117223 */ /* 0x000fe40000000814 */
[----:B------:R-:W-:Y:S01]  /*2510*/  FMUL R11, R11, R22 ;  /* 0x000000160b0b7220 */ /* 0x000fe20000400000 */
[----:B------:R-:W-:-:S03]  /*2520*/  FFMA R27, R27, R8, R18 ;  /* 0x000000081b1b7223 */ /* 0x000fc60000000012 */
[----:B------:R-:W-:Y:S01]  /*2530*/  FFMA R11, R10, R17, R11 ;  /* 0x000000110a0b7223 */ /* 0x000fe2000000000b */
[----:B------:R-:W-:-:S04]  /*2540*/  FADD R12, R12, R27 ;  /* 0x0000001b0c0c7221 */ /* 0x000fc80000000000 */
[----:B------:R-:W-:Y:S01]  /*2550*/  FADD R12, R12, R11 ;  /* 0x0000000b0c0c7221 */ /* 0x000fe20000000000 */
[----:B------:R-:W-:Y:S06]  /*2560*/  @P0 BRA `(.L_x_657) ;  /* 0xfffffff800fc0947 */ /* 0x000fec000383ffff */
.L_x_656:
[----:B------:R-:W-:Y:S05]  /*2570*/  @!P1 BRA `(.L_x_658) ;  /* 0x0000000400049947 */ /* 0x000fea0003800000 */
[C---:B------:R-:W-:Y:S02]  /*2580*/  LOP3.LUT P1, RZ, R2.reuse, 0x6, RZ, 0xc0, !PT ;  /* 0x0000000602ff7812 */ /* 0x040fe4000782c0ff */
[----:B------:R-:W-:-:S11]  /*2590*/  LOP3.LUT P0, RZ, R2, 0x2, RZ, 0xc0, !PT ;  /* 0x0000000202ff7812 */ /* 0x000fd6000780c0ff */
[----:B------:R-:W-:Y:S05]  /*25a0*/  @!P1 BRA `(.L_x_659) ;  /* 0x0000000000989947 */ /* 0x000fea0003800000 */
[----:B------:R-:W0:Y:S01]  /*25b0*/  S2UR UR13, SR_CgaCtaId ;  /* 0x00000000000d79c3 */ /* 0x000e220000008800 */
[----:B------:R-:W-:Y:S01]  /*25c0*/  LEA R17, R13, UR16, 0x1 ;  /* 0x000000100d117c11 */ /* 0x000fe2000f8e08ff */
[----:B------:R-:W2:Y:S04]  /*25d0*/  LDCU UR21, c[0x0][0x3b0] ;  /* 0x00007600ff1577ac */ /* 0x000ea80008000800 */
[----:B-1----:R-:W1:Y:S01]  /*25e0*/  LDS R21, [R17+0xc0] ;  /* 0x0000c00011157984 */ /* 0x002e620000000800 */
[----:B------:R-:W-:-:S03]  /*25f0*/  UMOV UR10, 0x400 ;  /* 0x00000400000a7882 */ /* 0x000fc60000000000 */
[----:B------:R-:W3:Y:S01]  /*2600*/  LDS R23, [R17+0xc4] ;  /* 0x0000c40011177984 */ /* 0x000ee20000000800 */
[----:B--2---:R-:W-:Y:S01]  /*2610*/  IMAD R8, R0, UR21, R13 ;  /* 0x0000001500087c24 */ /* 0x004fe2000f8e020d */
[----:B0-----:R-:W-:-:S06]  /*2620*/  ULEA UR10, UR13, UR10, 0x18 ;  /* 0x0000000a0d0a7291 */ /* 0x001fcc000f8ec0ff */
[----:B------:R-:W-:Y:S02]  /*2630*/  LEA R20, R8, UR10, 0x2 ;  /* 0x0000000a08147c11 */ /* 0x000fe4000f8e10ff */
[C---:B------:R-:W-:Y:S01]  /*2640*/  LEA R8, R13.reuse, UR8, 0x2 ;  /* 0x000000080d087c11 */ /* 0x040fe2000f8e10ff */
[----:B------:R-:W-:Y:S02]  /*2650*/  VIADD R13, R13, 0x4 ;  /* 0x000000040d0d7836 */ /* 0x000fe40000000000 */
[----:B------:R-:W0:Y:S04]  /*2660*/  LDS R18, [R20+0x4] ;  /* 0x0000040014127984 */ /* 0x000e280000000800 */
[----:B------:R-:W-:Y:S04]  /*2670*/  LDS R14, [R20+0xc] ;  /* 0x00000c00140e7984 */ /* 0x000fe80000000800 */
[----:B------:R-:W2:Y:S01]  /*2680*/  LDS R16, [R20] ;  /* 0x0000000014107984 */ /* 0x000ea20000000800 */
[----:B-1----:R-:W-:-:S03]  /*2690*/  FMUL R21, R6, R21 ;  /* 0x0000001506157220 */ /* 0x002fc60000400000 */
[----:B------:R-:W-:Y:S01]  /*26a0*/  LDS R15, [R20+0x8] ;  /* 0x00000800140f7984 */ /* 0x000fe20000000800 */
[----:B------:R-:W-:-:S03]  /*26b0*/  FMUL.RZ R26, R21, 0.15915493667125701904 ;  /* 0x3e22f983151a7820 */ /* 0x000fc6000040c000 */
[----:B------:R-:W1:Y:S01]  /*26c0*/  LDS.128 R8, [R8+0xc0] ;  /* 0x0000c00008087984 */ /* 0x000e620000000c00 */
[----:B---3--:R-:W-:Y:S02]  /*26d0*/  FMUL R17, R6, R23 ;  /* 0x0000001706117220 */ /* 0x008fe40000400000 */
[----:B------:R-:W0:Y:S02]  /*26e0*/  MUFU.COS R23, R26 ;  /* 0x0000001a00177308 */ /* 0x000e240000000000 */
[----:B------:R-:W-:-:S06]  /*26f0*/  FMUL.RZ R27, R17, 0.15915493667125701904 ;  /* 0x3e22f983111b7820 */ /* 0x000fcc000040c000 */
[----:B------:R-:W3:Y:S08]  /*2700*/  MUFU.SIN R21, R26 ;  /* 0x0000001a00157308 */ /* 0x000ef00000000400 */
[----:B------:R-:W4:Y:S01]  /*2710*/  MUFU.COS R17, R27 ;  /* 0x0000001b00117308 */ /* 0x000f220000000000 */
[----:B0-----:R-:W-:-:S07]  /*2720*/  FMUL R22, R23, R18 ;  /* 0x0000001217167220 */ /* 0x001fce0000400000 */
[----:B------:R-:W0:Y:S01]  /*2730*/  MUFU.SIN R24, R27 ;  /* 0x0000001b00187308 */ /* 0x000e220000000400 */
[C---:B---3--:R-:W-:Y:S01]  /*2740*/  FMUL R18, R21.reuse, R18 ;  /* 0x0000001215127220 */ /* 0x048fe20000400000 */
[----:B--2---:R-:W-:-:S03]  /*2750*/  FFMA R22, R21, R16, R22 ;  /* 0x0000001015167223 */ /* 0x004fc60000000016 */
[----:B------:R-:W-:Y:S01]  /*2760*/  FFMA R23, R23, R16, -R18 ;  /* 0x0000001017177223 */ /* 0x000fe20000000812 */
[-C--:B----4-:R-:W-:Y:S01]  /*2770*/  FMUL R25, R17, R14.reuse ;  /* 0x0000000e11197220 */ /* 0x090fe20000400000 */
[----:B-1----:R-:W-:Y:S01]  /*2780*/  FMUL R22, R22, R9 ;  /* 0x0000000916167220 */ /* 0x002fe20000400000 */
[C---:B0-----:R-:W-:Y:S02]  /*2790*/  FMUL R14, R24.reuse, R14 ;  /* 0x0000000e180e7220 */ /* 0x041fe40000400000 */
[-C--:B------:R-:W-:Y:S01]  /*27a0*/  FFMA R24, R24, R15.reuse, R25 ;  /* 0x0000000f18187223 */ /* 0x080fe20000000019 */
[----:B------:R-:W-:Y:S01]  /*27b0*/  FFMA R23, R23, R8, R22 ;  /* 0x0000000817177223 */ /* 0x000fe20000000016 */
[----:B------:R-:W-:Y:S02]  /*27c0*/  FFMA R15, R17, R15, -R14 ;  /* 0x0000000f110f7223 */ /* 0x000fe4000000080e */
[----:B------:R-:W-:Y:S01]  /*27d0*/  FMUL R24, R24, R11 ;  /* 0x0000000b18187220 */ /* 0x000fe20000400000 */
[----:B------:R-:W-:-:S03]  /*27e0*/  FADD R12, R12, R23 ;  /* 0x000000170c0c7221 */ /* 0x000fc60000000000 */
[----:B------:R-:W-:-:S04]  /*27f0*/  FFMA R15, R15, R10, R24 ;  /* 0x0000000a0f0f7223 */ /* 0x000fc80000000018 */
[----:B------:R-:W-:-:S07]  /*2800*/  FADD R12, R12, R15 ;  /* 0x0000000f0c0c7221 */ /* 0x000fce0000000000 */
.L_x_659:
[----:B------:R-:W-:Y:S05]  /*2810*/  @P0 BRA `(.L_x_658) ;  /* 0x00000000005c0947 */ /* 0x000fea0003800000 */
[----:B------:R-:W0:Y:S01]  /*2820*/  S2UR UR13, SR_CgaCtaId ;  /* 0x00000000000d79c3 */ /* 0x000e220000008800 */
[----:B-1----:R-:W-:Y:S01]  /*2830*/  LEA R10, R13, UR16, 0x1 ;  /* 0x000000100d0a7c11 */ /* 0x002fe2000f8e08ff */
[----:B------:R-:W1:Y:S04]  /*2840*/  LDCU UR21, c[0x0][0x3b0] ;  /* 0x00007600ff1577ac */ /* 0x000e680008000800 */
[----:B------:R-:W2:Y:S01]  /*2850*/  LDS R11, [R10+0xc0] ;  /* 0x0000c0000a0b7984 */ /* 0x000ea20000000800 */
[----:B------:R-:W-:Y:S01]  /*2860*/  UMOV UR10, 0x400 ;  /* 0x00000400000a7882 */ /* 0x000fe20000000000 */
[----:B-1----:R-:W-:Y:S01]  /*2870*/  IMAD R8, R0, UR21, R13 ;  /* 0x0000001500087c24 */ /* 0x002fe2000f8e020d */
[----:B0-----:R-:W-:-:S06]  /*2880*/  ULEA UR10, UR13, UR10, 0x18 ;  /* 0x0000000a0d0a7291 */ /* 0x001fcc000f8ec0ff */
[----:B------:R-:W-:Y:S02]  /*2890*/  LEA R14, R8, UR10, 0x2 ;  /* 0x0000000a080e7c11 */ /* 0x000fe4000f8e10ff */
[----:B------:R-:W-:-:S03]  /*28a0*/  LEA R8, R13, UR8, 0x2 ;  /* 0x000000080d087c11 */ /* 0x000fc6000f8e10ff */
        /* <DEDUP_REMOVED lines=14> */
.L_x_658:
[----:B------:R-:W0:Y:S01]  /*2990*/  LDCU UR10, c[0x0][0x3b4] ;  /* 0x00007680ff0a77ac */ /* 0x000e220008000800 */
[C---:B------:R-:W-:Y:S02]  /*29a0*/  LEA R9, R0.reuse, UR8, 0x2 ;  /* 0x0000000800097c11 */ /* 0x040fe4000f8e10ff */
[----:B------:R-:W-:-:S04]  /*29b0*/  IADD3 R0, PT, PT, R0, UR17, RZ ;  /* 0x0000001100007c10 */ /* 0x000fc8000fffe0ff */
[----:B------:R-:W-:Y:S01]  /*29c0*/  ISETP.GE.AND P0, PT, R0, UR20, PT ;  /* 0x0000001400007c0c */ /* 0x000fe2000bf06270 */
[----:B0-----:R-:W-:-:S05]  /*29d0*/  FMUL R12, R12, UR10 ;  /* 0x0000000a0c0c7c20 */ /* 0x001fca0008400000 */
[----:B------:R0:W-:Y:S07]  /*29e0*/  STS [R9], R12 ;  /* 0x0000000c09007388 */ /* 0x0001ee0000000800 */
[----:B------:R-:W-:Y:S05]  /*29f0*/  @!P0 BRA `(.L_x_660) ;  /* 0xfffffff400888947 */ /* 0x000fea000383ffff */
.L_x_653:
[----:B------:R-:W-:Y:S05]  /*2a00*/  BSYNC.RECONVERGENT B0 ;  /* 0x0000000000007941 */ /* 0x000fea0003800200 */
.L_x_652:
[----:B------:R-:W-:Y:S01]  /*2a10*/  BAR.SYNC.DEFER_BLOCKING 0x0 ;  /* 0x0000000000007b1d */ /* 0x000fe20000010000 */
[----:B------:R-:W-:Y:S02]  /*2a20*/  ISETP.GE.AND P0, PT, R19, UR20, PT ;  /* 0x0000001413007c0c */ /* 0x000fe4000bf06270 */
[----:B------:R-:W-:-:S03]  /*2a30*/  MOV R0, 0xff800000 ;  /* 0xff80000000007802 */ /* 0x000fc60000000f00 */
[----:B------:R-:W-:Y:S08]  /*2a40*/  BSSY.RECONVERGENT B0, `(.L_x_661) ;  /* 0x000000a000007945 */ /* 0x000ff00003800200 */
[----:B------:R-:W-:Y:S05]  /*2a50*/  @P0 BRA `(.L_x_662) ;  /* 0x0000000000200947 */ /* 0x000fea0003800000 */
[----:B------:R-:W-:Y:S01]  /*2a60*/  MOV R0, 0xff800000 ;  /* 0xff80000000007802 */ /* 0x000fe20000000f00 */
[----:B------:R-:W-:-:S07]  /*2a70*/  IMAD.MOV.U32 R6, RZ, RZ, R19 ;  /* 0x000000ffff067224 */ /* 0x000fce00078e0013 */
.L_x_663:
[C---:B------:R-:W-:Y:S02]  /*2a80*/  LEA R8, R6.reuse, UR8, 0x2 ;  /* 0x0000000806087c11 */ /* 0x040fe4000f8e10ff */
[----:B------:R-:W-:-:S03]  /*2a90*/  IADD3 R6, PT, PT, R6, UR17, RZ ;  /* 0x0000001106067c10 */ /* 0x000fc6000fffe0ff */
[----:B0-----:R-:W0:Y:S01]  /*2aa0*/  LDS R9, [R8] ;  /* 0x0000000008097984 */ /* 0x001e220000000800 */
[----:B------:R-:W-:Y:S02]  /*2ab0*/  ISETP.GE.AND P0, PT, R6, UR20, PT ;  /* 0x0000001406007c0c */ /* 0x000fe4000bf06270 */
[----:B0-----:R-:W-:-:S11]  /*2ac0*/  FMNMX R0, R9, R0, !PT ;  /* 0x0000000009007209 */ /* 0x001fd60007800000 */
[----:B------:R-:W-:Y:S05]  /*2ad0*/  @!P0 BRA `(.L_x_663) ;  /* 0xfffffffc00e88947 */ /* 0x000fea000383ffff */
.L_x_662:
[----:B------:R-:W-:Y:S05]  /*2ae0*/  BSYNC.RECONVERGENT B0 ;  /* 0x0000000000007941 */ /* 0x000fea0003800200 */
.L_x_661:
[----:B0-----:R-:W0:Y:S01]  /*2af0*/  SHFL.BFLY PT, R9, R0, 0x10, 0x1f ;  /* 0x0e001f0000097f89 */ /* 0x001e2200000e0000 */
[----:B------:R-:W-:Y:S01]  /*2b00*/  ISETP.NE.AND P0, PT, R3, RZ, PT ;  /* 0x000000ff0300720c */ /* 0x000fe20003f05270 */
[----:B------:R-:W-:Y:S01]  /*2b10*/  UIADD3 UR10, UPT, UPT, UR17, 0x1f, URZ ;  /* 0x0000001f110a7890 */ /* 0x000fe2000fffe0ff */
[----:B------:R-:W-:-:S03]  /*2b20*/  ISETP.GT.U32.AND P1, PT, R19, 0x1f, PT ;  /* 0x0000001f1300780c */ /* 0x000fc60003f24070 */
[----:B------:R-:W-:Y:S01]  /*2b30*/  USHF.R.U32.HI UR10, URZ, 0x5, UR10 ;  /* 0x00000005ff0a7899 */ /* 0x000fe2000801160a */
[----:B0-----:R-:W-:Y:S02]  /*2b40*/  FMNMX R9, R9, R0, !PT ;  /* 0x0000000009097209 */ /* 0x001fe40007800000 */
[----:B------:R-:W-:-:S03]  /*2b50*/  LEA R0, R3, UR8, 0x2 ;  /* 0x0000000803007c11 */ /* 0x000fc6000f8e10ff */
        /* <DEDUP_REMOVED lines=22> */
[----:B-1----:R-:W1:Y:S02]  /*2cc0*/  SHFL.BFLY PT, R10, R11, 0x2, 0x1f ;  /* 0x0c401f000b0a7f89 */ /* 0x002e6400000e0000 */
[----:B-1----:R-:W-:-:S05]  /*2cd0*/  FMNMX R10, R11, R10, !PT ;  /* 0x0000000a0b0a7209 */ /* 0x002fca0007800000 */
[----:B0-----:R0:W1:Y:S02]  /*2ce0*/  SHFL.BFLY PT, R13, R10, 0x1, 0x1f ;  /* 0x0c201f000a0d7f89 */ /* 0x00106400000e0000 */
.L_x_689:
[----:B-1----:R-:W-:-:S05]  /*2cf0*/  FMNMX R13, R10, R13, !PT ;  /* 0x0000000d0a0d7209 */ /* 0x002fca0007800000 */
[----:B------:R3:W-:Y:S02]  /*2d00*/  @!P0 STS [UR8+0x40], R13 ;  /* 0x0000400dff008988 */ /* 0x0007e40008000808 */
.L_x_664:
        /* <DEDUP_REMOVED lines=11> */
[----:B01----:R-:W-:-:S07]  /*2dc0*/  MOV R10, R19 ;  /* 0x00000013000a7202 */ /* 0x003fce0000000f00 */
.L_x_668:
[C---:B----4-:R-:W-:Y:S02]  /*2dd0*/  LEA R12, R10.reuse, UR8, 0x2 ;  /* 0x000000080a0c7c11 */ /* 0x050fe4000f8e10ff */
[----:B------:R-:W-:-:S03]  /*2de0*/  IADD3 R10, PT, PT, R10, UR17, RZ ;  /* 0x000000110a0a7c10 */ /* 0x000fc6000fffe0ff */
[----:B---3--:R-:W0:Y:S01]  /*2df0*/  LDS R13, [R12] ;  /* 0x000000000c0d7984 */ /* 0x008e220000000800 */
        /* <DEDUP_REMOVED lines=13> */
.L_x_667:
[----:B------:R-:W-:Y:S05]  /*2ed0*/  BSYNC.RECONVERGENT B0 ;  /* 0x0000000000007941 */ /* 0x000fea0003800200 */
.L_x_666:
[----:B01----:R-:W4:Y:S01]  /*2ee0*/  SHFL.BFLY PT, R10, R11, 0x10, 0x1f ;  /* 0x0e001f000b0a7f89 */ /* 0x003f2200000e0000 */
[----:B------:R-:W-:Y:S02]  /*2ef0*/  ISETP.NE.AND P0, PT, R3, RZ, PT ;  /* 0x000000ff0300720c */ /* 0x000fe40003f05270 */
[----:B------:R-:W-:Y:S01]  /*2f00*/  ISETP.GT.U32.AND P1, PT, R19, 0x1f, PT ;  /* 0x0000001f1300780c */ /* 0x000fe20003f24070 */
[----:B----4-:R-:W-:-:S05]  /*2f10*/  FADD R12, R10, R11 ;  /* 0x0000000b0a0c7221 */ /* 0x010fca0000000000 */
[----:B---3--:R-:W0:Y:S02]  /*2f20*/  SHFL.BFLY PT, R13, R12, 0x8, 0x1f ;  /* 0x0d001f000c0d7f89 */ /* 0x008e2400000e0000 */
        /* <DEDUP_REMOVED lines=9> */
[----:B------:R-:W-:Y:S01]  /*2fc0*/  FFMA R10, R10, 1.925963033500011079e-08, R7 ;  /* 0x32a570600a0a7823 */ /* 0x000fe20000000007 */
[----:B------:R-:W-:-:S05]  /*2fd0*/  SHF.L.U32 R7, R9, 0x17, RZ ;  /* 0x0000001709077819 */ /* 0x000fca00000006ff */
[----:B------:R-:W1:Y:S01]  /*2fe0*/  MUFU.EX2 R10, R10 ;  /* 0x0000000a000a7308 */ /* 0x000e620000000800 */
[----:B0-----:R-:W-:-:S05]  /*2ff0*/  FADD R15, R14, R15 ;  /* 0x0000000f0e0f7221 */ /* 0x001fca0000000000 */
[----:B------:R-:W0:Y:S01]  /*3000*/  SHFL.BFLY PT, R16, R15, 0x1, 0x1f ;  /* 0x0c201f000f107f89 */ /* 0x000e2200000e0000 */
[----:B-1----:R-:W-:Y:S01]  /*3010*/  FMUL R7, R7, R10 ;  /* 0x0000000a07077220 */ /* 0x002fe20000400000 */
[----:B0-----:R-:W-:-:S05]  /*3020*/  FADD R11, R15, R16 ;  /* 0x000000100f0b7221 */ /* 0x001fca0000000000 */
[----:B------:R0:W-:Y:S01]  /*3030*/  @!P0 STS [R4+0x40], R11 ;  /* 0x0000400b04008388 */ /* 0x0001e20000000800 */
[----:B------:R-:W-:Y:S06]  /*3040*/  BAR.SYNC.DEFER_BLOCKING 0x0 ;  /* 0x0000000000007b1d */ /* 0x000fec0000010000 */
[----:B------:R-:W-:Y:S05]  /*3050*/  @P1 BRA `(.L_x_669) ;  /* 0x0000000000401947 */ /* 0x000fea0003800000 */
[----:B------:R-:W-:Y:S01]  /*3060*/  ISETP.GE.U32.AND P1, PT, R19, UR10, PT ;  /* 0x0000000a13007c0c */ /* 0x000fe2000bf26070 */
[----:B------:R-:W-:Y:S01]  /*3070*/  HFMA2 R8, -RZ, RZ, 0, 0 ;  /* 0x00000000ff087431 */ /* 0x000fe200000001ff */
[----:B------:R-:W-:-:S11]  /*3080*/  UMOV UR13, 0xffffffff ;  /* 0xffffffff000d7882 */ /* 0x000fd60000000000 */
[----:B------:R1:W3:Y:S01]  /*3090*/  @!P1 LDS R8, [R0+0x40] ;  /* 0x0000400000089984 */ /* 0x0002e20000000800 */
[----:B------:R-:W-:Y:S05]  /*30a0*/  BRA.DIV UR13, `(.L_x_670) ;  /* 0x000000120d4c7947 */ /* 0x000fea000b800000 */
[----:B---3--:R-:W3:Y:S02]  /*30b0*/  SHFL.BFLY PT, R9, R8, 0x10, 0x1f ;  /* 0x0e001f0008097f89 */ /* 0x008ee400000e0000 */
[----:B---3--:R-:W-:-:S05]  /*30c0*/  FADD R9, R9, R8 ;  /* 0x0000000809097221 */ /* 0x008fca0000000000 */
[----:B-12---:R-:W1:Y:S02]  /*30d0*/  SHFL.BFLY PT, R0, R9, 0x8, 0x1f ;  /* 0x0d001f0009007f89 */ /* 0x006e6400000e0000 */
[----:B-1----:R-:W-:-:S05]  /*30e0*/  FADD R0, R9, R0 ;  /* 0x0000000009007221 */ /* 0x002fca0000000000 */
[----:B0-----:R-:W0:Y:S02]  /*30f0*/  SHFL.BFLY PT, R11, R0, 0x4, 0x1f ;  /* 0x0c801f00000b7f89 */ /* 0x001e2400000e0000 */
[----:B0-----:R-:W-:-:S05]  /*3100*/  FADD R11, R0, R11 ;  /* 0x0000000b000b7221 */ /* 0x001fca0000000000 */
[----:B------:R-:W0:Y:S02]  /*3110*/  SHFL.BFLY PT, R10, R11, 0x2, 0x1f ;  /* 0x0c401f000b0a7f89 */ /* 0x000e2400000e0000 */
[----:B0-----:R-:W-:-:S05]  /*3120*/  FADD R10, R11, R10 ;  /* 0x0000000a0b0a7221 */ /* 0x001fca0000000000 */
[----:B------:R0:W1:Y:S02]  /*3130*/  SHFL.BFLY PT, R13, R10, 0x1, 0x1f ;  /* 0x0c201f000a0d7f89 */ /* 0x00006400000e0000 */
.L_x_695:
[----:B-1----:R-:W-:-:S05]  /*3140*/  FADD R13, R10, R13 ;  /* 0x0000000d0a0d7221 */ /* 0x002fca0000000000 */
[----:B------:R1:W-:Y:S02]  /*3150*/  @!P0 STS [UR8+0x40], R13 ;  /* 0x0000400dff008988 */ /* 0x0003e40008000808 */
.L_x_669:
        /* <DEDUP_REMOVED lines=11> */
[----:B------:R-:W-:Y:S01]  /*3210*/  MOV R12, UR12 ;  /* 0x0000000c000c7c02 */ /* 0x000fe20008000f00 */
[----:B-1----:R-:W-:Y:S01]  /*3220*/  IMAD.MOV.U32 R13, RZ, RZ, R19 ;  /* 0x000000ffff0d7224 */ /* 0x002fe200078e0013 */
[----:B------:R-:W-:Y:S02]  /*3230*/  UIADD3 UR13, UPT, UPT, UR10, -0x1, URZ ;  /* 0xffffffff0a0d7890 */ /* 0x000fe4000fffe0ff */
[----:B------:R-:W-:Y:S02]  /*3240*/  LOP3.LUT R12, R12, 0x3, RZ, 0xc0, !PT ;  /* 0x000000030c0c7812 */ /* 0x000fe400078ec0ff */
[----:B------:R-:W-:Y:S02]  /*3250*/  MOV R14, UR10 ;  /* 0x0000000a000e7c02 */ /* 0x000fe40008000f00 */
[----:B------:R-:W-:-:S02]  /*3260*/  MOV R0, UR13 ;  /* 0x0000000d00007c02 */ /* 0x000fc40008000f00 */
[----:B------:R-:W-:Y:S02]  /*3270*/  IADD3 R14, PT, PT, R14, -UR19, RZ ;  /* 0x800000130e0e7c10 */ /* 0x000fe4000fffe0ff */
[----:B------:R-:W-:-:S13]  /*3280*/  ISETP.GE.U32.AND P0, PT, R0, 0xf, PT ;  /* 0x0000000f0000780c */ /* 0x000fda0003f06070 */
.L_x_679:
[----:B-1----:R-:W1:Y:S01]  /*3290*/  LDCU UR10, c[0x0][0x3b0] ;  /* 0x00007600ff0a77ac */ /* 0x002e620008000800 */
[----:B------:R-:W2:Y:S01]  /*32a0*/  LDC.64 R20, c[0x0][0x398] ;  /* 0x0000e600ff147b82 */ /* 0x000ea20000000a00 */
[----:B------:R-:W-:Y:S01]  /*32b0*/  HFMA2 R16, -RZ, RZ, 0, 0 ;  /* 0x00000000ff107431 */ /* 0x000fe200000001ff */
[----:B------:R-:W-:Y:S02]  /*32c0*/  UISETP.NE.AND UP0, UPT, UR6, URZ, UPT ;  /* 0x000000ff0600728c */ /* 0x000fe4000bf05270 */
[----:B------:R-:W-:Y:S01]  /*32d0*/  UISETP.GE.AND UP1, UPT, UR20, 0x1, UPT ;  /* 0x000000011400788c */ /* 0x000fe2000bf26270 */
[----:B-1----:R-:W-:-:S05]  /*32e0*/  MOV R0, UR10 ;  /* 0x0000000a00007c02 */ /* 0x002fca0008000f00 */
[----:B------:R-:W-:-:S04]  /*32f0*/  IMAD R9, R0, UR9, R13 ;  /* 0x0000000900097c24 */ /* 0x000fc8000f8e020d */
[----:B--2---:R-:W-:Y:S01]  /*3300*/  IMAD.WIDE R20, R9, 0x4, R20 ;  /* 0x0000000409147825 */ /* 0x004fe200078e0214 */
[----:B------:R-:W-:Y:S06]  /*3310*/  BRA.U !UP0, `(.L_x_673) ;  /* 0x0000000108047547 */ /* 0x000fec000b800000 */
[----:B------:R1:W5:Y:S02]  /*3320*/  LDG.E R16, desc[UR14][R20.64] ;  /* 0x0000000e14107981 */ /* 0x000364000c1e1900 */
.L_x_673:
[----:B------:R-:W-:Y:S01]  /*3330*/  IMAD.MOV.U32 R26, RZ, RZ, RZ ;  /* 0x000000ffff1a7224 */ /* 0x000fe200078e00ff */
[----:B------:R-:W-:Y:S06]  /*3340*/  BRA.U !UP1, `(.L_x_674) ;  /* 0x00000009096c7547 */ /* 0x000fec000b800000 */
[----:B------:R-:W-:Y:S01]  /*3350*/  HFMA2 R17, -RZ, RZ, 0, 0 ;  /* 0x00000000ff117431 */ /* 0x000fe200000001ff */
[----:B------:R-:W-:Y:S02]  /*3360*/  IADD3 R15, PT, PT, R13, UR7, RZ ;  /* 0x000000070d0f7c10 */ /* 0x000fe4000fffe0ff */
[----:B------:R-:W-:Y:S01]  /*3370*/  MOV R26, RZ ;  /* 0x000000ff001a7202 */ /* 0x000fe20000000f00 */
[----:B------:R-:W-:Y:S06]  /*3380*/  @!P0 BRA `(.L_x_675) ;  /* 0x0000000000f88947 */ /* 0x000fec0003800000 */
[----:B------:R-:W-:Y:S01]  /*3390*/  IMAD.MOV.U32 R26, RZ, RZ, RZ ;  /* 0x000000ffff1a7224 */ /* 0x000fe200078e00ff */
[----:B------:R-:W-:-:S07]  /*33a0*/  MOV R17, RZ ;  /* 0x000000ff00117202 */ /* 0x000fce0000000f00 */
.L_x_676:
[----:B------:R-:W2:Y:S01]  /*33b0*/  LDC.64 R24, c[0x0][0x390] ;  /* 0x0000e400ff187b82 */ /* 0x000ea20000000a00 */
[----:B------:R-:W-:-:S05]  /*33c0*/  IADD3 R8, PT, PT, R17, UR6, RZ ;  /* 0x0000000611087c10 */ /* 0x000fca000fffe0ff */
[----:B------:R-:W-:-:S04]  /*33d0*/  IMAD R9, R8, R0, R15 ;  /* 0x0000000008097224 */ /* 0x000fc800078e020f */
[----:B--2---:R-:W-:-:S05]  /*33e0*/  IMAD.WIDE R24, R9, 0x4, R24 ;  /* 0x0000000409187825 */ /* 0x004fca00078e0218 */
[----:B------:R2:W3:Y:S02]  /*33f0*/  LDG.E.CONSTANT R23, desc[UR14][R24.64] ;  /* 0x0000000e18177981 */ /* 0x0004e4000c1e9900 */
[----:B--2---:R-:W-:-:S05]  /*3400*/  IMAD.WIDE R24, R0, 0x4, R24 ;  /* 0x0000000400187825 */ /* 0x004fca00078e0218 */
[----:B------:R-:W2:Y:S01]  /*3410*/  LDG.E.CONSTANT R22, desc[UR14][R24.64] ;  /* 0x0000000e18167981 */ /* 0x000ea2000c1e9900 */
[----:B------:R-:W-:-:S05]  /*3420*/  IMAD.WIDE R28, R0, 0x4, R24 ;  /* 0x00000004001c7825 */ /* 0x000fca00078e0218 */
[----:B------:R4:W2:Y:S01]  /*3430*/  LDG.E.CONSTANT R27, desc[UR14][R28.64] ;  /* 0x0000000e1c1b7981 */ /* 0x0008a2000c1e9900 */
[----:B------:R-:W-:-:S05]  /*3440*/  LEA R18, R17, UR8, 0x2 ;  /* 0x0000000811127c11 */ /* 0x000fca000f8e10ff */
[----:B0-----:R-:W3:Y:S01]  /*3450*/  LDS.128 R8, [R18] ;  /* 0x0000000012087984 */ /* 0x001ee20000000c00 */
[----:B----4-:R-:W-:-:S04]  /*3460*/  IMAD.WIDE R28, R0, 0x4, R28 ;  /* 0x00000004001c7825 */ /* 0x010fc800078e021c */
[----:B------:R-:W-:-:S04]  /*3470*/  IMAD.WIDE R24, R0, 0x4, R28 ;  /* 0x0000000400187825 */ /* 0x000fc800078e021c */
[----:B---3--:R-:W-:Y:S02]  /*3480*/  FFMA R26, R8, R23, R26 ;  /* 0x00000017081a7223 */ /* 0x008fe4000000001a */
[----:B------:R-:W3:Y:S04]  /*3490*/  LDG.E.CONSTANT R8, desc[UR14][R28.64] ;  /* 0x0000000e1c087981 */ /* 0x000ee8000c1e9900 */
[----:B------:R0:W4:Y:S01]  /*34a0*/  LDG.E.CONSTANT R23, desc[UR14][R24.64] ;  /* 0x0000000e18177981 */ /* 0x000122000c1e9900 */
[----:B--2---:R-:W-:Y:S01]  /*34b0*/  FFMA R9, R9, R22, R26 ;  /* 0x0000001609097223 */ /* 0x004fe2000000001a */
[----:B0-----:R-:W-:-:S05]  /*34c0*/  IMAD.WIDE R24, R0, 0x4, R24 ;  /* 0x0000000400187825 */ /* 0x001fca00078e0218 */
[----:B------:R-:W2:Y:S01]  /*34d0*/  LDG.E.CONSTANT R22, desc[UR14][R24.64] ;  /* 0x0000000e18167981 */ /* 0x000ea2000c1e9900 */
[----:B------:R-:W-:-:S04]  /*34e0*/  IMAD.WIDE R28, R0, 0x4, R24 ;  /* 0x00000004001c7825 */ /* 0x000fc800078e0218 */
[----:B------:R-:W-:Y:S02]  /*34f0*/  FFMA R10, R10, R27, R9 ;  /* 0x0000001b0a0a7223 */ /* 0x000fe40000000009 */
[----:B------:R0:W2:Y:S02]  /*3500*/  LDG.E.CONSTANT R27, desc[UR14][R28.64] ;  /* 0x0000000e1c1b7981 */ /* 0x0000a4000c1e9900 */
[----:B0-----:R-:W-:-:S04]  /*3510*/  IMAD.WIDE R28, R0, 0x4, R28 ;  /* 0x00000004001c7825 */ /* 0x001fc800078e021c */
[----:B------:R-:W-:-:S04]  /*3520*/  IMAD.WIDE R24, R0, 0x4, R28 ;  /* 0x0000000400187825 */ /* 0x000fc800078e021c */
[----:B---3--:R-:W-:Y:S02]  /*3530*/  FFMA R26, R11, R8, R10 ;  /* 0x000000080b1a7223 */ /* 0x008fe4000000000a */
[----:B------:R-:W4:Y:S02]  /*3540*/  LDS.128 R8, [R18+0x10] ;  /* 0x0000100012087984 */ /* 0x000f240000000c00 */
[----:B----4-:R-:W-:Y:S02]  /*3550*/  FFMA R26, R8, R23, R26 ;  /* 0x00000017081a7223 */ /* 0x010fe4000000001a */
[----:B------:R-:W3:Y:S04]  /*3560*/  LDG.E.CONSTANT R8, desc[UR14][R28.64] ;  /* 0x0000000e1c087981 */ /* 0x000ee8000c1e9900 */
[----:B------:R0:W4:Y:S01]  /*3570*/  LDG.E.CONSTANT R23, desc[UR14][R24.64] ;  /* 0x0000000e18177981 */ /* 0x000122000c1e9900 */
[----:B--2---:R-:W-:Y:S01]  /*3580*/  FFMA R9, R9, R22, R26 ;  /* 0x0000001609097223 */ /* 0x004fe2000000001a */
[----:B0-----:R-:W-:-:S04]  /*3590*/  IMAD.WIDE R24, R0, 0x4, R24 ;  /* 0x0000000400187825 */ /* 0x001fc800078e0218 */
[----:B------:R-:W-:Y:S01]  /*35a0*/  FFMA R10, R10, R27, R9 ;  /* 0x0000001b0a0a7223 */ /* 0x000fe20000000009 */
[----:B------:R-:W2:Y:S01]  /*35b0*/  LDG.E.CONSTANT R22, desc[UR14][R24.64] ;  /* 0x0000000e18167981 */ /* 0x000ea2000c1e9900 */
[----:B------:R-:W-:-:S05]  /*35c0*/  IMAD.WIDE R28, R0, 0x4, R24 ;  /* 0x00000004001c7825 */ /* 0x000fca00078e0218 */
[----:B------:R0:W2:Y:S02]  /*35d0*/  LDG.E.CONSTANT R27, desc[UR14][R28.64] ;  /* 0x0000000e1c1b7981 */ /* 0x0000a4000c1e9900 */
[----:B0-----:R-:W-:-:S04]  /*35e0*/  IMAD.WIDE R28, R0, 0x4, R28 ;  /* 0x00000004001c7825 */ /* 0x001fc800078e021c */
[----:B------:R-:W-:-:S04]  /*35f0*/  IMAD.WIDE R24, R0, 0x4, R28 ;  /* 0x0000000400187825 */ /* 0x000fc800078e021c */
[----:B---3--:R-:W-:Y:S02]  /*3600*/  FFMA R26, R11, R8, R10 ;  /* 0x000000080b1a7223 */ /* 0x008fe4000000000a */
[----:B------:R-:W4:Y:S02]  /*3610*/  LDS.128 R8, [R18+0x20] ;  /* 0x0000200012087984 */ /* 0x000f240000000c00 */
[----:B----4-:R-:W-:Y:S02]  /*3620*/  FFMA R26, R8, R23, R26 ;  /* 0x00000017081a7223 */ /* 0x010fe4000000001a */
[----:B------:R-:W3:Y:S02]  /*3630*/  LDG.E.CONSTANT R8, desc[UR14][R28.64] ;  /* 0x0000000e1c087981 */ /* 0x000ee4000c1e9900 */
[----:B--2---:R-:W-:Y:S01]  /*3640*/  FFMA R9, R9, R22, R26 ;  /* 0x0000001609097223 */ /* 0x004fe2000000001a */
[----:B------:R-:W-:-:S04]  /*3650*/  IMAD.WIDE R22, R0, 0x4, R24 ;  /* 0x0000000400167825 */ /* 0x000fc800078e0218 */
[----:B------:R-:W-:Y:S02]  /*3660*/  FFMA R10, R10, R27, R9 ;  /* 0x0000001b0a0a7223 */ /* 0x000fe40000000009 */
[----:B------:R0:W2:Y:S04]  /*3670*/  LDG.E.CONSTANT R27, desc[UR14][R24.64] ;  /* 0x0000000e181b7981 */ /* 0x0000a8000c1e9900 */
[----:B------:R4:W2:Y:S01]  /*3680*/  LDG.E.CONSTANT R26, desc[UR14][R22.64] ;  /* 0x0000000e161a7981 */ /* 0x0008a2000c1e9900 */
[----:B0-----:R-:W-:-:S05]  /*3690*/  IMAD.WIDE R24, R0, 0x4, R22 ;  /* 0x0000000400187825 */ /* 0x001fca00078e0216 */
[----:B------:R-:W2:Y:S01]  /*36a0*/  LDG.E.CONSTANT R29, desc[UR14][R24.64] ;  /* 0x0000000e181d7981 */ /* 0x000ea2000c1e9900 */
[----:B----4-:R-:W-:-:S06]  /*36b0*/  IMAD.WIDE R22, R0, 0x4, R24 ;  /* 0x0000000400167825 */ /* 0x010fcc00078e0218 */
[----:B------:R-:W4:Y:S01]  /*36c0*/  LDG.E.CONSTANT R22, desc[UR14][R22.64] ;  /* 0x0000000e16167981 */ /* 0x000f22000c1e9900 */
[----:B------:R-:W-:-:S04]  /*36d0*/  IADD3 R17, PT, PT, R17, 0x10, RZ ;  /* 0x0000001011117810 */ /* 0x000fc80007ffe0ff */
[----:B------:R-:W-:Y:S01]  /*36e0*/  ISETP.NE.AND P1, PT, R17, R14, PT ;  /* 0x0000000e1100720c */ /* 0x000fe20003f25270 */
[----:B---3--:R-:W-:Y:S02]  /*36f0*/  FFMA R28, R11, R8, R10 ;  /* 0x000000080b1c7223 */ /* 0x008fe4000000000a */
[----:B------:R-:W2:Y:S02]  /*3700*/  LDS.128 R8, [R18+0x30] ;  /* 0x0000300012087984 */ /* 0x000ea40000000c00 */
[----:B--2---:R-:W-:-:S04]  /*3710*/  FFMA R8, R8, R27, R28 ;  /* 0x0000001b08087223 */ /* 0x004fc8000000001c */
[----:B------:R-:W-:-:S04]  /*3720*/  FFMA R9, R9, R26, R8 ;  /* 0x0000001a09097223 */ /* 0x000fc80000000008 */
[----:B------:R-:W-:-:S04]  /*3730*/  FFMA R10, R10, R29, R9 ;  /* 0x0000001d0a0a7223 */ /* 0x000fc80000000009 */
[----:B----4-:R-:W-:Y:S01]  /*3740*/  FFMA R26, R11, R22, R10 ;  /* 0x000000160b1a7223 */ /* 0x010fe2000000000a */
[----:B------:R-:W-:Y:S06]  /*3750*/  @P1 BRA `(.L_x_676) ;  /* 0xfffffffc00141947 */ /* 0x000fec000383ffff */
[----:B------:R-:W-:-:S07]  /*3760*/  IMAD.MOV.U32 R17, RZ, RZ, R14 ;  /* 0x000000ffff117224 */ /* 0x000fce00078e000e */
.L_x_675:
[----:B------:R-:W-:-:S09]  /*3770*/  UISETP.NE.AND UP0, UPT, UR19, URZ, UPT ;  /* 0x000000ff1300728c */ /* 0x000fd2000bf05270 */
[----:B------:R-:W-:Y:S05]  /*3780*/  BRA.U !UP0, `(.L_x_674) ;  /* 0x00000005085c7547 */ /* 0x000fea000b800000 */
[----:B------:R-:W-:Y:S02]  /*3790*/  UIADD3 UR10, UPT, UPT, UR19, -0x1, URZ ;  /* 0xffffffff130a7890 */ /* 0x000fe4000fffe0ff */
[----:B------:R-:W-:Y:S02]  /*37a0*/  UISETP.NE.AND UP1, UPT, UR18, URZ, UPT ;  /* 0x000000ff1200728c */ /* 0x000fe4000bf25270 */
[----:B------:R-:W-:-:S09]  /*37b0*/  UISETP.GE.U32.AND UP0, UPT, UR10, 0x7, UPT ;  /* 0x000000070a00788c */ /* 0x000fd2000bf06070 */
[----:B------:R-:W-:Y:S05]  /*37c0*/  BRA.U !UP0, `(.L_x_677) ;  /* 0x0000000108947547 */ /* 0x000fea000b800000 */
[----:B0-----:R-:W0:Y:S01]  /*37d0*/  LDC.64 R10, c[0x0][0x390] ;  /* 0x0000e400ff0a7b82 */ /* 0x001e220000000a00 */
[----:B------:R-:W-:-:S05]  /*37e0*/  IADD3 R8, PT, PT, R17, UR6, RZ ;  /* 0x0000000611087c10 */ /* 0x000fca000fffe0ff */
[----:B------:R-:W-:-:S04]  /*37f0*/  IMAD R9, R8, R0, R15 ;  /* 0x0000000008097224 */ /* 0x000fc800078e020f */
[----:B0-----:R-:W-:-:S05]  /*3800*/  IMAD.WIDE R10, R9, 0x4, R10 ;  /* 0x00000004090a7825 */ /* 0x001fca00078e020a */
[----:B------:R0:W2:Y:S02]  /*3810*/  LDG.E.CONSTANT R9, desc[UR14][R10.64] ;  /* 0x0000000e0a097981 */ /* 0x0000a4000c1e9900 */
[----:B0-----:R-:W-:-:S05]  /*3820*/  IMAD.WIDE R10, R0, 0x4, R10 ;  /* 0x00000004000a7825 */ /* 0x001fca00078e020a */
[----:B------:R-:W3:Y:S01]  /*3830*/  LDG.E.CONSTANT R25, desc[UR14][R10.64] ;  /* 0x0000000e0a197981 */ /* 0x000ee2000c1e9900 */
[----:B------:R-:W-:Y:S01]  /*3840*/  LEA R24, R17, UR8, 0x2 ;  /* 0x0000000811187c11 */ /* 0x000fe2000f8e10ff */
[----:B------:R-:W-:-:S04]  /*3850*/  IMAD.WIDE R22, R0, 0x4, R10 ;  /* 0x0000000400167825 */ /* 0x000fc800078e020a */
[----:B------:R-:W2:Y:S04]  /*3860*/  LDS R29, [R24] ;  /* 0x00000000181d7984 */ /* 0x000ea80000000800 */
[----:B------:R0:W4:Y:S04]  /*3870*/  LDG.E.CONSTANT R18, desc[UR14][R22.64] ;  /* 0x0000000e16127981 */ /* 0x000128000c1e9900 */
[----:B------:R-:W3:Y:S01]  /*3880*/  LDS R28, [R24+0x4] ;  /* 0x00000400181c7984 */ /* 0x000ee20000000800 */
[----:B0-----:R-:W-:-:S05]  /*3890*/  IMAD.WIDE R22, R0, 0x4, R22 ;  /* 0x0000000400167825 */ /* 0x001fca00078e0216 */
[----:B------:R0:W4:Y:S01]  /*38a0*/  LDG.E.CONSTANT R27, desc[UR14][R22.64] ;  /* 0x0000000e161b7981 */ /* 0x000122000c1e9900 */
[----:B------:R-:W-:-:S03]  /*38b0*/  IMAD.WIDE R10, R0, 0x4, R22 ;  /* 0x00000004000a7825 */ /* 0x000fc600078e0216 */
[----:B0-----:R-:W4:Y:S04]  /*38c0*/  LDS R22, [R24+0x8] ;  /* 0x0000080018167984 */ /* 0x001f280000000800 */
[----:B------:R-:W0:Y:S01]  /*38d0*/  LDS R23, [R24+0xc] ;  /* 0x00000c0018177984 */ /* 0x000e220000000800 */
[----:B--2---:R-:W-:Y:S01]  /*38e0*/  FFMA R29, R29, R9, R26 ;  /* 0x000000091d1d7223 */ /* 0x004fe2000000001a */
[----:B------:R-:W-:Y:S02]  /*38f0*/  IMAD.WIDE R8, R0, 0x4, R10 ;  /* 0x0000000400087825 */ /* 0x000fe400078e020a */
[----:B------:R2:W4:Y:S04]  /*3900*/  LDG.E.CONSTANT R10, desc[UR14][R10.64] ;  /* 0x0000000e0a0a7981 */ /* 0x000528000c1e9900 */
[----:B--2---:R-:W-:Y:S01]  /*3910*/  LDS R11, [R24+0x18] ;  /* 0x00001800180b7984 */ /* 0x004fe20000000800 */
[----:B---3--:R-:W-:Y:S01]  /*3920*/  FFMA R25, R28, R25, R29 ;  /* 0x000000191c197223 */ /* 0x008fe2000000001d */
[----:B------:R-:W-:-:S02]  /*3930*/  IMAD.WIDE R28, R0, 0x4, R8 ;  /* 0x00000004001c7825 */ /* 0x000fc400078e0208 */
[----:B------:R2:W3:Y:S04]  /*3940*/  LDG.E.CONSTANT R8, desc[UR14][R8.64] ;  /* 0x0000000e08087981 */ /* 0x0004e8000c1e9900 */
[----:B------:R1:W3:Y:S01]  /*3950*/  LDG.E.CONSTANT R26, desc[UR14][R28.64] ;  /* 0x0000000e1c1a7981 */ /* 0x0002e2000c1e9900 */
[----:B----4-:R-:W-:-:S03]  /*3960*/  FFMA R18, R22, R18, R25 ;  /* 0x0000001216127223 */ /* 0x010fc60000000019 */
[----:B------:R-:W4:Y:S04]  /*3970*/  LDS R22, [R24+0x10] ;  /* 0x0000100018167984 */ /* 0x000f280000000800 */
[----:B--2---:R-:W-:Y:S01]  /*3980*/  LDS R9, [R24+0x1c] ;  /* 0x00001c0018097984 */ /* 0x004fe20000000800 */
[----:B-1----:R-:W-:-:S06]  /*3990*/  IMAD.WIDE R28, R0, 0x4, R28 ;  /* 0x00000004001c7825 */ /* 0x002fcc00078e021c */
[----:B------:R-:W2:Y:S01]  /*39a0*/  LDG.E.CONSTANT R28, desc[UR14][R28.64] ;  /* 0x0000000e1c1c7981 */ /* 0x000ea2000c1e9900 */
[----:B0-----:R-:W-:-:S03]  /*39b0*/  FFMA R23, R23, R27, R18 ;  /* 0x0000001b17177223 */ /* 0x001fc60000000012 */
[----:B------:R-:W3:Y:S01]  /*39c0*/  LDS R18, [R24+0x14] ;  /* 0x0000140018127984 */ /* 0x000ee20000000800 */
[----:B------:R-:W-:Y:S01]  /*39d0*/  IADD3 R17, PT, PT, R17, 0x8, RZ ;  /* 0x0000000811117810 */ /* 0x000fe20007ffe0ff */
[----:B----4-:R-:W-:-:S04]  /*39e0*/  FFMA R23, R22, R10, R23 ;  /* 0x0000000a16177223 */ /* 0x010fc80000000017 */
[----:B---3--:R-:W-:-:S04]  /*39f0*/  FFMA R23, R18, R8, R23 ;  /* 0x0000000812177223 */ /* 0x008fc80000000017 */
[----:B------:R-:W-:-:S04]  /*3a00*/  FFMA R11, R11, R26, R23 ;  /* 0x0000001a0b0b7223 */ /* 0x000fc80000000017 */
[----:B--2---:R-:W-:-:S07]  /*3a10*/  FFMA R26, R9, R28, R11 ;  /* 0x0000001c091a7223 */ /* 0x004fce000000000b */
.L_x_677:
[----:B------:R-:W-:Y:S05]  /*3a20*/  BRA.U !UP1, `(.L_x_674) ;  /* 0x0000000109b47547 */ /* 0x000fea000b800000 */
[----:B------:R-:W-:Y:S01]  /*3a30*/  UIADD3 UR10, UPT, UPT, UR18, -0x1, URZ ;  /* 0xffffffff120a7890 */ /* 0x000fe2000fffe0ff */
[----:B------:R-:W-:-:S03]  /*3a40*/  ISETP.NE.AND P1, PT, R12, RZ, PT ;  /* 0x000000ff0c00720c */ /* 0x000fc60003f25270 */
[----:B------:R-:W-:-:S09]  /*3a50*/  UISETP.GE.U32.AND UP0, UPT, UR10, 0x3, UPT ;  /* 0x000000030a00788c */ /* 0x000fd2000bf06070 */
[----:B------:R-:W-:Y:S05]  /*3a60*/  BRA.U !UP0, `(.L_x_678) ;  /* 0x0000000108547547 */ /* 0x000fea000b800000 */
[----:B------:R-:W2:Y:S01]  /*3a70*/  LDC.64 R24, c[0x0][0x390] ;  /* 0x0000e400ff187b82 */ /* 0x000ea20000000a00 */
[----:B------:R-:W-:-:S05]  /*3a80*/  IADD3 R8, PT, PT, R17, UR6, RZ ;  /* 0x0000000611087c10 */ /* 0x000fca000fffe0ff */
[----:B------:R-:W-:-:S04]  /*3a90*/  IMAD R9, R8, R0, R15 ;  /* 0x0000000008097224 */ /* 0x000fc800078e020f */
[----:B--2---:R-:W-:-:S04]  /*3aa0*/  IMAD.WIDE R24, R9, 0x4, R24 ;  /* 0x0000000409187825 */ /* 0x004fc800078e0218 */
[C---:B------:R-:W-:Y:S02]  /*3ab0*/  IMAD.WIDE R22, R0.reuse, 0x4, R24 ;  /* 0x0000000400167825 */ /* 0x040fe400078e0218 */
[----:B------:R-:W2:Y:S02]  /*3ac0*/  LDG.E.CONSTANT R25, desc[UR14][R24.64] ;  /* 0x0000000e18197981 */ /* 0x000ea4000c1e9900 */
[C---:B0-----:R-:W-:Y:S02]  /*3ad0*/  IMAD.WIDE R10, R0.reuse, 0x4, R22 ;  /* 0x00000004000a7825 */ /* 0x041fe400078e0216 */
[----:B------:R-:W3:Y:S02]  /*3ae0*/  LDG.E.CONSTANT R22, desc[UR14][R22.64] ;  /* 0x0000000e16167981 */ /* 0x000ee4000c1e9900 */
[----:B------:R-:W-:Y:S02]  /*3af0*/  IMAD.WIDE R8, R0, 0x4, R10 ;  /* 0x0000000400087825 */ /* 0x000fe400078e020a */
[----:B------:R-:W4:Y:S04]  /*3b00*/  LDG.E.CONSTANT R10, desc[UR14][R10.64] ;  /* 0x0000000e0a0a7981 */ /* 0x000f28000c1e9900 */
[----:B------:R0:W4:Y:S01]  /*3b10*/  LDG.E.CONSTANT R9, desc[UR14][R8.64] ;  /* 0x0000000e08097981 */ /* 0x000122000c1e9900 */
[C---:B------:R-:W-:Y:S01]  /*3b20*/  LEA R18, R17.reuse, UR8, 0x2 ;  /* 0x0000000811127c11 */ /* 0x040fe2000f8e10ff */
[----:B------:R-:W-:-:S04]  /*3b30*/  VIADD R17, R17, 0x4 ;  /* 0x0000000411117836 */ /* 0x000fc80000000000 */
[----:B------:R-:W2:Y:S04]  /*3b40*/  LDS R27, [R18] ;  /* 0x00000000121b7984 */ /* 0x000ea80000000800 */
[----:B------:R-:W3:Y:S04]  /*3b50*/  LDS R28, [R18+0x4] ;  /* 0x00000400121c7984 */ /* 0x000ee80000000800 */
[----:B------:R-:W4:Y:S04]  /*3b60*/  LDS R29, [R18+0x8] ;  /* 0x00000800121d7984 */ /* 0x000f280000000800 */
[----:B0-----:R-:W0:Y:S01]  /*3b70*/  LDS R8, [R18+0xc] ;  /* 0x00000c0012087984 */ /* 0x001e220000000800 */
[----:B--2---:R-:W-:-:S04]  /*3b80*/  FFMA R25, R27, R25, R26 ;  /* 0x000000191b197223 */ /* 0x004fc8000000001a */
[----:B---3--:R-:W-:-:S04]  /*3b90*/  FFMA R25, R28, R22, R25 ;  /* 0x000000161c197223 */ /* 0x008fc80000000019 */
[----:B----4-:R-:W-:-:S04]  /*3ba0*/  FFMA R25, R29, R10, R25 ;  /* 0x0000000a1d197223 */ /* 0x010fc80000000019 */
[----:B0-----:R-:W-:-:S07]  /*3bb0*/  FFMA R26, R8, R9, R25 ;  /* 0x00000009081a7223 */ /* 0x001fce0000000019 */
.L_x_678:
[----:B------:R-:W-:Y:S05]  /*3bc0*/  @!P1 BRA `(.L_x_674) ;  /* 0x00000000004c9947 */ /* 0x000fea0003800000 */
[----:B------:R-:W2:Y:S01]  /*3bd0*/  LDC.64 R8, c[0x0][0x390] ;  /* 0x0000e400ff087b82 */ /* 0x000ea20000000a00 */
[----:B0-----:R-:W-:-:S05]  /*3be0*/  IADD3 R10, PT, PT, R17, UR6, RZ ;  /* 0x00000006110a7c10 */ /* 0x001fca000fffe0ff */
[----:B------:R-:W-:-:S04]  /*3bf0*/  IMAD R15, R10, R0, R15 ;  /* 0x000000000a0f7224 */ /* 0x000fc800078e020f */
[----:B--2---:R-:W-:-:S05]  /*3c00*/  IMAD.WIDE R8, R15, 0x4, R8 ;  /* 0x000000040f087825 */ /* 0x004fca00078e0208 */
        /* <DEDUP_REMOVED lines=15> */
.L_x_674:
[----:B-----5:R-:W-:Y:S01]  /*3d00*/  FFMA R9, R7, R16, R26 ;  /* 0x0000001007097223 */ /* 0x020fe2000000001a */
[----:B------:R-:W-:-:S04]  /*3d10*/  IADD3 R13, PT, PT, R13, UR17, RZ ;  /* 0x000000110d0d7c10 */ /* 0x000fc8000fffe0ff */
[----:B------:R2:W-:Y:S01]  /*3d20*/  STG.E desc[UR14][R20.64], R9 ;  /* 0x0000000914007986 */ /* 0x0005e2000c10190e */
[----:B------:R-:W-:-:S13]  /*3d30*/  ISETP.GE.AND P1, PT, R13, R0, PT ;  /* 0x000000000d00720c */ /* 0x000fda0003f26270 */
[----:B--2---:R-:W-:Y:S05]  /*3d40*/  @!P1 BRA `(.L_x_679) ;  /* 0xfffffff400509947 */ /* 0x004fea000383ffff */
.L_x_672:
[----:B------:R-:W-:Y:S05]  /*3d50*/  BSYNC.RECONVERGENT B0 ;  /* 0x0000000000007941 */ /* 0x000fea0003800200 */
.L_x_671:
[----:B------:R-:W2:Y:S01]  /*3d60*/  LDCU UR6, c[0x0][0x3ac] ;  /* 0x00007580ff0677ac */ /* 0x000ea20008000800 */
[----:B------:R-:W-:Y:S01]  /*3d70*/  MOV R7, R6 ;  /* 0x0000000600077202 */ /* 0x000fe20000000f00 */
[----:B------:R-:W-:Y:S02]  /*3d80*/  UIADD3 UR5, UPT, UPT, UR5, 0x1, URZ ;  /* 0x0000000105057890 */ /* 0x000fe4000fffe0ff */
[----:B--2---:R-:W-:-:S03]  /*3d90*/  UISETP.GE.AND UP0, UPT, UR11, UR6, UPT ;  /* 0x000000060b00728c */ /* 0x004fc6000bf06270 */
[----:B------:R-:W-:Y:S01]  /*3da0*/  UMOV UR6, UR11 ;  /* 0x0000000b00067c82 */ /* 0x000fe20008000000 */
[----:B------:R-:W-:Y:S06]  /*3db0*/  BAR.SYNC.DEFER_BLOCKING 0x0 ;  /* 0x0000000000007b1d */ /* 0x000fec0000010000 */
[----:B------:R-:W-:Y:S05]  /*3dc0*/  BRA.U !UP0, `(.L_x_680) ;  /* 0xffffffdd08747547 */ /* 0x000fea000b83ffff */
.L_x_648:
[----:B------:R-:W-:-:S13]  /*3dd0*/  ISETP.GE.AND P0, PT, R19, R0, PT ;  /* 0x000000001300720c */ /* 0x000fda0003f06270 */
[----:B------:R-:W-:Y:S05]  /*3de0*/  @P0 EXIT ;  /* 0x000000000000094d */ /* 0x000fea0003800000 */
[----:B------:R-:W2:Y:S01]  /*3df0*/  LDC.64 R6, c[0x0][0x398] ;  /* 0x0000e600ff067b82 */ /* 0x000ea20000000a00 */
[----:B------:R-:W3:Y:S01]  /*3e00*/  LDCU UR5, c[0x0][0x360] ;  /* 0x00006c00ff0577ac */ /* 0x000ee20008000800 */
[----:B------:R-:W4:Y:S02]  /*3e10*/  LDCU UR6, c[0x0][0x3b0] ;  /* 0x00007600ff0677ac */ /* 0x000f240008000800 */
.L_x_683:
[----:B----4-:R-:W-:-:S04]  /*3e20*/  IMAD.U32 R0, RZ, RZ, UR6 ;  /* 0x00000006ff007e24 */ /* 0x010fc8000f8e00ff */
[----:B------:R-:W-:-:S04]  /*3e30*/  IMAD R5, R0, UR9, R19 ;  /* 0x0000000900057c24 */ /* 0x000fc8000f8e0213 */
[----:B0-2---:R-:W-:-:S05]  /*3e40*/  IMAD.WIDE R4, R5, 0x4, R6 ;  /* 0x0000000405047825 */ /* 0x005fca00078e0206 */
[----:B------:R-:W2:Y:S01]  /*3e50*/  LDG.E R0, desc[UR14][R4.64] ;  /* 0x0000000e04007981 */ /* 0x000ea2000c1e1900 */
[----:B------:R-:W0:Y:S01]  /*3e60*/  MUFU.RCP R2, UR4 ;  /* 0x0000000400027d08 */ /* 0x000e220008001000 */
[----:B------:R-:W-:Y:S01]  /*3e70*/  MOV R3, UR4 ;  /* 0x0000000400037c02 */ /* 0x000fe20008000f00 */
[----:B------:R-:W-:Y:S04]  /*3e80*/  BSSY.RECONVERGENT B0, `(.L_x_681) ;  /* 0x000000c000007945 */ /* 0x000fe80003800200 */
[----:B0-----:R-:W-:-:S04]  /*3e90*/  FFMA R3, R2, -R3, 1 ;  /* 0x3f80000002037423 */ /* 0x001fc80000000803 */
[----:B------:R-:W-:Y:S01]  /*3ea0*/  FFMA R3, R2, R3, R2 ;  /* 0x0000000302037223 */ /* 0x000fe20000000002 */
[----:B--2---:R-:W0:Y:S03]  /*3eb0*/  FCHK P0, R0, UR4 ;  /* 0x0000000400007d02 */ /* 0x004e260008000000 */
[----:B------:R-:W-:-:S04]  /*3ec0*/  FFMA R2, R0, R3, RZ ;  /* 0x0000000300027223 */ /* 0x000fc800000000ff */
[----:B------:R-:W-:-:S04]  /*3ed0*/  FFMA R8, R2, -UR4, R0 ;  /* 0x8000000402087c23 */ /* 0x000fc80008000000 */
[----:B------:R-:W-:Y:S01]  /*3ee0*/  FFMA R3, R3, R8, R2 ;  /* 0x0000000803037223 */ /* 0x000fe20000000002 */
[----:B0-----:R-:W-:Y:S06]  /*3ef0*/  @!P0 BRA `(.L_x_682) ;  /* 0x0000000000108947 */ /* 0x001fec0003800000 */
[----:B------:R-:W-:Y:S02]  /*3f00*/  MOV R3, UR4 ;  /* 0x0000000400037c02 */ /* 0x000fe40008000f00 */
[----:B------:R-:W-:-:S07]  /*3f10*/  MOV R12, 0x3f30 ;  /* 0x00003f30000c7802 */ /* 0x000fce0000000f00 */
[----:B-1-3--:R-:W-:Y:S05]  /*3f20*/  CALL.REL.NOINC `($__internal_11_$__cuda_sm3x_div_rn_noftz_f32_slowpath) ;  /* 0x0000000800147944 */ /* 0x00afea0003c00000 */
[----:B------:R-:W-:-:S07]  /*3f30*/  MOV R3, R0 ;  /* 0x0000000000037202 */ /* 0x000fce0000000f00 */
.L_x_682:
[----:B---3--:R-:W-:Y:S05]  /*3f40*/  BSYNC.RECONVERGENT B0 ;  /* 0x0000000000007941 */ /* 0x008fea0003800200 */
.L_x_681:
[----:B------:R0:W-:Y:S01]  /*3f50*/  STG.E desc[UR14][R4.64], R3 ;  /* 0x0000000304007986 */ /* 0x0001e2000c10190e */
[----:B------:R-:W-:-:S05]  /*3f60*/  VIADD R19, R19, UR5 ;  /* 0x0000000513137c36 */ /* 0x000fca0008000000 */
[----:B------:R-:W-:-:S13]  /*3f70*/  ISETP.GE.AND P0, PT, R19, UR6, PT ;  /* 0x0000000613007c0c */ /* 0x000fda000bf06270 */
[----:B0-----:R-:W-:Y:S05]  /*3f80*/  @!P0 BRA `(.L_x_683) ;  /* 0xfffffffc00a48947 */ /* 0x001fea000383ffff */
[----:B------:R-:W-:Y:S05]  /*3f90*/  EXIT ;  /* 0x000000000000794d */ /* 0x000fea0003800000 */
.L_x_665:
[----:B------:R-:W-:Y:S01]  /*3fa0*/  HFMA2 R14, -RZ, RZ, 0, 9.5367431640625e-07 ;  /* 0x00000010ff0e7431 */ /* 0x000fe200000001ff */
[----:B---3--:R-:W-:Y:S01]  /*3fb0*/  MOV R15, R6 ;  /* 0x00000006000f7202 */ /* 0x008fe20000000f00 */
[----:B------:R-:W-:Y:S01]  /*3fc0*/  IMAD.MOV.U32 R12, RZ, RZ, -0x1 ;  /* 0xffffffffff0c7424 */ /* 0x000fe200078e00ff */
[----:B------:R-:W-:-:S07]  /*3fd0*/  MOV R17, 0x1f ;  /* 0x0000001f00117802 */ /* 0x000fce0000000f00 */
[----:B012---:R-:W-:Y:S05]  /*3fe0*/  WARPSYNC.COLLECTIVE R12, `(.L_x_684) ;  /* 0x000000000c087348 */ /* 0x007fea0003c00000 */
[----:B0-----:R0:W3:Y:S02]  /*3ff0*/  SHFL.BFLY P1, R13, R15, R14, R17 ;  /* 0x0c00000e0f0d7389 */ /* 0x0010e40000020011 */
[----:B0123--:R-:W-:Y:S05]  /*4000*/  ENDCOLLECTIVE ;  /* 0x000000000000791b */ /* 0x00ffea0003800000 */
.L_x_684:
[----:B------:R-:W-:Y:S01]  /*4010*/  HFMA2 R14, -RZ, RZ, 0, 4.76837158203125e-07 ;  /* 0x00000008ff0e7431 */ /* 0x000fe200000001ff */
[----:B------:R-:W-:-:S04]  /*4020*/  MOV R9, R13 ;  /* 0x0000000d00097202 */ /* 0x000fc80000000f00 */
[----:B------:R-:W-:-:S04]  /*4030*/  FMNMX R9, R9, R6, !PT ;  /* 0x0000000609097209 */ /* 0x000fc80007800000 */
[----:B------:R-:W-:-:S07]  /*4040*/  MOV R15, R9 ;  /* 0x00000009000f7202 */ /* 0x000fce0000000f00 */
[----:B------:R-:W-:Y:S05]  /*4050*/  WARPSYNC.COLLECTIVE R12, `(.L_x_685) ;  /* 0x000000000c087348 */ /* 0x000fea0003c00000 */
[----:B------:R0:W1:Y:S02]  /*4060*/  SHFL.BFLY P1, R13, R15, R14, R17 ;  /* 0x0c00000e0f0d7389 */ /* 0x0000640000020011 */
[----:B01----:R-:W-:Y:S05]  /*4070*/  ENDCOLLECTIVE ;  /* 0x000000000000791b */ /* 0x003fea0003800000 */
.L_x_685:
[----:B------:R-:W-:Y:S02]  /*4080*/  HFMA2 R14, -RZ, RZ, 0, 2.384185791015625e-07 ;  /* 0x00000004ff0e7431 */ /* 0x000fe400000001ff */
[----:B------:R-:W-:-:S05]  /*4090*/  IMAD.MOV.U32 R8, RZ, RZ, R13 ;  /* 0x000000ffff087224 */ /* 0x000fca00078e000d */
[----:B------:R-:W-:-:S04]  /*40a0*/  FMNMX R8, R9, R8, !PT ;  /* 0x0000000809087209 */ /* 0x000fc80007800000 */
[----:B------:R-:W-:-:S07]  /*40b0*/  MOV R15, R8 ;  /* 0x00000008000f7202 */ /* 0x000fce0000000f00 */
[----:B------:R-:W-:Y:S05]  /*40c0*/  WARPSYNC.COLLECTIVE R12, `(.L_x_686) ;  /* 0x000000000c087348 */ /* 0x000fea0003c00000 */
[----:B------:R0:W1:Y:S02]  /*40d0*/  SHFL.BFLY P1, R13, R15, R14, R17 ;  /* 0x0c00000e0f0d7389 */ /* 0x0000640000020011 */
[----:B01----:R-:W-:Y:S05]  /*40e0*/  ENDCOLLECTIVE ;  /* 0x000000000000791b */ /* 0x003fea0003800000 */
.L_x_686:
[----:B------:R-:W-:Y:S01]  /*40f0*/  HFMA2 R14, -RZ, RZ, 0, 1.1920928955078125e-07 ;  /* 0x00000002ff0e7431 */ /* 0x000fe200000001ff */
[----:B------:R-:W-:-:S04]  /*4100*/  MOV R11, R13 ;  /* 0x0000000d000b7202 */ /* 0x000fc80000000f00 */
[----:B------:R-:W-:-:S05]  /*4110*/  FMNMX R11, R8, R11, !PT ;  /* 0x0000000b080b7209 */ /* 0x000fca0007800000 */
[----:B------:R-:W-:-:S07]  /*4120*/  IMAD.MOV.U32 R15, RZ, RZ, R11 ;  /* 0x000000ffff0f7224 */ /* 0x000fce00078e000b */
[----:B------:R-:W-:Y:S05]  /*4130*/  WARPSYNC.COLLECTIVE R12, `(.L_x_687) ;  /* 0x000000000c087348 */ /* 0x000fea0003c00000 */
[----:B------:R0:W1:Y:S02]  /*4140*/  SHFL.BFLY P1, R13, R15, R14, R17 ;  /* 0x0c00000e0f0d7389 */ /* 0x0000640000020011 */
[----:B01----:R-:W-:Y:S05]  /*4150*/  ENDCOLLECTIVE ;  /* 0x000000000000791b */ /* 0x003fea0003800000 */
.L_x_687:
[----:B------:R-:W-:Y:S01]  /*4160*/  IMAD.MOV.U32 R14, RZ, RZ, 0x1 ;  /* 0x00000001ff0e7424 */ /* 0x000fe200078e00ff */
[----:B------:R-:W-:-:S04]  /*4170*/  MOV R10, R13 ;  /* 0x0000000d000a7202 */ /* 0x000fc80000000f00 */
[----:B------:R-:W-:-:S04]  /*4180*/  FMNMX R10, R11, R10, !PT ;  /* 0x0000000a0b0a7209 */ /* 0x000fc80007800000 */
[----:B------:R-:W-:-:S07]  /*4190*/  MOV R15, R10 ;  /* 0x0000000a000f7202 */ /* 0x000fce0000000f00 */
[----:B------:R-:W-:Y:S05]  /*41a0*/  WARPSYNC.COLLECTIVE R12, `(.L_x_688) ;  /* 0x000000000c087348 */ /* 0x000fea0003c00000 */
[----:B------:R0:W1:Y:S02]  /*41b0*/  SHFL.BFLY P1, R13, R15, R14, R17 ;  /* 0x0c00000e0f0d7389 */ /* 0x0000640000020011 */
[----:B01----:R-:W-:Y:S05]  /*41c0*/  ENDCOLLECTIVE ;  /* 0x000000000000791b */ /* 0x003fea0003800000 */
.L_x_688:
[----:B------:R-:W-:Y:S05]  /*41d0*/  BRA `(.L_x_689) ;  /* 0xffffffe800c47947 */ /* 0x000fea000383ffff */
.L_x_670:
[----:B---3--:R-:W-:Y:S01]  /*41e0*/  MOV R15, R8 ;  /* 0x00000008000f7202 */ /* 0x008fe20000000f00 */
[----:B------:R-:W-:Y:S01]  /*41f0*/  IMAD.MOV.U32 R12, RZ, RZ, -0x1 ;  /* 0xffffffffff0c7424 */ /* 0x000fe200078e00ff */
[----:B------:R-:W-:Y:S02]  /*4200*/  MOV R14, 0x10 ;  /* 0x00000010000e7802 */ /* 0x000fe40000000f00 */
[----:B------:R-:W-:-:S07]  /*4210*/  MOV R17, 0x1f ;  /* 0x0000001f00117802 */ /* 0x000fce0000000f00 */
[----:B012---:R-:W-:Y:S05]  /*4220*/  WARPSYNC.COLLECTIVE R12, `(.L_x_690) ;  /* 0x000000000c087348 */ /* 0x007fea0003c00000 */
[----:B------:R3:W4:Y:S02]  /*4230*/  SHFL.BFLY P1, R13, R15, R14, R17 ;  /* 0x0c00000e0f0d7389 */ /* 0x0007240000020011 */
[----:B01234-:R-:W-:Y:S05]  /*4240*/  ENDCOLLECTIVE ;  /* 0x000000000000791b */ /* 0x01ffea0003800000 */
.L_x_690:
[----:B------:R-:W-:Y:S02]  /*4250*/  MOV R14, 0x8 ;  /* 0x00000008000e7802 */ /* 0x000fe40000000f00 */
[----:B------:R-:W-:-:S05]  /*4260*/  MOV R9, R13 ;  /* 0x0000000d00097202 */ /* 0x000fca0000000f00 */
[----:B------:R-:W-:-:S05]  /*4270*/  FADD R9, R9, R8 ;  /* 0x0000000809097221 */ /* 0x000fca0000000000 */
[----:B------:R-:W-:-:S07]  /*4280*/  MOV R15, R9 ;  /* 0x00000009000f7202 */ /* 0x000fce0000000f00 */
[----:B------:R-:W-:Y:S05]  /*4290*/  WARPSYNC.COLLECTIVE R12, `(.L_x_691) ;  /* 0x000000000c087348 */ /* 0x000fea0003c00000 */
[----:B------:R0:W1:Y:S02]  /*42a0*/  SHFL.BFLY P1, R13, R15, R14, R17 ;  /* 0x0c00000e0f0d7389 */ /* 0x0000640000020011 */
[----:B01----:R-:W-:Y:S05]  /*42b0*/  ENDCOLLECTIVE ;  /* 0x000000000000791b */ /* 0x003fea0003800000 */
.L_x_691:
[----:B------:R-:W-:Y:S01]  /*42c0*/  MOV R14, 0x4 ;  /* 0x00000004000e7802 */ /* 0x000fe20000000f00 */
[----:B------:R-:W-:-:S04]  /*42d0*/  IMAD.MOV.U32 R0, RZ, RZ, R13 ;  /* 0x000000ffff007224 */ /* 0x000fc800078e000d */
[----:B------:R-:W-:-:S05]  /*42e0*/  FADD R0, R9, R0 ;  /* 0x0000000009007221 */ /* 0x000fca0000000000 */
[----:B------:R-:W-:-:S07]  /*42f0*/  MOV R15, R0 ;  /* 0x00000000000f7202 */ /* 0x000fce0000000f00 */
[----:B------:R-:W-:Y:S05]  /*4300*/  WARPSYNC.COLLECTIVE R12, `(.L_x_692) ;  /* 0x000000000c087348 */ /* 0x000fea0003c00000 */
[----:B------:R0:W1:Y:S02]  /*4310*/  SHFL.BFLY P1, R13, R15, R14, R17 ;  /* 0x0c00000e0f0d7389 */ /* 0x0000640000020011 */
[----:B01----:R-:W-:Y:S05]  /*4320*/  ENDCOLLECTIVE ;  /* 0x000000000000791b */ /* 0x003fea0003800000 */
.L_x_692:
[----:B------:R-:W-:Y:S02]  /*4330*/  MOV R14, 0x2 ;  /* 0x00000002000e7802 */ /* 0x000fe40000000f00 */
[----:B------:R-:W-:-:S05]  /*4340*/  MOV R11, R13 ;  /* 0x0000000d000b7202 */ /* 0x000fca0000000f00 */
[----:B------:R-:W-:-:S04]  /*4350*/  FADD R11, R0, R11 ;  /* 0x0000000b000b7221 */ /* 0x000fc80000000000 */
[----:B------:R-:W-:-:S07]  /*4360*/  IMAD.MOV.U32 R15, RZ, RZ, R11 ;  /* 0x000000ffff0f7224 */ /* 0x000fce00078e000b */
[----:B------:R-:W-:Y:S05]  /*4370*/  WARPSYNC.COLLECTIVE R12, `(.L_x_693) ;  /* 0x000000000c087348 */ /* 0x000fea0003c00000 */
[----:B------:R0:W1:Y:S02]  /*4380*/  SHFL.BFLY P1, R13, R15, R14, R17 ;  /* 0x0c00000e0f0d7389 */ /* 0x0000640000020011 */
[----:B01----:R-:W-:Y:S05]  /*4390*/  ENDCOLLECTIVE ;  /* 0x000000000000791b */ /* 0x003fea0003800000 */
.L_x_693:
[----:B------:R-:W-:Y:S01]  /*43a0*/  IMAD.MOV.U32 R14, RZ, RZ, 0x1 ;  /* 0x00000001ff0e7424 */ /* 0x000fe200078e00ff */
[----:B------:R-:W-:-:S05]  /*43b0*/  MOV R10, R13 ;  /* 0x0000000d000a7202 */ /* 0x000fca0000000f00 */
[----:B------:R-:W-:-:S05]  /*43c0*/  FADD R10, R11, R10 ;  /* 0x0000000a0b0a7221 */ /* 0x000fca0000000000 */
[----:B------:R-:W-:-:S07]  /*43d0*/  MOV R15, R10 ;  /* 0x0000000a000f7202 */ /* 0x000fce0000000f00 */
[----:B------:R-:W-:Y:S05]  /*43e0*/  WARPSYNC.COLLECTIVE R12, `(.L_x_694) ;  /* 0x000000000c087348 */ /* 0x000fea0003c00000 */
[----:B------:R0:W1:Y:S02]  /*43f0*/  SHFL.BFLY P1, R13, R15, R14, R17 ;  /* 0x0c00000e0f0d7389 */ /* 0x0000640000020011 */
[----:B01----:R-:W-:Y:S05]  /*4400*/  ENDCOLLECTIVE ;  /* 0x000000000000791b */ /* 0x003fea0003800000 */
.L_x_694:
[----:B------:R-:W-:Y:S05]  /*4410*/  BRA `(.L_x_695) ;  /* 0xffffffec00487947 */ /* 0x000fea000383ffff */
        .weak           $__internal_10_$__cuda_sm20_rcp_rn_f32_slowpath
        .type           $__internal_10_$__cuda_sm20_rcp_rn_f32_slowpath,@function
        .size           $__internal_10_$__cuda_sm20_rcp_rn_f32_slowpath,($__internal_11_$__cuda_sm3x_div_rn_noftz_f32_slowpath - $__internal_10_$__cuda_sm20_rcp_rn_f32_slowpath)
$__internal_10_$__cuda_sm20_rcp_rn_f32_slowpath:
        /* <DEDUP_REMOVED lines=15> */
.L_x_697:
        /* <DEDUP_REMOVED lines=33> */
.L_x_699:
[----:B------:R0:W1:Y:S02]  /*4720*/  MUFU.RCP R3, R0 ;  /* 0x0000000000037308 */ /* 0x0000640000001000 */
.L_x_698:
[----:B------:R-:W-:Y:S05]  /*4730*/  BSYNC.RECONVERGENT B3 ;  /* 0x0000000000037941 */ /* 0x000fea0003800200 */
.L_x_696:
[----:B01----:R-:W-:Y:S01]  /*4740*/  MOV R0, R3 ;  /* 0x0000000300007202 */ /* 0x003fe20000000f00 */
[----:B------:R-:W-:Y:S01]  /*4750*/  IMAD.MOV.U32 R3, RZ, RZ, 0x0 ;  /* 0x00000000ff037424 */ /* 0x000fe200078e00ff */
[----:B------:R-:W-:-:S04]  /*4760*/  MOV R2, R12 ;  /* 0x0000000c00027202 */ /* 0x000fc80000000f00 */
[----:B------:R-:W-:Y:S05]  /*4770*/  RET.REL.NODEC R2 `(_Z34attention_fwd_kernel_rope_fused_v5ILi16EEvPKfS1_S1_Pfiiiiif) ;  /* 0xffffffb802207950 */ /* 0x000fea0003c3ffff */
        .weak           $__internal_11_$__cuda_sm3x_div_rn_noftz_f32_slowpath
        .type           $__internal_11_$__cuda_sm3x_div_rn_noftz_f32_slowpath,@function
        .size           $__internal_11_$__cuda_sm3x_div_rn_noftz_f32_slowpath,(.L_x_1135 - $__internal_11_$__cuda_sm3x_div_rn_noftz_f32_slowpath)
$__internal_11_$__cuda_sm3x_div_rn_noftz_f32_slowpath:
        /* <DEDUP_REMOVED lines=35> */
.L_x_701:
        /* <DEDUP_REMOVED lines=51> */
.L_x_708:
[----:B------:R-:W-:-:S04]  /*4ce0*/  LOP3.LUT R3, R3, 0x80000000, RZ, 0xc0, !PT ;  /* 0x8000000003037812 */ /* 0x000fc800078ec0ff */
[----:B------:R-:W-:Y:S01]  /*4cf0*/  LOP3.LUT R3, R3, 0x7f800000, RZ, 0xfc, !PT ;  /* 0x7f80000003037812 */ /* 0x000fe200078efcff */
[----:B------:R-:W-:Y:S06]  /*4d00*/  BRA `(.L_x_709) ;  /* 0x0000000000047947 */ /* 0x000fec0003800000 */
.L_x_707:
[----:B------:R-:W-:-:S07]  /*4d10*/  IMAD R3, R16, 0x800000, R3 ;  /* 0x0080000010037824 */ /* 0x000fce00078e0203 */
.L_x_709:
[----:B------:R-:W-:Y:S05]  /*4d20*/  BSYNC.RECONVERGENT B4 ;  /* 0x0000000000047941 */ /* 0x000fea0003800200 */
.L_x_706:
[----:B------:R-:W-:Y:S05]  /*4d30*/  BRA `(.L_x_710) ;  /* 0x0000000000207947 */ /* 0x000fea0003800000 */
.L_x_705:
[----:B------:R-:W-:-:S04]  /*4d40*/  LOP3.LUT R3, R3, 0x80000000, R0, 0x48, !PT ;  /* 0x8000000003037812 */ /* 0x000fc800078e4800 */
[----:B------:R-:W-:Y:S01]  /*4d50*/  LOP3.LUT R3, R3, 0x7f800000, RZ, 0xfc, !PT ;  /* 0x7f80000003037812 */ /* 0x000fe200078efcff */
[----:B------:R-:W-:Y:S06]  /*4d60*/  BRA `(.L_x_710) ;  /* 0x0000000000147947 */ /* 0x000fec0003800000 */
.L_x_704:
[----:B------:R-:W-:Y:S01]  /*4d70*/  LOP3.LUT R3, R3, 0x80000000, R0, 0x48, !PT ;  /* 0x8000000003037812 */ /* 0x000fe200078e4800 */
[----:B------:R-:W-:Y:S06]  /*4d80*/  BRA `(.L_x_710) ;  /* 0x00000000000c7947 */ /* 0x000fec0003800000 */
.L_x_703:
[----:B------:R-:W0:Y:S01]  /*4d90*/  MUFU.RSQ R3, -QNAN ;  /* 0xffc0000000037908 */ /* 0x000e220000001400 */
[----:B------:R-:W-:Y:S05]  /*4da0*/  BRA `(.L_x_710) ;  /* 0x0000000000047947 */ /* 0x000fea0003800000 */
.L_x_702:
[----:B------:R-:W-:-:S07]  /*4db0*/  FADD.FTZ R3, R0, R3 ;  /* 0x0000000300037221 */ /* 0x000fce0000010000 */
.L_x_710:
[----:B------:R-:W-:Y:S05]  /*4dc0*/  BSYNC.RECONVERGENT B3 ;  /* 0x0000000000037941 */ /* 0x000fea0003800200 */
.L_x_700:
[----:B0-----:R-:W-:Y:S01]  /*4dd0*/  MOV R0, R3 ;  /* 0x0000000300007202 */ /* 0x001fe20000000f00 */
[----:B------:R-:W-:Y:S01]  /*4de0*/  HFMA2 R3, -RZ, RZ, 0, 0 ;  /* 0x00000000ff037431 */ /* 0x000fe200000001ff */
[----:B------:R-:W-:-:S04]  /*4df0*/  MOV R2, R12 ;  /* 0x0000000c00027202 */ /* 0x000fc80000000f00 */
[----:B------:R-:W-:Y:S05]  /*4e00*/  RET.REL.NODEC R2 `(_Z34attention_fwd_kernel_rope_fused_v5ILi16EEvPKfS1_S1_Pfiiiiif) ;  /* 0xffffffb0027c7950 */ /* 0x000fea0003c3ffff */
.L_x_711:
        /* <DEDUP_REMOVED lines=15> */
.L_x_1135:


//--------------------- .text._Z34attention_fwd_kernel_rope_fused_v4ILi64EEvPKfS1_S1_Pfiiiiif --------------------------
	.section	.text._Z34attention_fwd_kernel_rope_fused_v4ILi64EEvPKfS1_S1_Pfiiiiif,"ax",@progbits
	.align	128
        .global         _Z34attention_fwd_kernel_rope_fused_v4ILi64EEvPKfS1_S1_Pfiiiiif
        .type           _Z34attention_fwd_kernel_rope_fused_v4ILi64EEvPKfS1_S1_Pfiiiiif,@function
        .size           _Z34attention_fwd_kernel_rope_fused_v4ILi64EEvPKfS1_S1_Pfiiiiif,(.L_x_1137 - _Z34attention_fwd_kernel_rope_fused_v4ILi64EEvPKfS1_S1_Pfiiiiif)
        .other          _Z34attention_fwd_kernel_rope_fused_v4ILi64EEvPKfS1_S1_Pfiiiiif,@"STO_CUDA_ENTRY STV_DEFAULT"
_Z34attention_fwd_kernel_rope_fused_v4ILi64EEvPKfS1_S1_Pfiiiiif:
.text._Z34attention_fwd_kernel_rope_fused_v4ILi64EEvPKfS1_S1_Pfiiiiif:
        /* <DEDUP_REMOVED lines=8> */
[----:B------:R-:W2:Y:S01]  /*0080*/  S2UR UR7, SR_CTAID.Y ;  /* 0x00000000000779c3 */ /* 0x000ea20000002600 */
[----:B------:R-:W-:Y:S01]  /*0090*/  BSSY.RECONVERGENT B0, `(.L_x_712) ;  /* 0x000017d000007945 */ /* 0x000fe20003800200 */
[----:B------:R-:W3:Y:S01]  /*00a0*/  LDCU UR5, c[0x0][0x3ac] ;  /* 0x00007580ff0577ac */ /* 0x000ee20008000800 */
[----:B-1----:R-:W-:-:S04]  /*00b0*/  ULEA.HI UR4, UR10, UR10, URZ, 0x1 ;  /* 0x0000000a0a047291 */ /* 0x002fc8000f8f08ff */
[----:B------:R-:W-:Y:S02]  /*00c0*/  USHF.R.S32.HI UR8, URZ, 0x1, UR4 ;  /* 0x00000001ff087899 */ /* 0x000fe40008011404 */
[----:B---3--:R-:W-:Y:S02]  /*00d0*/  UIMAD UR4, UR10, UR5, URZ ;  /* 0x000000050a0472a4 */ /* 0x008fe4000f8e02ff */
[----:B--2---:R-:W-:Y:S02]  /*00e0*/  UIMAD UR9, UR7, UR9, UR6 ;  /* 0x00000009070972a4 */ /* 0x004fe4000f8e0206 */
[----:B------:R-:W-:Y:S01]  /*00f0*/  UIMAD UR7, UR4, UR7, URZ ;  /* 0x00000007040772a4 */ /* 0x000fe2000f8e02ff */
[----:B0-----:R-:W-:-:S13]  /*0100*/  ISETP.GE.AND P0, PT, R12, UR8, PT ;  /* 0x000000080c007c0c */ /* 0x001fda000bf06270 */
[----:B------:R-:W-:Y:S05]  /*0110*/  @P0 BRA `(.L_x_713) ;  /* 0x0000001400d00947 */ /* 0x000fea0003800000 */
[----:B------:R-:W0:Y:S01]  /*0120*/  LDC R7, c[0x0][0x360] ;  /* 0x0000d800ff077b82 */ /* 0x000e220000000800 */
[----:B------:R-:W-:Y:S01]  /*0130*/  BSSY.RECONVERGENT B1, `(.L_x_714) ;  /* 0x0000070000017945 */ /* 0x000fe20003800200 */
[----:B------:R-:W-:Y:S01]  /*0140*/  MOV R10, R12 ;  /* 0x0000000c000a7202 */ /* 0x000fe20000000f00 */
[----:B0-----:R-:W0:Y:S01]  /*0150*/  I2F.U32.RP R4, R7 ;  /* 0x0000000700047306 */ /* 0x001e220000209000 */
[----:B------:R-:W-:Y:S02]  /*0160*/  IADD3 R0, PT, PT, R12, R7, RZ ;  /* 0x000000070c007210 */ /* 0x000fe40007ffe0ff */
[----:B------:R-:W-:Y:S02]  /*0170*/  ISETP.NE.U32.AND P2, PT, R7, RZ, PT ;  /* 0x000000ff0700720c */ /* 0x000fe40003f45070 */
[C---:B------:R-:W-:Y:S02]  /*0180*/  ISETP.GE.U32.AND P0, PT, R0.reuse, UR8, PT ;  /* 0x0000000800007c0c */ /* 0x040fe4000bf06070 */
[----:B------:R-:W-:-:S02]  /*0190*/  VIMNMX.U32 R5, PT, PT, R0, UR8, !PT ;  /* 0x0000000800057c48 */ /* 0x000fc4000ffe0000 */
        /* <DEDUP_REMOVED lines=8> */
[----:B------:R-:W-:-:S04]  /*0220*/  IMAD R9, R6, R7, RZ ;  /* 0x0000000706097224 */ /* 0x000fc800078e02ff */
        /* <DEDUP_REMOVED lines=15> */
[----:B------:R-:W-:Y:S02]  /*0320*/  FFMA R0, R9, 0.0047783022746443748474, R0 ;  /* 0x3b9c934e09007823 */ /* 0x000fe40000000000 */
[----:B------:R-:W-:Y:S01]  /*0330*/  IMAD.IADD R16, R16, 0x1, R3 ;  /* 0x0000000110107824 */ /* 0x000fe200078e0203 */
[----:B------:R-:W-:Y:S01]  /*0340*/  I2FP.F32.S32 R3, UR10 ;  /* 0x0000000a00037c45 */ /* 0x000fe20008201400 */
        /* <DEDUP_REMOVED lines=10> */
.L_x_723:
        /* <DEDUP_REMOVED lines=12> */
[----:B------:R-:W-:Y:S05]  /*04b0*/  CALL.REL.NOINC `($__internal_13_$__cuda_sm3x_div_rn_noftz_f32_slowpath) ;  /* 0x0000003c00c47944 */ /* 0x000fea0003c00000 */
[----:B------:R-:W-:-:S07]  /*04c0*/  MOV R2, R0 ;  /* 0x0000000000027202 */ /* 0x000fce0000000f00 */
.L_x_717:
[----:B------:R-:W-:Y:S05]  /*04d0*/  BSYNC.RECONVERGENT B2 ;  /* 0x0000000000027941 */ /* 0x000fea0003800200 */
.L_x_716:
        /* <DEDUP_REMOVED lines=29> */
.L_x_719:
[----:B------:R-:W-:Y:S05]  /*06b0*/  BSYNC.RECONVERGENT B2 ;  /* 0x0000000000027941 */ /* 0x000fea0003800200 */
.L_x_718:
[----:B------:R-:W-:Y:S01]  /*06c0*/  IADD3 R2, PT, PT, R0, 0x1800000, RZ ;  /* 0x0180000000027810 */ /* 0x000fe20007ffe0ff */
[----:B------:R-:W-:Y:S03]  /*06d0*/  BSSY.RECONVERGENT B2, `(.L_x_720) ;  /* 0x000000c000027945 */ /* 0x000fe60003800200 */
[----:B------:R-:W-:-:S04]  /*06e0*/  LOP3.LUT R2, R2, 0x7f800000, RZ, 0xc0, !PT ;  /* 0x7f80000002027812 */ /* 0x000fc800078ec0ff */
[----:B------:R-:W-:-:S13]  /*06f0*/  ISETP.GT.U32.AND P0, PT, R2, 0x1ffffff, PT ;  /* 0x01ffffff0200780c */ /* 0x000fda0003f04070 */
[----:B------:R-:W-:Y:S05]  /*0700*/  @P0 BRA `(.L_x_721) ;  /* 0x0000000000100947 */ /* 0x000fea0003800000 */
[----:B------:R-:W-:-:S07]  /*0710*/  MOV R8, 0x730 ;  /* 0x0000073000087802 */ /* 0x000fce0000000f00 */
[----:B------:R-:W-:Y:S05]  /*0720*/  CALL.REL.NOINC `($__internal_12_$__cuda_sm20_rcp_rn_f32_slowpath) ;  /* 0x0000003800547944 */ /* 0x000fea0003c00000 */
[----:B------:R-:W-:Y:S01]  /*0730*/  IMAD.MOV.U32 R2, RZ, RZ, R0 ;  /* 0x000000ffff027224 */ /* 0x000fe200078e0000 */
[----:B------:R-:W-:Y:S06]  /*0740*/  BRA `(.L_x_722) ;  /* 0x0000000000107947 */ /* 0x000fec0003800000 */
.L_x_721:
[----:B------:R-:W0:Y:S02]  /*0750*/  MUFU.RCP R9, R0 ;  /* 0x0000000000097308 */ /* 0x000e240000001000 */
[----:B0-----:R-:W-:-:S04]  /*0760*/  FFMA R2, R9, R0, -1 ;  /* 0xbf80000009027423 */ /* 0x001fc80000000000 */
[----:B------:R-:W-:-:S04]  /*0770*/  FADD.FTZ R2, -R2, -RZ ;  /* 0x800000ff02027221 */ /* 0x000fc80000010100 */
[----:B------:R-:W-:-:S07]  /*0780*/  FFMA R2, R9, R2, R9 ;  /* 0x0000000209027223 */ /* 0x000fce0000000009 */
.L_x_722:
[----:B------:R-:W-:Y:S05]  /*0790*/  BSYNC.RECONVERGENT B2 ;  /* 0x0000000000027941 */ /* 0x000fea0003800200 */
.L_x_720:
[----:B------:R-:W0:Y:S01]  /*07a0*/  S2UR UR5, SR_CgaCtaId ;  /* 0x00000000000579c3 */ /* 0x000e220000008800 */
[----:B------:R-:W-:Y:S01]  /*07b0*/  UMOV UR4, 0x400 ;  /* 0x0000040000047882 */ /* 0x000fe20000000000 */
[----:B------:R-:W-:-:S04]  /*07c0*/  IADD3 R15, PT, PT, R15, 0x1, RZ ;  /* 0x000000010f0f7810 */ /* 0x000fc80007ffe0ff */
[----:B------:R-:W-:Y:S01]  /*07d0*/  ISETP.NE.AND P0, PT, R15, R6, PT ;  /* 0x000000060f00720c */ /* 0x000fe20003f05270 */
[----:B0-----:R-:W-:-:S06]  /*07e0*/  ULEA UR4, UR5, UR4, 0x18 ;  /* 0x0000000405047291 */ /* 0x001fcc000f8ec0ff */
[----:B------:R-:W-:Y:S02]  /*07f0*/  LEA R9, R10, UR4, 0x2 ;  /* 0x000000040a097c11 */ /* 0x000fe4000f8e10ff */
[----:B------:R-:W-:-:S03]  /*0800*/  IADD3 R10, PT, PT, R7, R10, RZ ;  /* 0x0000000a070a7210 */ /* 0x000fc60007ffe0ff */
[----:B------:R0:W-:Y:S01]  /*0810*/  STS [R9], R2 ;  /* 0x0000000209007388 */ /* 0x0001e20000000800 */
[----:B------:R-:W-:Y:S05]  /*0820*/  @P0 BRA `(.L_x_723) ;  /* 0xfffffff800f00947 */ /* 0x000fea000383ffff */
.L_x_715:
[----:B------:R-:W-:Y:S05]  /*0830*/  BSYNC.RECONVERGENT B1 ;  /* 0x0000000000017941 */ /* 0x000fea0003800200 */
.L_x_714:
[----:B------:R-:W-:-:S13]  /*0840*/  ISETP.GE.U32.AND P0, PT, R16, 0x3, PT ;  /* 0x000000031000780c */ /* 0x000fda0003f06070 */
[----:B------:R-:W-:Y:S05]  /*0850*/  @!P0 BRA `(.L_x_713) ;  /* 0x0000001000008947 */ /* 0x000fea0003800000 */
[----:B0-----:R-:W0:Y:S01]  /*0860*/  S2R R9, SR_CgaCtaId ;  /* 0x0000000000097919 */ /* 0x001e220000008800 */
[----:B------:R-:W-:-:S04]  /*0870*/  MOV R6, 0x400 ;  /* 0x0000040000067802 */ /* 0x000fc80000000f00 */
[----:B0-----:R-:W-:-:S07]  /*0880*/  LEA R6, R9, R6, 0x18 ;  /* 0x0000000609067211 */ /* 0x001fce00078ec0ff */
.L_x_752:
[----:B------:R-:W0:Y:S01]  /*0890*/  MUFU.RCP R2, R3 ;  /* 0x0000000300027308 */ /* 0x000e220000001000 */
        /* <DEDUP_REMOVED lines=12> */
[----:B------:R-:W-:Y:S05]  /*0960*/  CALL.REL.NOINC `($__internal_13_$__cuda_sm3x_div_rn_noftz_f32_slowpath) ;  /* 0x0000003800987944 */ /* 0x000fea0003c00000 */
.L_x_725:
[----:B------:R-:W-:Y:S05]  /*0970*/  BSYNC.RECONVERGENT B1 ;  /* 0x0000000000017941 */ /* 0x000fea0003800200 */
.L_x_724:
[----:B------:R-:W-:Y:S01]  /*0980*/  FSETP.NEU.AND P0, PT, R0, RZ, PT ;  /* 0x000000ff0000720b */ /* 0x000fe20003f0d000 */
[----:B------:R-:W-:Y:S01]  /*0990*/  BSSY.RECONVERGENT B1, `(.L_x_726) ;  /* 0x000001c000017945 */ /* 0x000fe20003800200 */
[----:B------:R-:W-:-:S11]  /*09a0*/  MOV R2, 0x3f800000 ;  /* 0x3f80000000027802 */ /* 0x000fd60000000f00 */
        /* <DEDUP_REMOVED lines=26> */
.L_x_727:
[----:B------:R-:W-:Y:S05]  /*0b50*/  BSYNC.RECONVERGENT B1 ;  /* 0x0000000000017941 */ /* 0x000fea0003800200 */
.L_x_726:
[----:B------:R-:W-:Y:S01]  /*0b60*/  IADD3 R0, PT, PT, R2, 0x1800000, RZ ;  /* 0x0180000002007810 */ /* 0x000fe20007ffe0ff */
[----:B------:R-:W-:Y:S03]  /*0b70*/  BSSY.RECONVERGENT B1, `(.L_x_728) ;  /* 0x000000d000017945 */ /* 0x000fe60003800200 */
[----:B------:R-:W-:-:S04]  /*0b80*/  LOP3.LUT R0, R0, 0x7f800000, RZ, 0xc0, !PT ;  /* 0x7f80000000007812 */ /* 0x000fc800078ec0ff */
[----:B------:R-:W-:-:S13]  /*0b90*/  ISETP.GT.U32.AND P0, PT, R0, 0x1ffffff, PT ;  /* 0x01ffffff0000780c */ /* 0x000fda0003f04070 */
[----:B------:R-:W-:Y:S05]  /*0ba0*/  @P0 BRA `(.L_x_729) ;  /* 0x0000000000140947 */ /* 0x000fea0003800000 */
[----:B------:R-:W-:Y:S01]  /*0bb0*/  IMAD.MOV.U32 R0, RZ, RZ, R2 ;  /* 0x000000ffff007224 */ /* 0x000fe200078e0002 */
[----:B------:R-:W-:-:S07]  /*0bc0*/  MOV R8, 0xbe0 ;  /* 0x00000be000087802 */ /* 0x000fce0000000f00 */
[----:B------:R-:W-:Y:S05]  /*0bd0*/  CALL.REL.NOINC `($__internal_12_$__cuda_sm20_rcp_rn_f32_slowpath) ;  /* 0x0000003400287944 */ /* 0x000fea0003c00000 */
[----:B------:R-:W-:Y:S01]  /*0be0*/  MOV R9, R0 ;  /* 0x0000000000097202 */ /* 0x000fe20000000f00 */
[----:B------:R-:W-:Y:S06]  /*0bf0*/  BRA `(.L_x_730) ;  /* 0x0000000000107947 */ /* 0x000fec0003800000 */
.L_x_729:
[----:B------:R-:W0:Y:S02]  /*0c00*/  MUFU.RCP R9, R2 ;  /* 0x0000000200097308 */ /* 0x000e240000001000 */
[----:B0-----:R-:W-:-:S04]  /*0c10*/  FFMA R0, R9, R2, -1 ;  /* 0xbf80000009007423 */ /* 0x001fc80000000002 */
[----:B------:R-:W-:-:S04]  /*0c20*/  FADD.FTZ R0, -R0, -RZ ;  /* 0x800000ff00007221 */ /* 0x000fc80000010100 */
[----:B------:R-:W-:-:S07]  /*0c30*/  FFMA R9, R9, R0, R9 ;  /* 0x0000000009097223 */ /* 0x000fce0000000009 */
.L_x_730:
[----:B------:R-:W-:Y:S05]  /*0c40*/  BSYNC.RECONVERGENT B1 ;  /* 0x0000000000017941 */ /* 0x000fea0003800200 */
.L_x_728:
        /* <DEDUP_REMOVED lines=16> */
[----:B------:R-:W-:Y:S05]  /*0d50*/  CALL.REL.NOINC `($__internal_13_$__cuda_sm3x_div_rn_noftz_f32_slowpath) ;  /* 0x00000034009c7944 */ /* 0x000fea0003c00000 */
.L_x_732:
[----:B------:R-:W-:Y:S05]  /*0d60*/  BSYNC.RECONVERGENT B1 ;  /* 0x0000000000017941 */ /* 0x000fea0003800200 */
.L_x_731:
        /* <DEDUP_REMOVED lines=29> */
.L_x_734:
[----:B------:R-:W-:Y:S05]  /*0f40*/  BSYNC.RECONVERGENT B1 ;  /* 0x0000000000017941 */ /* 0x000fea0003800200 */
.L_x_733:
[----:B------:R-:W-:Y:S01]  /*0f50*/  VIADD R0, R2, 0x1800000 ;  /* 0x0180000002007836 */ /* 0x000fe20000000000 */
[----:B------:R-:W-:Y:S04]  /*0f60*/  BSSY.RECONVERGENT B1, `(.L_x_735) ;  /* 0x000000d000017945 */ /* 0x000fe80003800200 */
[----:B------:R-:W-:-:S04]  /*0f70*/  LOP3.LUT R0, R0, 0x7f800000, RZ, 0xc0, !PT ;  /* 0x7f80000000007812 */ /* 0x000fc800078ec0ff */
[----:B------:R-:W-:-:S13]  /*0f80*/  ISETP.GT.U32.AND P0, PT, R0, 0x1ffffff, PT ;  /* 0x01ffffff0000780c */ /* 0x000fda0003f04070 */
[----:B------:R-:W-:Y:S05]  /*0f90*/  @P0 BRA `(.L_x_736) ;  /* 0x0000000000140947 */ /* 0x000fea0003800000 */
[----:B------:R-:W-:Y:S02]  /*0fa0*/  MOV R0, R2 ;  /* 0x0000000200007202 */ /* 0x000fe40000000f00 */
[----:B------:R-:W-:-:S07]  /*0fb0*/  MOV R8, 0xfd0 ;  /* 0x00000fd000087802 */ /* 0x000fce0000000f00 */
[----:B------:R-:W-:Y:S05]  /*0fc0*/  CALL.REL.NOINC `($__internal_12_$__cuda_sm20_rcp_rn_f32_slowpath) ;  /* 0x00000030002c7944 */ /* 0x000fea0003c00000 */
[----:B------:R-:W-:Y:S01]  /*0fd0*/  MOV R9, R0 ;  /* 0x0000000000097202 */ /* 0x000fe20000000f00 */
[----:B------:R-:W-:Y:S06]  /*0fe0*/  BRA `(.L_x_737) ;  /* 0x0000000000107947 */ /* 0x000fec0003800000 */
.L_x_736:
[----:B------:R-:W0:Y:S02]  /*0ff0*/  MUFU.RCP R9, R2 ;  /* 0x0000000200097308 */ /* 0x000e240000001000 */
[----:B0-----:R-:W-:-:S04]  /*1000*/  FFMA R0, R9, R2, -1 ;  /* 0xbf80000009007423 */ /* 0x001fc80000000002 */
[----:B------:R-:W-:-:S04]  /*1010*/  FADD.FTZ R0, -R0, -RZ ;  /* 0x800000ff00007221 */ /* 0x000fc80000010100 */
[----:B------:R-:W-:-:S07]  /*1020*/  FFMA R9, R9, R0, R9 ;  /* 0x0000000009097223 */ /* 0x000fce0000000009 */
.L_x_737:
[----:B------:R-:W-:Y:S05]  /*1030*/  BSYNC.RECONVERGENT B1 ;  /* 0x0000000000017941 */ /* 0x000fea0003800200 */
.L_x_735:
        /* <DEDUP_REMOVED lines=17> */
.L_x_739:
[----:B------:R-:W-:Y:S05]  /*1150*/  BSYNC.RECONVERGENT B1 ;  /* 0x0000000000017941 */ /* 0x000fea0003800200 */
.L_x_738:
        /* <DEDUP_REMOVED lines=29> */
.L_x_741:
[----:B------:R-:W-:Y:S05]  /*1330*/  BSYNC.RECONVERGENT B1 ;  /* 0x0000000000017941 */ /* 0x000fea0003800200 */
.L_x_740:
[----:B------:R-:W-:Y:S01]  /*1340*/  IADD3 R0, PT, PT, R2, 0x1800000, RZ ;  /* 0x0180000002007810 */ /* 0x000fe20007ffe0ff */
[----:B------:R-:W-:Y:S03]  /*1350*/  BSSY.RECONVERGENT B1, `(.L_x_742) ;  /* 0x000000d000017945 */ /* 0x000fe60003800200 */
[----:B------:R-:W-:-:S04]  /*1360*/  LOP3.LUT R0, R0, 0x7f800000, RZ, 0xc0, !PT ;  /* 0x7f80000000007812 */ /* 0x000fc800078ec0ff */
[----:B------:R-:W-:-:S13]  /*1370*/  ISETP.GT.U32.AND P0, PT, R0, 0x1ffffff, PT ;  /* 0x01ffffff0000780c */ /* 0x000fda0003f04070 */
[----:B------:R-:W-:Y:S05]  /*1380*/  @P0 BRA `(.L_x_743) ;  /* 0x0000000000140947 */ /* 0x000fea0003800000 */
[----:B------:R-:W-:Y:S02]  /*1390*/  MOV R0, R2 ;  /* 0x0000000200007202 */ /* 0x000fe40000000f00 */
[----:B------:R-:W-:-:S07]  /*13a0*/  MOV R8, 0x13c0 ;  /* 0x000013c000087802 */ /* 0x000fce0000000f00 */
[----:B------:R-:W-:Y:S05]  /*13b0*/  CALL.REL.NOINC `($__internal_12_$__cuda_sm20_rcp_rn_f32_slowpath) ;  /* 0x0000002c00307944 */ /* 0x000fea0003c00000 */
[----:B------:R-:W-:Y:S01]  /*13c0*/  IMAD.MOV.U32 R9, RZ, RZ, R0 ;  /* 0x000000ffff097224 */ /* 0x000fe200078e0000 */
[----:B------:R-:W-:Y:S06]  /*13d0*/  BRA `(.L_x_744) ;  /* 0x0000000000107947 */ /* 0x000fec0003800000 */
.L_x_743:
[----:B------:R-:W0:Y:S02]  /*13e0*/  MUFU.RCP R9, R2 ;  /* 0x0000000200097308 */ /* 0x000e240000001000 */
[----:B0-----:R-:W-:-:S04]  /*13f0*/  FFMA R0, R9, R2, -1 ;  /* 0xbf80000009007423 */ /* 0x001fc80000000002 */
[----:B------:R-:W-:-:S04]  /*1400*/  FADD.FTZ R0, -R0, -RZ ;  /* 0x800000ff00007221 */ /* 0x000fc80000010100 */
[----:B------:R-:W-:-:S07]  /*1410*/  FFMA R9, R9, R0, R9 ;  /* 0x0000000009097223 */ /* 0x000fce0000000009 */
.L_x_744:
[----:B------:R-:W-:Y:S05]  /*1420*/  BSYNC.RECONVERGENT B1 ;  /* 0x0000000000017941 */ /* 0x000fea0003800200 */
.L_x_742:
        /* <DEDUP_REMOVED lines=16> */
[----:B------:R-:W-:Y:S05]  /*1530*/  CALL.REL.NOINC `($__internal_13_$__cuda_sm3x_div_rn_noftz_f32_slowpath) ;  /* 0x0000002c00a47944 */ /* 0x000fea0003c00000 */
.L_x_746:
[----:B------:R-:W-:Y:S05]  /*1540*/  BSYNC.RECONVERGENT B1 ;  /* 0x0000000000017941 */ /* 0x000fea0003800200 */
.L_x_745:
        /* <DEDUP_REMOVED lines=29> */
.L_x_748:
[----:B------:R-:W-:Y:S05]  /*1720*/  BSYNC.RECONVERGENT B1 ;  /* 0x0000000000017941 */ /* 0x000fea0003800200 */
.L_x_747:
        /* <DEDUP_REMOVED lines=8> */
[----:B------:R-:W-:Y:S05]  /*17b0*/  BRA `(.L_x_751) ;  /* 0x0000000000107947 */ /* 0x000fea0003800000 */
.L_x_750:
[----:B------:R-:W0:Y:S02]  /*17c0*/  MUFU.RCP R9, R2 ;  /* 0x0000000200097308 */ /* 0x000e240000001000 */
[----:B0-----:R-:W-:-:S04]  /*17d0*/  FFMA R0, R9, R2, -1 ;  /* 0xbf80000009007423 */ /* 0x001fc80000000002 */
[----:B------:R-:W-:-:S04]  /*17e0*/  FADD.FTZ R0, -R0, -RZ ;  /* 0x800000ff00007221 */ /* 0x000fc80000010100 */
[----:B------:R-:W-:-:S07]  /*17f0*/  FFMA R0, R9, R0, R9 ;  /* 0x0000000009007223 */ /* 0x000fce0000000009 */
.L_x_751:
[----:B------:R-:W-:Y:S05]  /*1800*/  BSYNC.RECONVERGENT B1 ;  /* 0x0000000000017941 */ /* 0x000fea0003800200 */
.L_x_749:
[----:B------:R-:W-:Y:S02]  /*1810*/  LEA R9, R7, R10, 0x2 ;  /* 0x0000000a07097211 */ /* 0x000fe400078e10ff */
[----:B------:R-:W-:-:S03]  /*1820*/  IADD3 R10, PT, PT, R16, R7, RZ ;  /* 0x00000007100a7210 */ /* 0x000fc60007ffe0ff */
[----:B------:R1:W-:Y:S01]  /*1830*/  STS [R9], R0 ;  /* 0x0000000009007388 */ /* 0x0003e20000000800 */
[----:B------:R-:W-:-:S13]  /*1840*/  ISETP.GE.AND P0, PT, R10, UR8, PT ;  /* 0x000000080a007c0c */ /* 0x000fda000bf06270 */
[----:B-1----:R-:W-:Y:S05]  /*1850*/  @!P0 BRA `(.L_x_752) ;  /* 0xfffffff0000c8947 */ /* 0x002fea000383ffff */
.L_x_713:
[----:B------:R-:W-:Y:S05]  /*1860*/  BSYNC.RECONVERGENT B0 ;  /* 0x0000000000007941 */ /* 0x000fea0003800200 */
.L_x_712:
[----:B------:R-:W1:Y:S01]  /*1870*/  LDCU UR4, c[0x0][0x3b0] ;  /* 0x00007600ff0477ac */ /* 0x000e620008000800 */
[----:B------:R-:W2:Y:S01]  /*1880*/  S2UR UR5, SR_CgaCtaId ;  /* 0x00000000000579c3 */ /* 0x000ea20000008800 */
[----:B------:R-:W-:Y:S01]  /*1890*/  BSSY.RECONVERGENT B0, `(.L_x_753) ;  /* 0x000002a000007945 */ /* 0x000fe20003800200 */
[----:B------:R-:W3:Y:S01]  /*18a0*/  LDCU.64 UR18, c[0x0][0x358] ;  /* 0x00006b00ff1277ac */ /* 0x000ee20008000a00 */
[----:B-1----:R-:W-:Y:S01]  /*18b0*/  IMAD.U32 R23, RZ, RZ, UR4 ;  /* 0x00000004ff177e24 */ /* 0x002fe2000f8e00ff */
[----:B------:R-:W-:-:S04]  /*18c0*/  UMOV UR4, 0x400 ;  /* 0x0000040000047882 */ /* 0x000fc80000000000 */
[----:B------:R-:W-:Y:S01]  /*18d0*/  R2UR UR10, R23 ;  /* 0x00000000170a72ca */ /* 0x000fe200000e0000 */
[----:B--2---:R-:W-:Y:S01]  /*18e0*/  ULEA UR13, UR5, UR4, 0x18 ;  /* 0x00000004050d7291 */ /* 0x004fe2000f8ec0ff */
[----:B------:R-:W-:Y:S01]  /*18f0*/  BAR.SYNC.DEFER_BLOCKING 0x0 ;  /* 0x0000000000007b1d */ /* 0x000fe20000010000 */
[----:B------:R-:W-:Y:S02]  /*1900*/  ISETP.GE.AND P0, PT, R12, R23, PT ;  /* 0x000000170c00720c */ /* 0x000fe40003f06270 */
[----:B------:R-:W-:-:S03]  /*1910*/  ULEA UR14, UR8, UR13, 0x2 ;  /* 0x0000000d080e7291 */ /* 0x000fc6000f8e10ff */
[----:B------:R-:W1:Y:S05]  /*1920*/  LDCU UR4, c[0x0][0x3b0] ;  /* 0x00007600ff0477ac */ /* 0x000e6a0008000800 */
[----:B------:R-:W-:-:S04]  /*1930*/  ULEA UR15, UR10, UR14, 0x2 ;  /* 0x0000000e0a0f7291 */ /* 0x000fc8000f8e10ff */
[----:B------:R-:W-:Y:S01]  /*1940*/  ULEA UR10, UR10, UR15, 0x2 ;  /* 0x0000000f0a0a7291 */ /* 0x000fe2000f8e10ff */
[----:B---3--:R-:W-:Y:S11]  /*1950*/  @P0 BRA `(.L_x_754) ;  /* 0x0000000000740947 */ /* 0x008ff60003800000 */
[----:B0-----:R-:W0:Y:S01]  /*1960*/  LDC R9, c[0x0][0x360] ;  /* 0x0000d800ff097b82 */ /* 0x001e220000000800 */
[----:B------:R-:W-:Y:S02]  /*1970*/  I2FP.F32.U32 R0, UR6 ;  /* 0x0000000600007c45 */ /* 0x000fe40008201000 */
[----:B------:R-:W-:-:S05]  /*1980*/  MOV R6, R12 ;  /* 0x0000000c00067202 */ /* 0x000fca0000000f00 */
[----:B------:R-:W2:Y:S02]  /*1990*/  LDC.64 R2, c[0x0][0x380] ;  /* 0x0000e000ff027b82 */ /* 0x000ea40000000a00 */
.L_x_755:
[----:B------:R-:W-:Y:S02]  /*19a0*/  LEA.HI R7, R6, R6, RZ, 0x1 ;  /* 0x0000000606077211 */ /* 0x000fe400078f08ff */
[----:B-1----:R-:W-:Y:S02]  /*19b0*/  MOV R23, UR4 ;  /* 0x0000000400177c02 */ /* 0x002fe40008000f00 */
[----:B------:R-:W-:-:S05]  /*19c0*/  LOP3.LUT R4, R7, 0xfffffffe, RZ, 0xc0, !PT ;  /* 0xfffffffe07047812 */ /* 0x000fca00078ec0ff */
[----:B---3--:R-:W-:-:S04]  /*19d0*/  IMAD R5, R23, UR9, R4 ;  /* 0x0000000917057c24 */ /* 0x008fc8000f8e0204 */
[----:B--2---:R-:W-:-:S05]  /*19e0*/  IMAD.WIDE R4, R5, 0x4, R2 ;  /* 0x0000000405047825 */ /* 0x004fca00078e0202 */
[----:B------:R-:W2:Y:S04]  /*19f0*/  LDG.E.CONSTANT R16, desc[UR18][R4.64+0x4] ;  /* 0x0000041204107981 */ /* 0x000ea8000c1e9900 */
[----:B------:R1:W3:Y:S01]  /*1a00*/  LDG.E.CONSTANT R14, desc[UR18][R4.64] ;  /* 0x00000012040e7981 */ /* 0x0002e2000c1e9900 */
[----:B------:R-:W-:-:S05]  /*1a10*/  IMAD.SHL.U32 R7, R7, 0x2, RZ ;  /* 0x0000000207077824 */ /* 0x000fca00078e00ff */
[----:B------:R-:W-:Y:S02]  /*1a20*/  LOP3.LUT R7, R7, 0xfffffffc, RZ, 0xc0, !PT ;  /* 0xfffffffc07077812 */ /* 0x000fe400078ec0ff */
[----:B-1----:R-:W-:-:S04]  /*1a30*/  LEA R5, R6, UR10, 0x2 ;  /* 0x0000000a06057c11 */ /* 0x002fc8000f8e10ff */
[----:B------:R-:W1:Y:S02]  /*1a40*/  LDS R7, [R7+UR13] ;  /* 0x0000000d07077984 */ /* 0x000e640008000800 */
[----:B-1----:R-:W-:-:S04]  /*1a50*/  FMUL R8, R0, R7 ;  /* 0x0000000700087220 */ /* 0x002fc80000400000 */
[----:B------:R-:W-:Y:S01]  /*1a60*/  FMUL.RZ R10, R8, 0.15915493667125701904 ;  /* 0x3e22f983080a7820 */ /* 0x000fe2000040c000 */
[----:B------:R-:W-:Y:S02]  /*1a70*/  LOP3.LUT R8, R6, 0x1, RZ, 0xc0, !PT ;  /* 0x0000000106087812 */ /* 0x000fe400078ec0ff */
[----:B0-----:R-:W-:Y:S01]  /*1a80*/  IADD3 R6, PT, PT, R9, R6, RZ ;  /* 0x0000000609067210 */ /* 0x001fe20007ffe0ff */
[----:B------:R-:W2:Y:S01]  /*1a90*/  MUFU.SIN R11, R10 ;  /* 0x0000000a000b7308 */ /* 0x000ea20000000400 */
[----:B------:R-:W-:-:S07]  /*1aa0*/  ISETP.NE.U32.AND P0, PT, R8, 0x1, PT ;  /* 0x000000010800780c */ /* 0x000fce0003f05070 */
[----:B------:R-:W0:Y:S06]  /*1ab0*/  MUFU.COS R13, R10 ;  /* 0x0000000a000d7308 */ /* 0x000e2c0000000000 */
[-C--:B--2---:R-:W-:Y:S01]  /*1ac0*/  @P0 FMUL R8, R11, R16.reuse ;  /* 0x000000100b080220 */ /* 0x084fe20000400000 */
[----:B0-----:R-:W-:-:S03]  /*1ad0*/  @!P0 FMUL R4, R13, R16 ;  /* 0x000000100d048220 */ /* 0x001fc60000400000 */
[-C--:B---3--:R-:W-:Y:S01]  /*1ae0*/  @P0 FFMA R8, R13, R14.reuse, -R8 ;  /* 0x0000000e0d080223 */ /* 0x088fe20000000808 */
[----:B------:R-:W-:Y:S01]  /*1af0*/  @!P0 FFMA R8, R11, R14, R4 ;  /* 0x0000000e0b088223 */ /* 0x000fe20000000004 */
[----:B------:R-:W-:-:S04]  /*1b00*/  ISETP.GE.AND P0, PT, R6, R23, PT ;  /* 0x000000170600720c */ /* 0x000fc80003f06270 */
[----:B------:R3:W-:Y:S09]  /*1b10*/  STS [R5+0x180], R8 ;  /* 0x0001800805007388 */ /* 0x0007f20000000800 */
[----:B------:R-:W-:Y:S05]  /*1b20*/  @!P0 BRA `(.L_x_755) ;  /* 0xfffffffc009c8947 */ /* 0x000fea000383ffff */
.L_x_754:
[----:B-1----:R-:W-:Y:S05]  /*1b30*/  BSYNC.RECONVERGENT B0 ;  /* 0x0000000000007941 */ /* 0x002fea0003800200 */
.L_x_753:
[----:B------:R-:W1:Y:S02]  /*1b40*/  LDCU UR4, c[0x0][0x3ac] ;  /* 0x00007580ff0477ac */ /* 0x000e640008000800 */
[----:B-1----:R-:W-:-:S03]  /*1b50*/  UISETP.GE.AND UP0, UPT, UR4, 0x1, UPT ;  /* 0x000000010400788c */ /* 0x002fc6000bf06270 */
[----:B------:R-:W-:Y:S01]  /*1b60*/  UMOV UR4, URZ ;  /* 0x000000ff00047c82 */ /* 0x000fe20008000000 */
[----:B------:R-:W-:Y:S06]  /*1b70*/  BAR.SYNC.DEFER_BLOCKING 0x0 ;  /* 0x0000000000007b1d */ /* 0x000fec0000010000 */
[----:B------:R-:W-:Y:S05]  /*1b80*/  BRA.U !UP0, `(.L_x_756) ;  /* 0x0000001d080c7547 */ /* 0x000fea000b800000 */
[----:B------:R-:W1:Y:S01]  /*1b90*/  LDC R13, c[0x0][0x360] ;  /* 0x0000d800ff0d7b82 */ /* 0x000e620000000800 */
[----:B---3--:R-:W-:Y:S01]  /*1ba0*/  IMAD.U32 R8, RZ, RZ, UR8 ;  /* 0x00000008ff087e24 */ /* 0x008fe2000f8e00ff */
[C---:B0-----:R-:W-:Y:S01]  /*1bb0*/  SHF.L.U32 R9, R12.reuse, 0x2, RZ ;  /* 0x000000020c097819 */ /* 0x041fe200000006ff */
[----:B------:R-:W-:Y:S01]  /*1bc0*/  IMAD.MOV.U32 R15, RZ, RZ, -0x800000 ;  /* 0xff800000ff0f7424 */ /* 0x000fe200078e00ff */
[----:B------:R-:W-:Y:S01]  /*1bd0*/  LOP3.LUT R11, R12, 0x1f, RZ, 0xc0, !PT ;  /* 0x0000001f0c0b7812 */ /* 0x000fe200078ec0ff */
[----:B------:R-:W-:Y:S01]  /*1be0*/  UMOV UR4, URZ ;  /* 0x000000ff00047c82 */ /* 0x000fe20008000000 */
[----:B------:R-:W-:Y:S01]  /*1bf0*/  LEA R8, R8, R9, 0x2 ;  /* 0x0000000908087211 */ /* 0x000fe200078e10ff */
[----:B------:R-:W-:Y:S01]  /*1c00*/  UMOV UR5, URZ ;  /* 0x000000ff00057c82 */ /* 0x000fe20008000000 */
[----:B------:R-:W-:Y:S01]  /*1c10*/  LEA.HI R10, R12, UR10, RZ, 0x1d ;  /* 0x0000000a0c0a7c11 */ /* 0x000fe2000f8fe8ff */
[----:B------:R-:W-:Y:S01]  /*1c20*/  UMOV UR6, URZ ;  /* 0x000000ff00067c82 */ /* 0x000fe20008000000 */
[----:B------:R-:W-:-:S02]  /*1c30*/  LOP3.LUT R9, R9, 0x7c, RZ, 0xc0, !PT ;  /* 0x0000007c09097812 */ /* 0x000fc400078ec0ff */
[----:B------:R-:W-:Y:S02]  /*1c40*/  IADD3 R8, PT, PT, R8, UR13, RZ ;  /* 0x0000000d08087c10 */ /* 0x000fe4000fffe0ff */
[----:B-1----:R-:W-:-:S04]  /*1c50*/  IADD3 R7, PT, PT, R13, 0x1f, RZ ;  /* 0x0000001f0d077810 */ /* 0x002fc80007ffe0ff */
[----:B------:R-:W-:-:S07]  /*1c60*/  SHF.R.U32.HI R7, RZ, 0x5, R7 ;  /* 0x00000005ff077819 */ /* 0x000fce0000011607 */
.L_x_786:
[----:B------:R-:W0:Y:S01]  /*1c70*/  LDCU UR12, c[0x0][0x3ac] ;  /* 0x00007580ff0c77ac */ /* 0x000e220008000800 */
[----:B------:R-:W-:-:S04]  /*1c80*/  UIADD3 UR11, UPT, UPT, UR6, 0x40, URZ ;  /* 0x00000040060b7890 */ /* 0x000fc8000fffe0ff */
[----:B0-----:R-:W-:-:S04]  /*1c90*/  UISETP.LT.AND UP0, UPT, UR11, UR12, UPT ;  /* 0x0000000c0b00728c */ /* 0x001fc8000bf01270 */
[----:B------:R-:W-:-:S04]  /*1ca0*/  USEL UR12, UR11, UR12, UP0 ;  /* 0x0000000c0b0c7287 */ /* 0x000fc80008000000 */
[----:B------:R-:W-:Y:S02]  /*1cb0*/  UIADD3 UR22, UPT, UPT, UR12, -UR6, URZ ;  /* 0x800000060c167290 */ /* 0x000fe4000fffe0ff */
[----:B------:R-:W-:Y:S02]  /*1cc0*/  ULOP3.LUT UR20, UR12, 0x7, URZ, 0xc0, !UPT ;  /* 0x000000070c147892 */ /* 0x000fe4000f8ec0ff */
[----:B------:R-:W-:Y:S02]  /*1cd0*/  UISETP.GE.AND UP0, UPT, UR22, 0x1, UPT ;  /* 0x000000011600788c */ /* 0x000fe4000bf06270 */
[----:B------:R-:W-:-:S07]  /*1ce0*/  ULOP3.LUT UR21, UR12, 0xf, URZ, 0xc0, !UPT ;  /* 0x0000000f0c157892 */ /* 0x000fce000f8ec0ff */
[----:B-1234-:R-:W-:Y:S05]  /*1cf0*/  BRA.U !UP0, `(.L_x_757) ;  /* 0x00000005089c7547 */ /* 0x01efea000b800000 */
[----:B------:R-:W-:-:S07]  /*1d00*/  HFMA2 R0, -RZ, RZ, 0, 0 ;  /* 0x00000000ff007431 */ /* 0x000fce00000001ff */
.L_x_766:
[----:B0-----:R-:W0:Y:S01]  /*1d10*/  LDC R17, c[0x0][0x3b0] ;  /* 0x0000ec00ff117b82 */ /* 0x001e220000000800 */
[----:B------:R-:W-:Y:S01]  /*1d20*/  IMAD.SHL.U32 R14, R12, 0x2, RZ ;  /* 0x000000020c0e7824 */ /* 0x000fe200078e00ff */
[----:B------:R-:W-:Y:S01]  /*1d30*/  BSSY.RECONVERGENT B0, `(.L_x_758) ;  /* 0x000001c000007945 */ /* 0x000fe20003800200 */
[----:B------:R-:W-:Y:S02]  /*1d40*/  MOV R6, RZ ;  /* 0x000000ff00067202 */ /* 0x000fe40000000f00 */
[----:B------:R-:W-:Y:S02]  /*1d50*/  IADD3 R4, PT, PT, R0, UR6, RZ ;  /* 0x0000000600047c10 */ /* 0x000fe4000fffe0ff */
[-C--:B0-----:R-:W-:Y:S02]  /*1d60*/  ISETP.GE.AND P0, PT, R12, R17.reuse, PT ;  /* 0x000000110c00720c */ /* 0x081fe40003f06270 */
[----:B------:R-:W-:-:S11]  /*1d70*/  ISETP.GE.AND P1, PT, R14, R17, PT ;  /* 0x000000110e00720c */ /* 0x000fd60003f26270 */
[----:B-12---:R-:W-:Y:S05]  /*1d80*/  @P0 BRA `(.L_x_759) ;  /* 0x0000000000580947 */ /* 0x006fea0003800000 */
[----:B------:R-:W0:Y:S01]  /*1d90*/  S2R R16, SR_CgaCtaId ;  /* 0x0000000000107919 */ /* 0x000e220000008800 */
[----:B------:R-:W-:Y:S01]  /*1da0*/  MOV R3, 0x400 ;  /* 0x0000040000037802 */ /* 0x000fe20000000f00 */
[----:B------:R-:W-:Y:S01]  /*1db0*/  IMAD.MOV.U32 R2, RZ, RZ, R8 ;  /* 0x000000ffff027224 */ /* 0x000fe200078e0008 */
[----:B------:R-:W-:Y:S02]  /*1dc0*/  I2FP.F32.U32 R22, R4 ;  /* 0x0000000400167245 */ /* 0x000fe40000201000 */
[----:B0-----:R-:W-:Y:S02]  /*1dd0*/  LEA R24, R16, R3, 0x18 ;  /* 0x0000000310187211 */ /* 0x001fe400078ec0ff */
[----:B------:R-:W-:-:S07]  /*1de0*/  MOV R16, R12 ;  /* 0x0000000c00107202 */ /* 0x000fce0000000f00 */
.L_x_760:
[----:B------:R-:W-:Y:S02]  /*1df0*/  LEA.HI R3, R16, R16, RZ, 0x1 ;  /* 0x0000001010037211 */ /* 0x000fe400078f08ff */
[----:B-1----:R-:W-:Y:S02]  /*1e00*/  LEA R18, R17, R2, 0x2 ;  /* 0x0000000211127211 */ /* 0x002fe400078e10ff */
[----:B------:R-:W-:Y:S02]  /*1e10*/  SHF.L.U32 R3, R3, 0x1, RZ ;  /* 0x0000000103037819 */ /* 0x000fe400000006ff */
[----:B------:R-:W-:Y:S02]  /*1e20*/  IADD3 R16, PT, PT, R13, R16, RZ ;  /* 0x000000100d107210 */ /* 0x000fe40007ffe0ff */
[----:B------:R-:W-:Y:S02]  /*1e30*/  LOP3.LUT R3, R3, 0xfffffffc, RZ, 0xc0, !PT ;  /* 0xfffffffc03037812 */ /* 0x000fe400078ec0ff */
[----:B------:R-:W-:-:S03]  /*1e40*/  ISETP.GE.AND P0, PT, R16, R17, PT ;  /* 0x000000111000720c */ /* 0x000fc60003f06270 */
[----:B------:R-:W-:-:S06]  /*1e50*/  IMAD.IADD R3, R24, 0x1, R3 ;  /* 0x0000000118037824 */ /* 0x000fcc00078e0203 */
[----:B------:R-:W0:Y:S02]  /*1e60*/  LDS R3, [R3] ;  /* 0x0000000003037984 */ /* 0x000e240000000800 */
[----:B0-----:R-:W-:-:S04]  /*1e70*/  FMUL R5, R22, R3 ;  /* 0x0000000316057220 */ /* 0x001fc80000400000 */
[----:B------:R-:W-:-:S04]  /*1e80*/  FMUL.RZ R20, R5, 0.15915493667125701904 ;  /* 0x3e22f98305147820 */ /* 0x000fc8000040c000 */
[----:B------:R-:W0:Y:S08]  /*1e90*/  MUFU.COS R19, R20 ;  /* 0x0000001400137308 */ /* 0x000e300000000000 */
[----:B------:R-:W1:Y:S01]  /*1ea0*/  MUFU.SIN R5, R20 ;  /* 0x0000001400057308 */ /* 0x000e620000000400 */
[----:B0-----:R0:W-:Y:S04]  /*1eb0*/  STS [R2], R19 ;  /* 0x0000001302007388 */ /* 0x0011e80000000800 */
[----:B-1----:R1:W-:Y:S01]  /*1ec0*/  STS [R18], R5 ;  /* 0x0000000512007388 */ /* 0x0023e20000000800 */
[----:B0-----:R-:W-:Y:S01]  /*1ed0*/  IMAD R2, R13, 0x4, R2 ;  /* 0x000000040d027824 */ /* 0x001fe200078e0202 */
[----:B------:R-:W-:Y:S06]  /*1ee0*/  @!P0 BRA `(.L_x_760) ;  /* 0xfffffffc00c08947 */ /* 0x000fec000383ffff */
.L_x_759:
[----:B------:R-:W-:Y:S05]  /*1ef0*/  BSYNC.RECONVERGENT B0 ;  /* 0x0000000000007941 */ /* 0x000fea0003800200 */
.L_x_758:
[----:B------:R-:W-:Y:S06]  /*1f00*/  BAR.SYNC.DEFER_BLOCKING 0x0 ;  /* 0x0000000000007b1d */ /* 0x000fec0000010000 */
[----:B------:R-:W-:Y:S04]  /*1f10*/  BSSY.RECONVERGENT B0, `(.L_x_761) ;  /* 0x000001a000007945 */ /* 0x000fe80003800200 */
[----:B------:R-:W-:Y:S05]  /*1f20*/  @P1 BRA `(.L_x_762) ;  /* 0x0000000000601947 */ /* 0x000fea0003800000 */
[----:B------:R-:W0:Y:S01]  /*1f30*/  LDC.64 R2, c[0x0][0x388] ;  /* 0x0000e200ff027b82 */ /* 0x000e220000000a00 */
[----:B------:R-:W-:Y:S02]  /*1f40*/  HFMA2 R6, -RZ, RZ, 0, 0 ;  /* 0x00000000ff067431 */ /* 0x000fe400000001ff */
[----:B------:R-:W-:-:S07]  /*1f50*/  IMAD R19, R4, R17, UR7 ;  /* 0x0000000704137e24 */ /* 0x000fce000f8e0211 */
.L_x_763:
[----:B-1----:R-:W-:-:S05]  /*1f60*/  IADD3 R5, PT, PT, R19, R14, RZ ;  /* 0x0000000e13057210 */ /* 0x002fca0007ffe0ff */
[----:B0-----:R-:W-:-:S05]  /*1f70*/  IMAD.WIDE R4, R5, 0x4, R2 ;  /* 0x0000000405047825 */ /* 0x001fca00078e0202 */
[----:B------:R-:W2:Y:S04]  /*1f80*/  LDG.E.CONSTANT R18, desc[UR18][R4.64+0x4] ;  /* 0x0000041204127981 */ /* 0x000ea8000c1e9900 */
[----:B------:R-:W3:Y:S01]  /*1f90*/  LDG.E.CONSTANT R16, desc[UR18][R4.64] ;  /* 0x0000001204107981 */ /* 0x000ee2000c1e9900 */
[C---:B------:R-:W-:Y:S02]  /*1fa0*/  LEA R20, R14.reuse, UR14, 0x2 ;  /* 0x0000000e0e147c11 */ /* 0x040fe4000f8e10ff */
[C---:B------:R-:W-:Y:S02]  /*1fb0*/  LEA R22, R14.reuse, UR15, 0x2 ;  /* 0x0000000f0e167c11 */ /* 0x040fe4000f8e10ff */
[----:B------:R-:W-:Y:S01]  /*1fc0*/  LEA R24, R14, UR10, 0x2 ;  /* 0x0000000a0e187c11 */ /* 0x000fe2000f8e10ff */
[----:B------:R-:W2:Y:S01]  /*1fd0*/  LDS R21, [R20] ;  /* 0x0000000014157984 */ /* 0x000ea20000000800 */
[----:B------:R-:W-:-:S03]  /*1fe0*/  IMAD R14, R13, 0x2, R14 ;  /* 0x000000020d0e7824 */ /* 0x000fc600078e020e */
[----:B------:R-:W0:Y:S02]  /*1ff0*/  LDS R23, [R22] ;  /* 0x0000000016177984 */ /* 0x000e240000000800 */
[----:B------:R-:W-:Y:S02]  /*2000*/  ISETP.GE.AND P0, PT, R14, R17, PT ;  /* 0x000000110e00720c */ /* 0x000fe40003f06270 */
[----:B------:R-:W1:Y:S04]  /*2010*/  LDS R26, [R24+0x184] ;  /* 0x00018400181a7984 */ /* 0x000e680000000800 */
[----:B------:R-:W4:Y:S01]  /*2020*/  LDS R27, [R24+0x180] ;  /* 0x00018000181b7984 */ /* 0x000f220000000800 */
[C---:B--2---:R-:W-:Y:S01]  /*2030*/  FMUL R25, R18.reuse, R21 ;  /* 0x0000001512197220 */ /* 0x044fe20000400000 */
[----:B0-----:R-:W-:-:S03]  /*2040*/  FMUL R18, R18, R23 ;  /* 0x0000001712127220 */ /* 0x001fc60000400000 */
[C---:B---3--:R-:W-:Y:S01]  /*2050*/  FFMA R25, R16.reuse, R23, R25 ;  /* 0x0000001710197223 */ /* 0x048fe20000000019 */
[----:B------:R-:W-:-:S03]  /*2060*/  FFMA R18, R16, R21, -R18 ;  /* 0x0000001510127223 */ /* 0x000fc60000000812 */
[----:B-1----:R-:W-:-:S04]  /*2070*/  FMUL R25, R25, R26 ;  /* 0x0000001a19197220 */ /* 0x002fc80000400000 */
[----:B----4-:R-:W-:-:S04]  /*2080*/  FFMA R25, R18, R27, R25 ;  /* 0x0000001b12197223 */ /* 0x010fc80000000019 */
[----:B------:R-:W-:Y:S01]  /*2090*/  FADD R6, R25, R6 ;  /* 0x0000000619067221 */ /* 0x000fe20000000000 */
[----:B------:R-:W-:Y:S06]  /*20a0*/  @!P0 BRA `(.L_x_763) ;  /* 0xfffffffc00ac8947 */ /* 0x000fec000383ffff */
.L_x_762:
[----:B------:R-:W-:Y:S05]  /*20b0*/  BSYNC.RECONVERGENT B0 ;  /* 0x0000000000007941 */ /* 0x000fea0003800200 */
.L_x_761:
[----:B------:R-:W0:Y:S01]  /*20c0*/  SHFL.BFLY PT, R3, R6, 0x10, 0x1f ;  /* 0x0e001f0006037f89 */ /* 0x000e2200000e0000 */
[----:B------:R-:W-:Y:S02]  /*20d0*/  ISETP.NE.AND P1, PT, R11, RZ, PT ;  /* 0x000000ff0b00720c */ /* 0x000fe40003f25270 */
[----:B------:R-:W-:Y:S01]  /*20e0*/  ISETP.GT.U32.AND P0, PT, R12, 0x1f, PT ;  /* 0x0000001f0c00780c */ /* 0x000fe20003f04070 */
[----:B0-----:R-:W-:-:S05]  /*20f0*/  FADD R3, R3, R6 ;  /* 0x0000000603037221 */ /* 0x001fca0000000000 */
[----:B------:R-:W0:Y:S02]  /*2100*/  SHFL.BFLY PT, R2, R3, 0x8, 0x1f ;  /* 0x0d001f0003027f89 */ /* 0x000e2400000e0000 */
[----:B0-----:R-:W-:-:S05]  /*2110*/  FADD R2, R3, R2 ;  /* 0x0000000203027221 */ /* 0x001fca0000000000 */
[----:B-1----:R-:W0:Y:S02]  /*2120*/  SHFL.BFLY PT, R5, R2, 0x4, 0x1f ;  /* 0x0c801f0002057f89 */ /* 0x002e2400000e0000 */
[----:B0-----:R-:W-:-:S05]  /*2130*/  FADD R5, R2, R5 ;  /* 0x0000000502057221 */ /* 0x001fca0000000000 */
[----:B------:R-:W0:Y:S02]  /*2140*/  SHFL.BFLY PT, R4, R5, 0x2, 0x1f ;  /* 0x0c401f0005047f89 */ /* 0x000e2400000e0000 */
[----:B0-----:R-:W-:-:S05]  /*2150*/  FADD R4, R5, R4 ;  /* 0x0000000405047221 */ /* 0x001fca0000000000 */
[----:B------:R-:W0:Y:S02]  /*2160*/  SHFL.BFLY PT, R17, R4, 0x1, 0x1f ;  /* 0x0c201f0004117f89 */ /* 0x000e2400000e0000 */
[----:B0-----:R-:W-:-:S05]  /*2170*/  FADD R17, R4, R17 ;  /* 0x0000001104117221 */ /* 0x001fca0000000000 */
[----:B------:R0:W-:Y:S01]  /*2180*/  @!P1 STS [R10+0x100], R17 ;  /* 0x000100110a009388 */ /* 0x0001e20000000800 */
[----:B------:R-:W-:Y:S06]  /*2190*/  BAR.SYNC.DEFER_BLOCKING 0x0 ;  /* 0x0000000000007b1d */ /* 0x000fec0000010000 */
[----:B------:R-:W-:Y:S05]  /*21a0*/  @P0 BRA `(.L_x_764) ;  /* 0x0000000000400947 */ /* 0x000fea0003800000 */
[----:B------:R-:W-:Y:S01]  /*21b0*/  ISETP.GE.U32.AND P0, PT, R12, R7, PT ;  /* 0x000000070c00720c */ /* 0x000fe20003f06070 */
[----:B------:R-:W-:Y:S01]  /*21c0*/  UMOV UR16, 0xffffffff ;  /* 0xffffffff00107882 */ /* 0x000fe20000000000 */
[----:B------:R-:W-:-:S11]  /*21d0*/  MOV R5, RZ ;  /* 0x000000ff00057202 */ /* 0x000fd60000000f00 */
[----:B------:R1:W2:Y:S01]  /*21e0*/  @!P0 LDS R5, [R9+UR10+0x100] ;  /* 0x0001000a09058984 */ /* 0x0002a20008000800 */
[----:B------:R-:W-:Y:S05]  /*21f0*/  BRA.DIV UR16, `(.L_x_765) ;  /* 0x0000001610e47947 */ /* 0x000fea000b800000 */
[----:B--2---:R-:W2:Y:S02]  /*2200*/  SHFL.BFLY PT, R6, R5, 0x10, 0x1f ;  /* 0x0e001f0005067f89 */ /* 0x004ea400000e0000 */
[----:B--2---:R-:W-:-:S05]  /*2210*/  FADD R6, R6, R5 ;  /* 0x0000000506067221 */ /* 0x004fca0000000000 */
[----:B0-----:R-:W0:Y:S02]  /*2220*/  SHFL.BFLY PT, R17, R6, 0x8, 0x1f ;  /* 0x0d001f0006117f89 */ /* 0x001e2400000e0000 */
[----:B0-----:R-:W-:-:S05]  /*2230*/  FADD R17, R6, R17 ;  /* 0x0000001106117221 */ /* 0x001fca0000000000 */
[----:B------:R-:W0:Y:S02]  /*2240*/  SHFL.BFLY PT, R14, R17, 0x4, 0x1f ;  /* 0x0c801f00110e7f89 */ /* 0x000e2400000e0000 */
[----:B0-----:R-:W-:-:S05]  /*2250*/  FADD R14, R17, R14 ;  /* 0x0000000e110e7221 */ /* 0x001fca0000000000 */
[----:B------:R-:W0:Y:S02]  /*2260*/  SHFL.BFLY PT, R19, R14, 0x2, 0x1f ;  /* 0x0c401f000e137f89 */ /* 0x000e2400000e0000 */
[----:B0-----:R-:W-:-:S05]  /*2270*/  FADD R19, R14, R19 ;  /* 0x000000130e137221 */ /* 0x001fca0000000000 */
[----:B------:R0:W2:Y:S02]  /*2280*/  SHFL.BFLY PT, R16, R19, 0x1, 0x1f ;  /* 0x0c201f0013107f89 */ /* 0x0000a400000e0000 */
.L_x_795:
[----:B--2---:R-:W-:-:S05]  /*2290*/  FADD R16, R19, R16 ;  /* 0x0000001013107221 */ /* 0x004fca0000000000 */
[----:B------:R2:W-:Y:S02]  /*22a0*/  @!P1 STS [UR10+0x100], R16 ;  /* 0x00010010ff009988 */ /* 0x0005e4000800080a */
.L_x_764:
[----:B------:R-:W-:Y:S05]  /*22b0*/  WARPSYNC.ALL ;  /* 0x0000000000007948 */ /* 0x000fea0003800000 */
[----:B------:R-:W-:Y:S01]  /*22c0*/  ISETP.NE.AND P0, PT, R12, RZ, PT ;  /* 0x000000ff0c00720c */ /* 0x000fe20003f05270 */
[----:B------:R-:W-:-:S12]  /*22d0*/  BAR.SYNC.DEFER_BLOCKING 0x0 ;  /* 0x0000000000007b1d */ /* 0x000fd80000010000 */
[C---:B------:R-:W-:Y:S02]  /*22e0*/  @!P0 LEA R3, R0.reuse, UR10, 0x2 ;  /* 0x0000000a00038c11 */ /* 0x040fe4000f8e10ff */
[----:B------:R-:W-:Y:S01]  /*22f0*/  IADD3 R0, PT, PT, R0, 0x1, RZ ;  /* 0x0000000100007810 */ /* 0x000fe20007ffe0ff */
[----:B------:R-:W3:Y:S01]  /*2300*/  @!P0 LDC R5, c[0x0][0x3b4] ;  /* 0x0000ed00ff058b82 */ /* 0x000ee20000000800 */
[----:B------:R-:W3:Y:S02]  /*2310*/  @!P0 LDS R2, [UR10+0x100] ;  /* 0x0001000aff028984 */ /* 0x000ee40008000800 */
[----:B---3--:R-:W-:-:S05]  /*2320*/  @!P0 FMUL R2, R2, R5 ;  /* 0x0000000502028220 */ /* 0x008fca0000400000 */
[----:B------:R3:W-:Y:S01]  /*2330*/  @!P0 STS [R3], R2 ;  /* 0x0000000203008388 */ /* 0x0007e20000000800 */
[----:B------:R-:W-:Y:S01]  /*2340*/  BAR.SYNC.DEFER_BLOCKING 0x0 ;  /* 0x0000000000007b1d */ /* 0x000fe20000010000 */
[----:B------:R-:W-:-:S13]  /*2350*/  ISETP.GE.AND P0, PT, R0, UR22, PT ;  /* 0x0000001600007c0c */ /* 0x000fda000bf06270 */
[----:B---3--:R-:W-:Y:S05]  /*2360*/  @!P0 BRA `(.L_x_766) ;  /* 0xfffffff800688947 */ /* 0x008fea000383ffff */
.L_x_757:
[----:B------:R-:W-:Y:S01]  /*2370*/  ISETP.GE.AND P0, PT, R12, UR22, PT ;  /* 0x000000160c007c0c */ /* 0x000fe2000bf06270 */
[----:B------:R-:W-:Y:S01]  /*2380*/  BSSY.RECONVERGENT B0, `(.L_x_767) ;  /* 0x000000b000007945 */ /* 0x000fe20003800200 */
[----:B------:R-:W-:-:S11]  /*2390*/  IMAD.MOV.U32 R0, RZ, RZ, -0x800000 ;  /* 0xff800000ff007424 */ /* 0x000fd600078e00ff */
[----:B------:R-:W-:Y:S05]  /*23a0*/  @P0 BRA `(.L_x_768) ;  /* 0x0000000000200947 */ /* 0x000fea0003800000 */
[----:B------:R-:W-:Y:S02]  /*23b0*/  MOV R0, 0xff800000 ;  /* 0xff80000000007802 */ /* 0x000fe40000000f00 */
[----:B------:R-:W-:-:S07]  /*23c0*/  MOV R2, R12 ;  /* 0x0000000c00027202 */ /* 0x000fce0000000f00 */
.L_x_769:
[----:B------:R-:W-:Y:S01]  /*23d0*/  LEA R3, R2, UR10, 0x2 ;  /* 0x0000000a02037c11 */ /* 0x000fe2000f8e10ff */
[----:B------:R-:W-:-:S05]  /*23e0*/  IMAD.IADD R2, R13, 0x1, R2 ;  /* 0x000000010d027824 */ /* 0x000fca00078e0202 */
[----:B------:R-:W3:Y:S01]  /*23f0*/  LDS R3, [R3] ;  /* 0x0000000003037984 */ /* 0x000ee20000000800 */
[----:B------:R-:W-:Y:S02]  /*2400*/  ISETP.GE.AND P0, PT, R2, UR22, PT ;  /* 0x0000001602007c0c */ /* 0x000fe4000bf06270 */
[----:B---3--:R-:W-:-:S11]  /*2410*/  FMNMX R0, R3, R0, !PT ;  /* 0x0000000003007209 */ /* 0x008fd60007800000 */
[----:B------:R-:W-:Y:S05]  /*2420*/  @!P0 BRA `(.L_x_769) ;  /* 0xfffffffc00e88947 */ /* 0x000fea000383ffff */
.L_x_768:
[----:B------:R-:W-:Y:S05]  /*2430*/  BSYNC.RECONVERGENT B0 ;  /* 0x0000000000007941 */ /* 0x000fea0003800200 */
.L_x_767:
[----:B------:R-:W3:Y:S01]  /*2440*/  SHFL.BFLY PT, R3, R0, 0x10, 0x1f ;  /* 0x0e001f0000037f89 */ /* 0x000ee200000e0000 */
[----:B------:R-:W-:Y:S02]  /*2450*/  ISETP.NE.AND P1, PT, R11, RZ, PT ;  /* 0x000000ff0b00720c */ /* 0x000fe40003f25270 */
[----:B------:R-:W-:Y:S02]  /*2460*/  ISETP.GT.U32.AND P0, PT, R12, 0x1f, PT ;  /* 0x0000001f0c00780c */ /* 0x000fe40003f04070 */
[----:B---3--:R-:W-:-:S05]  /*2470*/  FMNMX R3, R3, R0, !PT ;  /* 0x0000000003037209 */ /* 0x008fca0007800000 */
[----:B------:R-:W3:Y:S02]  /*2480*/  SHFL.BFLY PT, R2, R3, 0x8, 0x1f ;  /* 0x0d001f0003027f89 */ /* 0x000ee400000e0000 */
[----:B---3--:R-:W-:-:S05]  /*2490*/  FMNMX R2, R3, R2, !PT ;  /* 0x0000000203027209 */ /* 0x008fca0007800000 */
[----:B------:R-:W3:Y:S02]  /*24a0*/  SHFL.BFLY PT, R5, R2, 0x4, 0x1f ;  /* 0x0c801f0002057f89 */ /* 0x000ee400000e0000 */
[----:B---3--:R-:W-:-:S05]  /*24b0*/  FMNMX R5, R2, R5, !PT ;  /* 0x0000000502057209 */ /* 0x008fca0007800000 */
[----:B------:R-:W3:Y:S02]  /*24c0*/  SHFL.BFLY PT, R4, R5, 0x2, 0x1f ;  /* 0x0c401f0005047f89 */ /* 0x000ee400000e0000 */
[----:B---3--:R-:W-:-:S05]  /*24d0*/  FMNMX R4, R5, R4, !PT ;  /* 0x0000000405047209 */ /* 0x008fca0007800000 */
[----:B0-----:R-:W0:Y:S02]  /*24e0*/  SHFL.BFLY PT, R17, R4, 0x1, 0x1f ;  /* 0x0c201f0004117f89 */ /* 0x001e2400000e0000 */
[----:B0-----:R-:W-:-:S05]  /*24f0*/  FMNMX R17, R4, R17, !PT ;  /* 0x0000001104117209 */ /* 0x001fca0007800000 */
[----:B------:R0:W-:Y:S01]  /*2500*/  @!P1 STS [R10+0x100], R17 ;  /* 0x000100110a009388 */ /* 0x0001e20000000800 */
[----:B------:R-:W-:Y:S06]  /*2510*/  BAR.SYNC.DEFER_BLOCKING 0x0 ;  /* 0x0000000000007b1d */ /* 0x000fec0000010000 */
[----:B------:R-:W-:Y:S05]  /*2520*/  @P0 BRA `(.L_x_770) ;  /* 0x0000000000400947 */ /* 0x000fea0003800000 */
[----:B------:R-:W-:Y:S01]  /*2530*/  ISETP.GE.U32.AND P0, PT, R12, R7, PT ;  /* 0x000000070c00720c */ /* 0x000fe20003f06070 */
[----:B------:R-:W-:Y:S01]  /*2540*/  UMOV UR16, 0xffffffff ;  /* 0xffffffff00107882 */ /* 0x000fe20000000000 */
[----:B------:R-:W-:-:S11]  /*2550*/  MOV R0, 0xff800000 ;  /* 0xff80000000007802 */ /* 0x000fd60000000f00 */
[----:B------:R3:W4:Y:S01]  /*2560*/  @!P0 LDS R0, [R9+UR10+0x100] ;  /* 0x0001000a09008984 */ /* 0x0007220008000800 */
[----:B------:R-:W-:Y:S05]  /*2570*/  BRA.DIV UR16, `(.L_x_771) ;  /* 0x0000001610987947 */ /* 0x000fea000b800000 */
[----:B----4-:R-:W4:Y:S02]  /*2580*/  SHFL.BFLY PT, R5, R0, 0x10, 0x1f ;  /* 0x0e001f0000057f89 */ /* 0x010f2400000e0000 */
[----:B----4-:R-:W-:-:S05]  /*2590*/  FMNMX R5, R5, R0, !PT ;  /* 0x0000000005057209 */ /* 0x010fca0007800000 */
[----:B------:R-:W4:Y:S02]  /*25a0*/  SHFL.BFLY PT, R6, R5, 0x8, 0x1f ;  /* 0x0d001f0005067f89 */ /* 0x000f2400000e0000 */
[----:B----4-:R-:W-:-:S05]  /*25b0*/  FMNMX R6, R5, R6, !PT ;  /* 0x0000000605067209 */ /* 0x010fca0007800000 */
[----:B0-----:R-:W0:Y:S02]  /*25c0*/  SHFL.BFLY PT, R17, R6, 0x4, 0x1f ;  /* 0x0c801f0006117f89 */ /* 0x001e2400000e0000 */
[----:B0-----:R-:W-:-:S05]  /*25d0*/  FMNMX R17, R6, R17, !PT ;  /* 0x0000001106117209 */ /* 0x001fca0007800000 */
[----:B------:R-:W0:Y:S02]  /*25e0*/  SHFL.BFLY PT, R14, R17, 0x2, 0x1f ;  /* 0x0c401f00110e7f89 */ /* 0x000e2400000e0000 */
[----:B0-----:R-:W-:-:S05]  /*25f0*/  FMNMX R14, R17, R14, !PT ;  /* 0x0000000e110e7209 */ /* 0x001fca0007800000 */
[----:B------:R0:W4:Y:S02]  /*2600*/  SHFL.BFLY PT, R19, R14, 0x1, 0x1f ;  /* 0x0c201f000e137f89 */ /* 0x00012400000e0000 */
.L_x_801:
[----:B----4-:R-:W-:-:S05]  /*2610*/  FMNMX R19, R14, R19, !PT ;  /* 0x000000130e137209 */ /* 0x010fca0007800000 */
[----:B------:R4:W-:Y:S02]  /*2620*/  @!P1 STS [UR10+0x100], R19 ;  /* 0x00010013ff009988 */ /* 0x0009e4000800080a */
.L_x_770:
[----:B------:R-:W-:Y:S05]  /*2630*/  WARPSYNC.ALL ;  /* 0x0000000000007948 */ /* 0x000fea0003800000 */
[----:B------:R-:W-:Y:S01]  /*2640*/  ISETP.GE.AND P0, PT, R12, UR22, PT ;  /* 0x000000160c007c0c */ /* 0x000fe2000bf06270 */
[----:B------:R-:W-:Y:S01]  /*2650*/  BAR.SYNC.DEFER_BLOCKING 0x0 ;  /* 0x0000000000007b1d */ /* 0x000fe20000010000 */
[----:B------:R-:W-:Y:S02]  /*2660*/  HFMA2 R2, -RZ, RZ, 0.96630859375, -0.0022525787353515625 ;  /* 0x3bbb989dff027431 */ /* 0x000fe400000001ff */
[----:B------:R-:W-:Y:S01]  /*2670*/  IMAD.MOV.U32 R0, RZ, RZ, 0x437c0000 ;  /* 0x437c0000ff007424 */ /* 0x000fe200078e00ff */
[----:B------:R-:W-:-:S02]  /*2680*/  MOV R4, RZ ;  /* 0x000000ff00047202 */ /* 0x000fc40000000f00 */
[----:B------:R-:W-:Y:S01]  /*2690*/  BSSY.RECONVERGENT B0, `(.L_x_772) ;  /* 0x0000016000007945 */ /* 0x000fe20003800200 */
[----:B------:R-:W5:Y:S02]  /*26a0*/  LDS R6, [UR10+0x100] ;  /* 0x0001000aff067984 */ /* 0x000f640008000800 */
[----:B-----5:R-:W-:-:S03]  /*26b0*/  FMNMX R6, R6, R15, !PT ;  /* 0x0000000f06067209 */ /* 0x020fc60007800000 */
[----:B------:R-:W-:Y:S05]  /*26c0*/  @P0 BRA `(.L_x_773) ;  /* 0x0000000000480947 */ /* 0x000fea0003800000 */
[----:B------:R-:W-:Y:S01]  /*26d0*/  MOV R4, RZ ;  /* 0x000000ff00047202 */ /* 0x000fe20000000f00 */
[----:B0-----:R-:W-:-:S07]  /*26e0*/  IMAD.MOV.U32 R14, RZ, RZ, R12 ;  /* 0x000000ffff0e7224 */ /* 0x001fce00078e000c */
.L_x_774:
[----:B0-----:R-:W-:Y:S02]  /*26f0*/  LEA R3, R14, UR10, 0x2 ;  /* 0x0000000a0e037c11 */ /* 0x001fe4000f8e10ff */
[----:B------:R-:W-:-:S03]  /*2700*/  IADD3 R14, PT, PT, R13, R14, RZ ;  /* 0x0000000e0d0e7210 */ /* 0x000fc60007ffe0ff */
[----:B------:R-:W0:Y:S01]  /*2710*/  LDS R5, [R3] ;  /* 0x0000000003057984 */ /* 0x000e220000000800 */
[----:B------:R-:W-:Y:S01]  /*2720*/  ISETP.GE.AND P0, PT, R14, UR22, PT ;  /* 0x000000160e007c0c */ /* 0x000fe2000bf06270 */
[----:B0-----:R-:W-:-:S04]  /*2730*/  FADD R5, -R6, R5 ;  /* 0x0000000506057221 */ /* 0x001fc80000000100 */
[----:B------:R-:W-:-:S04]  /*2740*/  FFMA.SAT R17, R5, R2, 0.5 ;  /* 0x3f00000005117423 */ /* 0x000fc80000002002 */
[----:B------:R-:W-:-:S04]  /*2750*/  FFMA.RM R17, R17, R0, 12582913 ;  /* 0x4b40000111117423 */ /* 0x000fc80000004000 */
[C---:B--2---:R-:W-:Y:S01]  /*2760*/  FADD R16, R17.reuse, -12583039 ;  /* 0xcb40007f11107421 */ /* 0x044fe20000000000 */
        /* <DEDUP_REMOVED lines=8> */
.L_x_773:
[----:B------:R-:W-:Y:S05]  /*27f0*/  BSYNC.RECONVERGENT B0 ;  /* 0x0000000000007941 */ /* 0x000fea0003800200 */
.L_x_772:
[----:B0-----:R-:W0:Y:S01]  /*2800*/  SHFL.BFLY PT, R3, R4, 0x10, 0x1f ;  /* 0x0e001f0004037f89 */ /* 0x001e2200000e0000 */
[----:B------:R-:W-:Y:S02]  /*2810*/  ISETP.NE.AND P1, PT, R11, RZ, PT ;  /* 0x000000ff0b00720c */ /* 0x000fe40003f25270 */
[----:B------:R-:W-:Y:S01]  /*2820*/  ISETP.GT.U32.AND P0, PT, R12, 0x1f, PT ;  /* 0x0000001f0c00780c */ /* 0x000fe20003f04070 */
[----:B0-----:R-:W-:-:S05]  /*2830*/  FADD R14, R3, R4 ;  /* 0x00000004030e7221 */ /* 0x001fca0000000000 */
[----:B------:R-:W2:Y:S02]  /*2840*/  SHFL.BFLY PT, R3, R14, 0x8, 0x1f ;  /* 0x0d001f000e037f89 */ /* 0x000ea400000e0000 */
[----:B--2---:R-:W-:-:S05]  /*2850*/  FADD R16, R14, R3 ;  /* 0x000000030e107221 */ /* 0x004fca0000000000 */
[----:B------:R-:W0:Y:S02]  /*2860*/  SHFL.BFLY PT, R3, R16, 0x4, 0x1f ;  /* 0x0c801f0010037f89 */ /* 0x000e2400000e0000 */
[----:B0-----:R-:W-:Y:S01]  /*2870*/  FADD R17, R16, R3 ;  /* 0x0000000310117221 */ /* 0x001fe20000000000 */
[----:B------:R-:W-:-:S04]  /*2880*/  FADD R3, -R6, R15 ;  /* 0x0000000f06037221 */ /* 0x000fc80000000100 */
[----:B------:R-:W0:Y:S01]  /*2890*/  SHFL.BFLY PT, R18, R17, 0x2, 0x1f ;  /* 0x0c401f0011127f89 */ /* 0x000e2200000e0000 */
[----:B------:R-:W-:-:S04]  /*28a0*/  FFMA.SAT R5, R3, R2, 0.5 ;  /* 0x3f00000003057423 */ /* 0x000fc80000002002 */
[----:B------:R-:W-:-:S04]  /*28b0*/  FFMA.RM R5, R5, R0, 12582913 ;  /* 0x4b40000105057423 */ /* 0x000fc80000004000 */
[C---:B------:R-:W-:Y:S01]  /*28c0*/  FADD R0, R5.reuse, -12583039 ;  /* 0xcb40007f05007421 */ /* 0x040fe20000000000 */
[----:B------:R-:W-:-:S03]  /*28d0*/  IMAD.SHL.U32 R5, R5, 0x800000, RZ ;  /* 0x0080000005057824 */ /* 0x000fc600078e00ff */
[----:B------:R-:W-:-:S04]  /*28e0*/  FFMA R0, R3, 1.4426950216293334961, -R0 ;  /* 0x3fb8aa3b03007823 */ /* 0x000fc80000000800 */
[----:B------:R-:W-:-:S06]  /*28f0*/  FFMA R0, R3, 1.925963033500011079e-08, R0 ;  /* 0x32a5706003007823 */ /* 0x000fcc0000000000 */
[----:B------:R-:W2:Y:S01]  /*2900*/  MUFU.EX2 R0, R0 ;  /* 0x0000000000007308 */ /* 0x000ea20000000800 */
[----:B0-----:R-:W-:-:S05]  /*2910*/  FADD R18, R17, R18 ;  /* 0x0000001211127221 */ /* 0x001fca0000000000 */
[----:B----4-:R-:W0:Y:S01]  /*2920*/  SHFL.BFLY PT, R19, R18, 0x1, 0x1f ;  /* 0x0c201f0012137f89 */ /* 0x010e2200000e0000 */
[----:B--2---:R-:W-:Y:S01]  /*2930*/  FMUL R5, R5, R0 ;  /* 0x0000000005057220 */ /* 0x004fe20000400000 */
[----:B0-----:R-:W-:-:S05]  /*2940*/  FADD R19, R18, R19 ;  /* 0x0000001312137221 */ /* 0x001fca0000000000 */
[----:B------:R0:W-:Y:S01]  /*2950*/  @!P1 STS [R10+0x100], R19 ;  /* 0x000100130a009388 */ /* 0x0001e20000000800 */
[----:B------:R-:W-:Y:S06]  /*2960*/  BAR.SYNC.DEFER_BLOCKING 0x0 ;  /* 0x0000000000007b1d */ /* 0x000fec0000010000 */
[----:B------:R-:W-:Y:S05]  /*2970*/  @P0 BRA `(.L_x_775) ;  /* 0x0000000000400947 */ /* 0x000fea0003800000 */
[----:B------:R-:W-:Y:S01]  /*2980*/  ISETP.GE.U32.AND P0, PT, R12, R7, PT ;  /* 0x000000070c00720c */ /* 0x000fe20003f06070 */
[----:B------:R-:W-:Y:S01]  /*2990*/  HFMA2 R0, -RZ, RZ, 0, 0 ;  /* 0x00000000ff007431 */ /* 0x000fe200000001ff */
[----:B------:R-:W-:-:S11]  /*29a0*/  UMOV UR16, 0xffffffff ;  /* 0xffffffff00107882 */ /* 0x000fd60000000000 */
[----:B------:R2:W4:Y:S01]  /*29b0*/  @!P0 LDS R0, [R9+UR10+0x100] ;  /* 0x0001000a09008984 */ /* 0x0005220008000800 */
[----:B------:R-:W-:Y:S05]  /*29c0*/  BRA.DIV UR16, `(.L_x_776) ;  /* 0x0000001610187947 */ /* 0x000fea000b800000 */
[----:B----4-:R-:W4:Y:S02]  /*29d0*/  SHFL.BFLY PT, R15, R0, 0x10, 0x1f ;  /* 0x0e001f00000f7f89 */ /* 0x010f2400000e0000 */
[----:B----4-:R-:W-:-:S05]  /*29e0*/  FADD R15, R15, R0 ;  /* 0x000000000f0f7221 */ /* 0x010fca0000000000 */
[----:B------:R-:W4:Y:S02]  /*29f0*/  SHFL.BFLY PT, R14, R15, 0x8, 0x1f ;  /* 0x0d001f000f0e7f89 */ /* 0x000f2400000e0000 */
[----:B----4-:R-:W-:-:S05]  /*2a00*/  FADD R14, R15, R14 ;  /* 0x0000000e0f0e7221 */ /* 0x010fca0000000000 */
[----:B------:R-:W4:Y:S02]  /*2a10*/  SHFL.BFLY PT, R17, R14, 0x4, 0x1f ;  /* 0x0c801f000e117f89 */ /* 0x000f2400000e0000 */
[----:B----4-:R-:W-:-:S05]  /*2a20*/  FADD R17, R14, R17 ;  /* 0x000000110e117221 */ /* 0x010fca0000000000 */
[----:B------:R-:W4:Y:S02]  /*2a30*/  SHFL.BFLY PT, R16, R17, 0x2, 0x1f ;  /* 0x0c401f0011107f89 */ /* 0x000f2400000e0000 */
[----:B----4-:R-:W-:-:S05]  /*2a40*/  FADD R16, R17, R16 ;  /* 0x0000001011107221 */ /* 0x010fca0000000000 */
[----:B0-----:R0:W4:Y:S02]  /*2a50*/  SHFL.BFLY PT, R19, R16, 0x1, 0x1f ;  /* 0x0c201f0010137f89 */ /* 0x00112400000e0000 */
.L_x_807:
[----:B----4-:R-:W-:-:S05]  /*2a60*/  FADD R19, R16, R19 ;  /* 0x0000001310137221 */ /* 0x010fca0000000000 */
[----:B------:R4:W-:Y:S02]  /*2a70*/  @!P1 STS [UR10+0x100], R19 ;  /* 0x00010013ff009988 */ /* 0x0009e4000800080a */
.L_x_775:
        /* <DEDUP_REMOVED lines=10> */
[----:B------:R-:W-:Y:S02]  /*2b20*/  UIMAD UR16, UR5, -0x40, UR12 ;  /* 0xffffffc0051078a4 */ /* 0x000fe4000f8e020c */
[----:B------:R-:W-:Y:S01]  /*2b30*/  MOV R3, UR12 ;  /* 0x0000000c00037c02 */ /* 0x000fe20008000f00 */
[----:B------:R-:W-:Y:S01]  /*2b40*/  IMAD.MOV.U32 R4, RZ, RZ, R12 ;  /* 0x000000ffff047224 */ /* 0x000fe200078e000c */
[----:B------:R-:W-:Y:S02]  /*2b50*/  UIADD3 UR17, UPT, UPT, UR16, -0x1, URZ ;  /* 0xffffffff10117890 */ /* 0x000fe4000fffe0ff */
[----:B------:R-:W-:Y:S02]  /*2b60*/  LOP3.LUT R3, R3, 0x3, RZ, 0xc0, !PT ;  /* 0x0000000303037812 */ /* 0x000fe400078ec0ff */
[----:B------:R-:W-:Y:S02]  /*2b70*/  MOV R2, UR16 ;  /* 0x0000001000027c02 */ /* 0x000fe40008000f00 */
[----:B------:R-:W-:-:S02]  /*2b80*/  IMAD.U32 R0, RZ, RZ, UR17 ;  /* 0x00000011ff007e24 */ /* 0x000fc4000f8e00ff */
[----:B------:R-:W-:-:S03]  /*2b90*/  IADD3 R2, PT, PT, R2, -UR21, RZ ;  /* 0x8000001502027c10 */ /* 0x000fc6000fffe0ff */
[----:B------:R-:W-:-:S13]  /*2ba0*/  ISETP.GE.U32.AND P0, PT, R0, 0xf, PT ;  /* 0x0000000f0000780c */ /* 0x000fda0003f06070 */
.L_x_785:
[----:B0-----:R-:W0:Y:S01]  /*2bb0*/  LDC.64 R14, c[0x0][0x398] ;  /* 0x0000e600ff0e7b82 */ /* 0x001e220000000a00 */
[----:B------:R-:W5:Y:S01]  /*2bc0*/  LDCU UR16, c[0x0][0x3b0] ;  /* 0x00007600ff1077ac */ /* 0x000f620008000800 */
[----:B------:R-:W-:Y:S01]  /*2bd0*/  HFMA2 R0, -RZ, RZ, 0, 0 ;  /* 0x00000000ff007431 */ /* 0x000fe200000001ff */
[----:B------:R-:W-:Y:S02]  /*2be0*/  UISETP.NE.AND UP0, UPT, UR6, URZ, UPT ;  /* 0x000000ff0600728c */ /* 0x000fe4000bf05270 */
[----:B------:R-:W-:Y:S01]  /*2bf0*/  UISETP.GE.AND UP1, UPT, UR22, 0x1, UPT ;  /* 0x000000011600788c */ /* 0x000fe2000bf26270 */
[----:B-----5:R-:W-:-:S06]  /*2c00*/  IMAD.U32 R23, RZ, RZ, UR16 ;  /* 0x00000010ff177e24 */ /* 0x020fcc000f8e00ff */
[----:B------:R-:W-:Y:S05]  /*2c10*/  BRA.U !UP0, `(.L_x_779) ;  /* 0x00000001080c7547 */ /* 0x000fea000b800000 */
[----:B------:R-:W-:-:S04]  /*2c20*/  IMAD R17, R23, UR9, R4 ;  /* 0x0000000917117c24 */ /* 0x000fc8000f8e0204 */
[----:B0-----:R-:W-:-:S05]  /*2c30*/  IMAD.WIDE R16, R17, 0x4, R14 ;  /* 0x0000000411107825 */ /* 0x001fca00078e020e */
[----:B------:R0:W5:Y:S02]  /*2c40*/  LDG.E R0, desc[UR18][R16.64] ;  /* 0x0000001210007981 */ /* 0x000164000c1e1900 */
.L_x_779:
[----:B------:R-:W-:Y:S01]  /*2c50*/  MOV R20, RZ ;  /* 0x000000ff00147202 */ /* 0x000fe20000000f00 */
[----:B------:R-:W-:Y:S06]  /*2c60*/  BRA.U !UP1, `(.L_x_780) ;  /* 0x0000000909987547 */ /* 0x000fec000b800000 */
[----:B------:R-:W-:Y:S02]  /*2c70*/  IADD3 R22, PT, PT, R4, UR7, RZ ;  /* 0x0000000704167c10 */ /* 0x000fe4000fffe0ff */
[----:B------:R-:W-:Y:S01]  /*2c80*/  CS2R R20, SRZ ;  /* 0x0000000000147805 */ /* 0x000fe2000001ff00 */
[----:B------:R-:W-:Y:S06]  /*2c90*/  @!P0 BRA `(.L_x_781) ;  /* 0x0000000400288947 */ /* 0x000fec0003800000 */
[----:B------:R-:W-:Y:S01]  /*2ca0*/  IMAD.MOV.U32 R20, RZ, RZ, RZ ;  /* 0x000000ffff147224 */ /* 0x000fe200078e00ff */
[----:B------:R-:W-:-:S07]  /*2cb0*/  MOV R25, RZ ;  /* 0x000000ff00197202 */ /* 0x000fce0000000f00 */
.L_x_782:
[----:B0---4-:R-:W0:Y:S01]  /*2cc0*/  LDC.64 R18, c[0x0][0x390] ;  /* 0x0000e400ff127b82 */ /* 0x011e220000000a00 */
[----:B------:R-:W-:-:S05]  /*2cd0*/  IADD3 R16, PT, PT, R25, UR6, RZ ;  /* 0x0000000619107c10 */ /* 0x000fca000fffe0ff */
[----:B------:R-:W-:-:S04]  /*2ce0*/  IMAD R17, R16, R23, R22 ;  /* 0x0000001710117224 */ /* 0x000fc800078e0216 */
[----:B0-----:R-:W-:-:S05]  /*2cf0*/  IMAD.WIDE R18, R17, 0x4, R18 ;  /* 0x0000000411127825 */ /* 0x001fca00078e0212 */
[----:B------:R-:W4:Y:S01]  /*2d00*/  LDG.E.CONSTANT R21, desc[UR18][R18.64] ;  /* 0x0000001212157981 */ /* 0x000f22000c1e9900 */
[----:B------:R-:W-:-:S05]  /*2d10*/  IMAD.WIDE R16, R23, 0x4, R18 ;  /* 0x0000000417107825 */ /* 0x000fca00078e0212 */
[----:B------:R0:W2:Y:S02]  /*2d20*/  LDG.E.CONSTANT R28, desc[UR18][R16.64] ;  /* 0x00000012101c7981 */ /* 0x0000a4000c1e9900 */
[----:B0-----:R-:W-:-:S05]  /*2d30*/  IMAD.WIDE R16, R23, 0x4, R16 ;  /* 0x0000000417107825 */ /* 0x001fca00078e0210 */
[----:B------:R-:W3:Y:S01]  /*2d40*/  LDG.E.CONSTANT R24, desc[UR18][R16.64] ;  /* 0x0000001210187981 */ /* 0x000ee2000c1e9900 */
[----:B------:R-:W-:-:S05]  /*2d50*/  IMAD.WIDE R18, R23, 0x4, R16 ;  /* 0x0000000417127825 */ /* 0x000fca00078e0210 */
[----:B------:R0:W3:Y:S01]  /*2d60*/  LDG.E.CONSTANT R26, desc[UR18][R18.64] ;  /* 0x00000012121a7981 */ /* 0x0000e2000c1e9900 */
[----:B------:R-:W-:-:S05]  /*2d70*/  LEA R27, R25, UR10, 0x2 ;  /* 0x0000000a191b7c11 */ /* 0x000fca000f8e10ff */
[----:B------:R-:W4:Y:S02]  /*2d80*/  LDS R29, [R27] ;  /* 0x000000001b1d7984 */ /* 0x000f240000000800 */
[----:B----4-:R-:W-:Y:S02]  /*2d90*/  FFMA R29, R29, R21, R20 ;  /* 0x000000151d1d7223 */ /* 0x010fe40000000014 */
[----:B------:R-:W2:Y:S02]  /*2da0*/  LDS R20, [R27+0x4] ;  /* 0x000004001b147984 */ /* 0x000ea40000000800 */
[----:B--2---:R-:W-:Y:S01]  /*2db0*/  FFMA R29, R20, R28, R29 ;  /* 0x0000001c141d7223 */ /* 0x004fe2000000001d */
[C---:B------:R-:W-:Y:S02]  /*2dc0*/  IMAD.WIDE R20, R23.reuse, 0x4, R18 ;  /* 0x0000000417147825 */ /* 0x040fe400078e0212 */
[----:B0-----:R-:W3:Y:S04]  /*2dd0*/  LDS R18, [R27+0x8] ;  /* 0x000008001b127984 */ /* 0x001ee80000000800 */
[----:B------:R0:W2:Y:S01]  /*2de0*/  LDG.E.CONSTANT R28, desc[UR18][R20.64] ;  /* 0x00000012141c7981 */ /* 0x0000a2000c1e9900 */
[----:B------:R-:W-:-:S03]  /*2df0*/  IMAD.WIDE R16, R23, 0x4, R20 ;  /* 0x0000000417107825 */ /* 0x000fc600078e0214 */
[----:B0-----:R-:W0:Y:S01]  /*2e00*/  LDS R21, [R27+0xc] ;  /* 0x00000c001b157984 */ /* 0x001e220000000800 */
[----:B---3--:R-:W-:-:S03]  /*2e10*/  FFMA R24, R18, R24, R29 ;  /* 0x0000001812187223 */ /* 0x008fc6000000001d */
[----:B------:R3:W4:Y:S01]  /*2e20*/  LDG.E.CONSTANT R29, desc[UR18][R16.64] ;  /* 0x00000012101d7981 */ /* 0x000722000c1e9900 */
[----:B------:R-:W-:-:S03]  /*2e30*/  IMAD.WIDE R18, R23, 0x4, R16 ;  /* 0x0000000417127825 */ /* 0x000fc600078e0210 */
[----:B---3--:R-:W2:Y:S01]  /*2e40*/  LDS R16, [R27+0x10] ;  /* 0x000010001b107984 */ /* 0x008ea20000000800 */
[----:B0-----:R-:W-:-:S03]  /*2e50*/  FFMA R21, R21, R26, R24 ;  /* 0x0000001a15157223 */ /* 0x001fc60000000018 */
[----:B------:R0:W3:Y:S02]  /*2e60*/  LDG.E.CONSTANT R26, desc[UR18][R18.64] ;  /* 0x00000012121a7981 */ /* 0x0000e4000c1e9900 */
[----:B0-----:R-:W-:-:S05]  /*2e70*/  IMAD.WIDE R18, R23, 0x4, R18 ;  /* 0x0000000417127825 */ /* 0x001fca00078e0212 */
[----:B------:R-:W3:Y:S01]  /*2e80*/  LDG.E.CONSTANT R24, desc[UR18][R18.64] ;  /* 0x0000001212187981 */ /* 0x000ee2000c1e9900 */
[----:B--2---:R-:W-:-:S03]  /*2e90*/  FFMA R28, R16, R28, R21 ;  /* 0x0000001c101c7223 */ /* 0x004fc60000000015 */
[----:B------:R-:W4:Y:S04]  /*2ea0*/  LDS R21, [R27+0x14] ;  /* 0x000014001b157984 */ /* 0x000f280000000800 */
[----:B------:R-:W3:Y:S01]  /*2eb0*/  LDS R16, [R27+0x18] ;  /* 0x000018001b107984 */ /* 0x000ee20000000800 */
[----:B----4-:R-:W-:Y:S01]  /*2ec0*/  FFMA R21, R21, R29, R28 ;  /* 0x0000001d15157223 */ /* 0x010fe2000000001c */
[----:B------:R-:W-:-:S05]  /*2ed0*/  IMAD.WIDE R28, R23, 0x4, R18 ;  /* 0x00000004171c7825 */ /* 0x000fca00078e0212 */
[----:B------:R0:W2:Y:S01]  /*2ee0*/  LDG.E.CONSTANT R18, desc[UR18][R28.64] ;  /* 0x000000121c127981 */ /* 0x0000a2000c1e9900 */
[----:B---3--:R-:W-:Y:S01]  /*2ef0*/  FFMA R26, R16, R26, R21 ;  /* 0x0000001a101a7223 */ /* 0x008fe20000000015 */
[C---:B------:R-:W-:Y:S02]  /*2f00*/  IMAD.WIDE R20, R23.reuse, 0x4, R28 ;  /* 0x0000000417147825 */ /* 0x040fe400078e021c */
[----:B0-----:R-:W0:Y:S04]  /*2f10*/  LDS R29, [R27+0x1c] ;  /* 0x00001c001b1d7984 */ /* 0x001e280000000800 */
[----:B------:R3:W4:Y:S01]  /*2f20*/  LDG.E.CONSTANT R19, desc[UR18][R20.64] ;  /* 0x0000001214137981 */ /* 0x000722000c1e9900 */
[----:B------:R-:W-:-:S03]  /*2f30*/  IMAD.WIDE R16, R23, 0x4, R20 ;  /* 0x0000000417107825 */ /* 0x000fc600078e0214 */
[----:B------:R-:W-:Y:S04]  /*2f40*/  LDS R28, [R27+0x2c] ;  /* 0x00002c001b1c7984 */ /* 0x000fe80000000800 */
[----:B---3--:R-:W2:Y:S01]  /*2f50*/  LDS R20, [R27+0x20] ;  /* 0x000020001b147984 */ /* 0x008ea20000000800 */
[----:B0-----:R-:W-:-:S03]  /*2f60*/  FFMA R29, R29, R24, R26 ;  /* 0x000000181d1d7223 */ /* 0x001fc6000000001a */
[----:B------:R0:W3:Y:S02]  /*2f70*/  LDG.E.CONSTANT R24, desc[UR18][R16.64] ;  /* 0x0000001210187981 */ /* 0x0000e4000c1e9900 */
[----:B0-----:R-:W-:-:S05]  /*2f80*/  IMAD.WIDE R16, R23, 0x4, R16 ;  /* 0x0000000417107825 */ /* 0x001fca00078e0210 */
[----:B------:R-:W3:Y:S01]  /*2f90*/  LDG.E.CONSTANT R26, desc[UR18][R16.64] ;  /* 0x00000012101a7981 */ /* 0x000ee2000c1e9900 */
[----:B--2---:R-:W-:Y:S01]  /*2fa0*/  FFMA R18, R20, R18, R29 ;  /* 0x0000001214127223 */ /* 0x004fe2000000001d */
[----:B------:R-:W-:Y:S02]  /*2fb0*/  IMAD.WIDE R20, R23, 0x4, R16 ;  /* 0x0000000417147825 */ /* 0x000fe400078e0210 */
[----:B------:R-:W4:Y:S02]  /*2fc0*/  LDS R29, [R27+0x24] ;  /* 0x000024001b1d7984 */ /* 0x000f240000000800 */
[----:B----4-:R-:W-:Y:S02]  /*2fd0*/  FFMA R19, R29, R19, R18 ;  /* 0x000000131d137223 */ /* 0x010fe40000000012 */
[----:B------:R-:W3:Y:S02]  /*2fe0*/  LDS R18, [R27+0x28] ;  /* 0x000028001b127984 */ /* 0x000ee40000000800 */
[----:B---3--:R-:W-:-:S02]  /*2ff0*/  FFMA R29, R18, R24, R19 ;  /* 0x00000018121d7223 */ /* 0x008fc40000000013 */
[----:B------:R0:W2:Y:S01]  /*3000*/  LDG.E.CONSTANT R24, desc[UR18][R20.64] ;  /* 0x0000001214187981 */ /* 0x0000a2000c1e9900 */
[----:B------:R-:W-:-:S04]  /*3010*/  IMAD.WIDE R18, R23, 0x4, R20 ;  /* 0x0000000417127825 */ /* 0x000fc800078e0214 */
[----:B------:R-:W-:Y:S01]  /*3020*/  FFMA R26, R28, R26, R29 ;  /* 0x0000001a1c1a7223 */ /* 0x000fe2000000001d */
[C---:B------:R-:W-:Y:S02]  /*3030*/  IMAD.WIDE R16, R23.reuse, 0x4, R18 ;  /* 0x0000000417107825 */ /* 0x040fe400078e0212 */
[----:B------:R-:W3:Y:S02]  /*3040*/  LDG.E.CONSTANT R19, desc[UR18][R18.64] ;  /* 0x0000001212137981 */ /* 0x000ee4000c1e9900 */
[----:B------:R-:W-:Y:S02]  /*3050*/  IMAD.WIDE R28, R23, 0x4, R16 ;  /* 0x00000004171c7825 */ /* 0x000fe400078e0210 */
[----:B0-----:R-:W-:Y:S04]  /*3060*/  LDS R20, [R27+0x38] ;  /* 0x000038001b147984 */ /* 0x001fe80000000800 */
[----:B------:R0:W4:Y:S04]  /*3070*/  LDG.E.CONSTANT R18, desc[UR18][R16.64] ;  /* 0x0000001210127981 */ /* 0x000128000c1e9900 */
[----:B------:R-:W4:Y:S01]  /*3080*/  LDG.E.CONSTANT R28, desc[UR18][R28.64] ;  /* 0x000000121c1c7981 */ /* 0x000f22000c1e9900 */
[----:B------:R-:W-:-:S03]  /*3090*/  VIADD R25, R25, 0x10 ;  /* 0x0000001019197836 */ /* 0x000fc60000000000 */
[----:B0-----:R-:W2:Y:S02]  /*30a0*/  LDS R17, [R27+0x30] ;  /* 0x000030001b117984 */ /* 0x001ea40000000800 */
[----:B------:R-:W-:Y:S02]  /*30b0*/  ISETP.NE.AND P1, PT, R25, R2, PT ;  /* 0x000000021900720c */ /* 0x000fe40003f25270 */
[----:B------:R-:W-:Y:S01]  /*30c0*/  LDS R16, [R27+0x3c] ;  /* 0x00003c001b107984 */ /* 0x000fe20000000800 */
[----:B--2---:R-:W-:-:S03]  /*30d0*/  FFMA R24, R17, R24, R26 ;  /* 0x0000001811187223 */ /* 0x004fc6000000001a */
[----:B------:R-:W3:Y:S02]  /*30e0*/  LDS R26, [R27+0x34] ;  /* 0x000034001b1a7984 */ /* 0x000ee40000000800 */
[----:B---3--:R-:W-:-:S04]  /*30f0*/  FFMA R21, R26, R19, R24 ;  /* 0x000000131a157223 */ /* 0x008fc80000000018 */
[----:B----4-:R-:W-:-:S04]  /*3100*/  FFMA R21, R20, R18, R21 ;  /* 0x0000001214157223 */ /* 0x010fc80000000015 */
[----:B------:R-:W-:Y:S01]  /*3110*/  FFMA R20, R16, R28, R21 ;  /* 0x0000001c10147223 */ /* 0x000fe20000000015 */
[----:B------:R-:W-:Y:S06]  /*3120*/  @P1 BRA `(.L_x_782) ;  /* 0xfffffff800e41947 */ /* 0x000fec000383ffff */
[----:B------:R-:W-:-:S07]  /*3130*/  MOV R21, R2 ;  /* 0x0000000200157202 */ /* 0x000fce0000000f00 */
.L_x_781:
        /* <DEDUP_REMOVED lines=10> */
[----:B------:R-:W2:Y:S01]  /*31e0*/  LDG.E.CONSTANT R27, desc[UR18][R28.64] ;  /* 0x000000121c1b7981 */ /* 0x000ea2000c1e9900 */
[----:B------:R-:W-:-:S05]  /*31f0*/  IMAD.WIDE R24, R23, 0x4, R28 ;  /* 0x0000000417187825 */ /* 0x000fca00078e021c */
[----:B------:R-:W3:Y:S01]  /*3200*/  LDG.E.CONSTANT R28, desc[UR18][R24.64] ;  /* 0x00000012181c7981 */ /* 0x000ee2000c1e9900 */
[----:B----4-:R-:W-:-:S05]  /*3210*/  IMAD.WIDE R18, R23, 0x4, R24 ;  /* 0x0000000417127825 */ /* 0x010fca00078e0218 */
[----:B------:R0:W4:Y:S01]  /*3220*/  LDG.E.CONSTANT R25, desc[UR18][R18.64] ;  /* 0x0000001212197981 */ /* 0x000122000c1e9900 */
[----:B------:R-:W-:-:S05]  /*3230*/  IMAD.WIDE R16, R23, 0x4, R18 ;  /* 0x0000000417107825 */ /* 0x000fca00078e0212 */
[----:B------:R1:W4:Y:S01]  /*3240*/  LDG.E.CONSTANT R24, desc[UR18][R16.64] ;  /* 0x0000001210187981 */ /* 0x000322000c1e9900 */
[----:B------:R-:W-:-:S05]  /*3250*/  LEA R26, R21, UR10, 0x2 ;  /* 0x0000000a151a7c11 */ /* 0x000fca000f8e10ff */
[----:B0-----:R-:W2:Y:S02]  /*3260*/  LDS R19, [R26] ;  /* 0x000000001a137984 */ /* 0x001ea40000000800 */
[----:B--2---:R-:W-:Y:S02]  /*3270*/  FFMA R27, R19, R27, R20 ;  /* 0x0000001b131b7223 */ /* 0x004fe40000000014 */
[----:B------:R-:W3:Y:S02]  /*3280*/  LDS R20, [R26+0x4] ;  /* 0x000004001a147984 */ /* 0x000ee40000000800 */
[----:B---3--:R-:W-:Y:S01]  /*3290*/  FFMA R20, R20, R28, R27 ;  /* 0x0000001c14147223 */ /* 0x008fe2000000001b */
[C---:B------:R-:W-:Y:S01]  /*32a0*/  IMAD.WIDE R28, R23.reuse, 0x4, R16 ;  /* 0x00000004171c7825 */ /* 0x040fe200078e0210 */
[----:B------:R-:W4:Y:S03]  /*32b0*/  LDS R27, [R26+0x8] ;  /* 0x000008001a1b7984 */ /* 0x000f260000000800 */
[----:B------:R-:W-:-:S04]  /*32c0*/  IMAD.WIDE R18, R23, 0x4, R28 ;  /* 0x0000000417127825 */ /* 0x000fc800078e021c */
[----:B----4-:R-:W-:Y:S02]  /*32d0*/  FFMA R27, R27, R25, R20 ;  /* 0x000000191b1b7223 */ /* 0x010fe40000000014 */
[----:B------:R0:W2:Y:S04]  /*32e0*/  LDG.E.CONSTANT R20, desc[UR18][R28.64] ;  /* 0x000000121c147981 */ /* 0x0000a8000c1e9900 */
[----:B------:R-:W3:Y:S01]  /*32f0*/  LDS R25, [R26+0xc] ;  /* 0x00000c001a197984 */ /* 0x000ee20000000800 */
[----:B-1----:R-:W-:-:S03]  /*3300*/  IMAD.WIDE R16, R23, 0x4, R18 ;  /* 0x0000000417107825 */ /* 0x002fc600078e0212 */
[----:B------:R-:W4:Y:S04]  /*3310*/  LDG.E.CONSTANT R19, desc[UR18][R18.64] ;  /* 0x0000001212137981 */ /* 0x000f28000c1e9900 */
[----:B0-----:R-:W-:Y:S04]  /*3320*/  LDS R28, [R26+0x18] ;  /* 0x000018001a1c7984 */ /* 0x001fe80000000800 */
[----:B------:R-:W-:Y:S04]  /*3330*/  LDS R29, [R26+0x1c] ;  /* 0x00001c001a1d7984 */ /* 0x000fe80000000800 */
[----:B------:R0:W4:Y:S01]  /*3340*/  LDG.E.CONSTANT R18, desc[UR18][R16.64] ;  /* 0x0000001210127981 */ /* 0x000122000c1e9900 */
[----:B---3--:R-:W-:Y:S01]  /*3350*/  FFMA R27, R25, R24, R27 ;  /* 0x00000018191b7223 */ /* 0x008fe2000000001b */
[----:B------:R-:W-:-:S02]  /*3360*/  IMAD.WIDE R24, R23, 0x4, R16 ;  /* 0x0000000417187825 */ /* 0x000fc400078e0210 */
[----:B0-----:R-:W2:Y:S04]  /*3370*/  LDS R16, [R26+0x10] ;  /* 0x000010001a107984 */ /* 0x001ea80000000800 */
[----:B------:R-:W3:Y:S01]  /*3380*/  LDG.E.CONSTANT R24, desc[UR18][R24.64] ;  /* 0x0000001218187981 */ /* 0x000ee2000c1e9900 */
[----:B------:R-:W-:Y:S02]  /*3390*/  VIADD R21, R21, 0x8 ;  /* 0x0000000815157836 */ /* 0x000fe40000000000 */
[----:B--2---:R-:W-:Y:S02]  /*33a0*/  FFMA R20, R16, R20, R27 ;  /* 0x0000001410147223 */ /* 0x004fe4000000001b */
[----:B------:R-:W4:Y:S02]  /*33b0*/  LDS R27, [R26+0x14] ;  /* 0x000014001a1b7984 */ /* 0x000f240000000800 */
[----:B----4-:R-:W-:-:S04]  /*33c0*/  FFMA R27, R27, R19, R20 ;  /* 0x000000131b1b7223 */ /* 0x010fc80000000014 */
[----:B------:R-:W-:-:S04]  /*33d0*/  FFMA R27, R28, R18, R27 ;  /* 0x000000121c1b7223 */ /* 0x000fc8000000001b */
[----:B---3--:R-:W-:-:S07]  /*33e0*/  FFMA R20, R29, R24, R27 ;  /* 0x000000181d147223 */ /* 0x008fce000000001b */
.L_x_783:
[----:B------:R-:W-:Y:S05]  /*33f0*/  BRA.U !UP1, `(.L_x_780) ;  /* 0x0000000109b47547 */ /* 0x000fea000b800000 */
[----:B------:R-:W-:Y:S01]  /*3400*/  UIADD3 UR16, UPT, UPT, UR20, -0x1, URZ ;  /* 0xffffffff14107890 */ /* 0x000fe2000fffe0ff */
[----:B------:R-:W-:-:S03]  /*3410*/  ISETP.NE.AND P1, PT, R3, RZ, PT ;  /* 0x000000ff0300720c */ /* 0x000fc60003f25270 */
[----:B------:R-:W-:-:S09]  /*3420*/  UISETP.GE.U32.AND UP0, UPT, UR16, 0x3, UPT ;  /* 0x000000031000788c */ /* 0x000fd2000bf06070 */
[----:B------:R-:W-:Y:S05]  /*3430*/  BRA.U !UP0, `(.L_x_784) ;  /* 0x0000000108547547 */ /* 0x000fea000b800000 */
[----:B------:R-:W1:Y:S01]  /*3440*/  LDC.64 R26, c[0x0][0x390] ;  /* 0x0000e400ff1a7b82 */ /* 0x000e620000000a00 */
[----:B0-----:R-:W-:-:S05]  /*3450*/  IADD3 R16, PT, PT, R21, UR6, RZ ;  /* 0x0000000615107c10 */ /* 0x001fca000fffe0ff */
[----:B------:R-:W-:-:S04]  /*3460*/  IMAD R17, R16, R23, R22 ;  /* 0x0000001710117224 */ /* 0x000fc800078e0216 */
[----:B-1----:R-:W-:-:S05]  /*3470*/  IMAD.WIDE R26, R17, 0x4, R26 ;  /* 0x00000004111a7825 */ /* 0x002fca00078e021a */
[----:B------:R-:W2:Y:S01]  /*3480*/  LDG.E.CONSTANT R29, desc[UR18][R26.64] ;  /* 0x000000121a1d7981 */ /* 0x000ea2000c1e9900 */
[----:B----4-:R-:W-:-:S04]  /*3490*/  IMAD.WIDE R18, R23, 0x4, R26 ;  /* 0x0000000417127825 */ /* 0x010fc800078e021a */
[C---:B------:R-:W-:Y:S02]  /*34a0*/  IMAD.WIDE R16, R23.reuse, 0x4, R18 ;  /* 0x0000000417107825 */ /* 0x040fe400078e0212 */
[----:B------:R-:W4:Y:S02]  /*34b0*/  LDG.E.CONSTANT R18, desc[UR18][R18.64] ;  /* 0x0000001212127981 */ /* 0x000f24000c1e9900 */
[----:B------:R-:W-:Y:S02]  /*34c0*/  IMAD.WIDE R24, R23, 0x4, R16 ;  /* 0x0000000417187825 */ /* 0x000fe400078e0210 */
[----:B------:R0:W3:Y:S04]  /*34d0*/  LDG.E.CONSTANT R28, desc[UR18][R16.64] ;  /* 0x00000012101c7981 */ /* 0x0000e8000c1e9900 */
[----:B------:R-:W3:Y:S01]  /*34e0*/  LDG.E.CONSTANT R24, desc[UR18][R24.64] ;  /* 0x0000001218187981 */ /* 0x000ee2000c1e9900 */
[----:B0-----:R-:W-:-:S02]  /*34f0*/  LEA R16, R21, UR10, 0x2 ;  /* 0x0000000a15107c11 */ /* 0x001fc4000f8e10ff */
[----:B------:R-:W-:-:S03]  /*3500*/  IADD3 R21, PT, PT, R21, 0x4, RZ ;  /* 0x0000000415157810 */ /* 0x000fc60007ffe0ff */
[----:B------:R-:W2:Y:S04]  /*3510*/  LDS R17, [R16] ;  /* 0x0000000010117984 */ /* 0x000ea80000000800 */
[----:B------:R-:W-:Y:S04]  /*3520*/  LDS R26, [R16+0x8] ;  /* 0x00000800101a7984 */ /* 0x000fe80000000800 */
[----:B------:R-:W-:Y:S01]  /*3530*/  LDS R27, [R16+0xc] ;  /* 0x00000c00101b7984 */ /* 0x000fe20000000800 */
[----:B--2---:R-:W-:-:S03]  /*3540*/  FFMA R29, R17, R29, R20 ;  /* 0x0000001d111d7223 */ /* 0x004fc60000000014 */
[----:B------:R-:W4:Y:S02]  /*3550*/  LDS R20, [R16+0x4] ;  /* 0x0000040010147984 */ /* 0x000f240000000800 */
[----:B----4-:R-:W-:-:S04]  /*3560*/  FFMA R29, R20, R18, R29 ;  /* 0x00000012141d7223 */ /* 0x010fc8000000001d */
[----:B---3--:R-:W-:-:S04]  /*3570*/  FFMA R29, R26, R28, R29 ;  /* 0x0000001c1a1d7223 */ /* 0x008fc8000000001d */
[----:B------:R-:W-:-:S07]  /*3580*/  FFMA R20, R27, R24, R29 ;  /* 0x000000181b147223 */ /* 0x000fce000000001d */
.L_x_784:
[----:B------:R-:W-:Y:S05]  /*3590*/  @!P1 BRA `(.L_x_780) ;  /* 0x00000000004c9947 */ /* 0x000fea0003800000 */
[----:B0-----:R-:W0:Y:S01]  /*35a0*/  LDC.64 R16, c[0x0][0x390] ;  /* 0x0000e400ff107b82 */ /* 0x001e220000000a00 */
[----:B------:R-:W-:-:S04]  /*35b0*/  VIADD R18, R21, UR6 ;  /* 0x0000000615127c36 */ /* 0x000fc80008000000 */
[----:B----4-:R-:W-:-:S04]  /*35c0*/  IMAD R19, R18, R23, R22 ;  /* 0x0000001712137224 */ /* 0x010fc800078e0216 */
[----:B0-----:R-:W-:-:S05]  /*35d0*/  IMAD.WIDE R16, R19, 0x4, R16 ;  /* 0x0000000413107825 */ /* 0x001fca00078e0210 */
[----:B------:R-:W4:Y:S01]  /*35e0*/  LDG.E.CONSTANT R18, desc[UR18][R16.64] ;  /* 0x0000001210127981 */ /* 0x000f22000c1e9900 */
[----:B------:R-:W-:Y:S02]  /*35f0*/  LEA R22, R21, UR10, 0x2 ;  /* 0x0000000a15167c11 */ /* 0x000fe4000f8e10ff */
[----:B------:R-:W-:-:S03]  /*3600*/  ISETP.NE.AND P1, PT, R3, 0x1, PT ;  /* 0x000000010300780c */ /* 0x000fc60003f25270 */
[----:B------:R-:W4:Y:S02]  /*3610*/  LDS R19, [R22] ;  /* 0x0000000016137984 */ /* 0x000f240000000800 */
[----:B----4-:R-:W-:-:S08]  /*3620*/  FFMA R20, R19, R18, R20 ;  /* 0x0000001213147223 */ /* 0x010fd00000000014 */
[----:B------:R-:W-:Y:S05]  /*3630*/  @!P1 BRA `(.L_x_780) ;  /* 0x0000000000249947 */ /* 0x000fea0003800000 */
        /* <DEDUP_REMOVED lines=9> */
.L_x_780:
[----:B0---4-:R-:W-:Y:S02]  /*36d0*/  IMAD R19, R23, UR9, R4 ;  /* 0x0000000917137c24 */ /* 0x011fe4000f8e0204 */
[----:B-----5:R-:W-:Y:S01]  /*36e0*/  FFMA R17, R5, R0, R20 ;  /* 0x0000000005117223 */ /* 0x020fe20000000014 */
[----:B------:R-:W-:Y:S01]  /*36f0*/  IADD3 R4, PT, PT, R13, R4, RZ ;  /* 0x000000040d047210 */ /* 0x000fe20007ffe0ff */
[----:B------:R-:W-:-:S03]  /*3700*/  IMAD.WIDE R14, R19, 0x4, R14 ;  /* 0x00000004130e7825 */ /* 0x000fc600078e020e */
[----:B------:R-:W-:Y:S02]  /*3710*/  ISETP.GE.AND P1, PT, R4, R23, PT ;  /* 0x000000170400720c */ /* 0x000fe40003f26270 */
[----:B------:R0:W-:Y:S11]  /*3720*/  STG.E desc[UR18][R14.64], R17 ;  /* 0x000000110e007986 */ /* 0x0001f6000c101912 */
[----:B------:R-:W-:Y:S05]  /*3730*/  @!P1 BRA `(.L_x_785) ;  /* 0xfffffff4001c9947 */ /* 0x000fea000383ffff */
.L_x_778:
[----:B------:R-:W-:Y:S05]  /*3740*/  BSYNC.RECONVERGENT B0 ;  /* 0x0000000000007941 */ /* 0x000fea0003800200 */
.L_x_777:
[----:B------:R-:W5:Y:S01]  /*3750*/  LDCU UR6, c[0x0][0x3ac] ;  /* 0x00007580ff0677ac */ /* 0x000f620008000800 */
[----:B0-----:R-:W-:Y:S01]  /*3760*/  MOV R15, R6 ;  /* 0x00000006000f7202 */ /* 0x001fe20000000f00 */
[----:B------:R-:W-:Y:S02]  /*3770*/  UIADD3 UR5, UPT, UPT, UR5, 0x1, URZ ;  /* 0x0000000105057890 */ /* 0x000fe4000fffe0ff */
[----:B-----5:R-:W-:-:S03]  /*3780*/  UISETP.GE.AND UP0, UPT, UR11, UR6, UPT ;  /* 0x000000060b00728c */ /* 0x020fc6000bf06270 */
[----:B------:R-:W-:Y:S01]  /*3790*/  UMOV UR6, UR11 ;  /* 0x0000000b00067c82 */ /* 0x000fe20008000000 */
[----:B------:R-:W-:Y:S06]  /*37a0*/  BAR.SYNC.DEFER_BLOCKING 0x0 ;  /* 0x0000000000007b1d */ /* 0x000fec0000010000 */
[----:B------:R-:W-:Y:S05]  /*37b0*/  BRA.U !UP0, `(.L_x_786) ;  /* 0xffffffe5082c7547 */ /* 0x000fea000b83ffff */
.L_x_756:
[----:B------:R-:W-:-:S13]  /*37c0*/  ISETP.GE.AND P0, PT, R12, R23, PT ;  /* 0x000000170c00720c */ /* 0x000fda0003f06270 */
[----:B------:R-:W-:Y:S05]  /*37d0*/  @P0 EXIT ;  /* 0x000000000000094d */ /* 0x000fea0003800000 */
[----:B---3--:R-:W3:Y:S01]  /*37e0*/  LDC.64 R4, c[0x0][0x398] ;  /* 0x0000e600ff047b82 */ /* 0x008ee20000000a00 */
[----:B------:R-:W0:Y:S01]  /*37f0*/  LDCU UR5, c[0x0][0x360] ;  /* 0x00006c00ff0577ac */ /* 0x000e220008000800 */
[----:B------:R-:W0:Y:S02]  /*3800*/  LDCU UR6, c[0x0][0x3b0] ;  /* 0x00007600ff0677ac */ /* 0x000e240008000800 */
.L_x_789:
[----:B0-----:R-:W-:-:S04]  /*3810*/  IMAD.U32 R7, RZ, RZ, UR6 ;  /* 0x00000006ff077e24 */ /* 0x001fc8000f8e00ff */
[----:B------:R-:W-:-:S04]  /*3820*/  IMAD R7, R7, UR9, R12 ;  /* 0x0000000907077c24 */ /* 0x000fc8000f8e020c */
[----:B---3--:R-:W-:-:S05]  /*3830*/  IMAD.WIDE R6, R7, 0x4, R4 ;  /* 0x0000000407067825 */ /* 0x008fca00078e0204 */
[----:B------:R-:W3:Y:S01]  /*3840*/  LDG.E R0, desc[UR18][R6.64] ;  /* 0x0000001206007981 */ /* 0x000ee2000c1e1900 */
[----:B------:R-:W0:Y:S01]  /*3850*/  MUFU.RCP R2, UR4 ;  /* 0x0000000400027d08 */ /* 0x000e220008001000 */
[----:B------:R-:W-:Y:S01]  /*3860*/  MOV R3, UR4 ;  /* 0x0000000400037c02 */ /* 0x000fe20008000f00 */
[----:B------:R-:W-:Y:S04]  /*3870*/  BSSY.RECONVERGENT B0, `(.L_x_787) ;  /* 0x000000c000007945 */ /* 0x000fe80003800200 */
        /* <DEDUP_REMOVED lines=9> */
[----:B-12-4-:R-:W-:Y:S05]  /*3910*/  CALL.REL.NOINC `($__internal_13_$__cuda_sm3x_div_rn_noftz_f32_slowpath) ;  /* 0x0000000800ac7944 */ /* 0x016fea0003c00000 */
[----:B------:R-:W-:-:S07]  /*3920*/  IMAD.MOV.U32 R3, RZ, RZ, R0 ;  /* 0x000000ffff037224 */ /* 0x000fce00078e0000 */
.L_x_788:
[----:B------:R-:W-:Y:S05]  /*3930*/  BSYNC.RECONVERGENT B0 ;  /* 0x0000000000007941 */ /* 0x000fea0003800200 */
.L_x_787:
[----:B------:R0:W-:Y:S01]  /*3940*/  STG.E desc[UR18][R6.64], R3 ;  /* 0x0000000306007986 */ /* 0x0001e2000c101912 */
[----:B------:R-:W-:-:S04]  /*3950*/  IADD3 R12, PT, PT, R12, UR5, RZ ;  /* 0x000000050c0c7c10 */ /* 0x000fc8000fffe0ff */
[----:B------:R-:W-:-:S13]  /*3960*/  ISETP.GE.AND P0, PT, R12, UR6, PT ;  /* 0x000000060c007c0c */ /* 0x000fda000bf06270 */
[----:B0-----:R-:W-:Y:S05]  /*3970*/  @!P0 BRA `(.L_x_789) ;  /* 0xfffffffc00a48947 */ /* 0x001fea000383ffff */
[----:B------:R-:W-:Y:S05]  /*3980*/  EXIT ;  /* 0x000000000000794d */ /* 0x000fea0003800000 */
.L_x_765:
[----:B------:R-:W-:Y:S01]  /*3990*/  HFMA2 R3, -RZ, RZ, 0, 1.847743988037109375e-06 ;  /* 0x0000001fff037431 */ /* 0x000fe200000001ff */
[----:B--2---:R-:W-:Y:S01]  /*39a0*/  MOV R21, R5 ;  /* 0x0000000500157202 */ /* 0x004fe20000000f00 */
[----:B------:R-:W-:Y:S01]  /*39b0*/  IMAD.MOV.U32 R2, RZ, RZ, 0x10 ;  /* 0x00000010ff027424 */ /* 0x000fe200078e00ff */
[----:B------:R-:W-:-:S07]  /*39c0*/  MOV R4, 0xffffffff ;  /* 0xffffffff00047802 */ /* 0x000fce0000000f00 */
[----:B01----:R-:W-:Y:S05]  /*39d0*/  WARPSYNC.COLLECTIVE R4, `(.L_x_790) ;  /* 0x0000000004087348 */ /* 0x003fea0003c00000 */
[----:B------:R2:W3:Y:S02]  /*39e0*/  SHFL.BFLY P0, R18, R21, R2, R3 ;  /* 0x0c00000215127389 */ /* 0x0004e40000000003 */
[----:B0123--:R-:W-:Y:S05]  /*39f0*/  ENDCOLLECTIVE ;  /* 0x000000000000791b */ /* 0x00ffea0003800000 */
.L_x_790:
[----:B------:R-:W-:Y:S02]  /*3a00*/  HFMA2 R2, -RZ, RZ, 0, 4.76837158203125e-07 ;  /* 0x00000008ff027431 */ /* 0x000fe400000001ff */
[----:B------:R-:W-:-:S04]  /*3a10*/  IMAD.MOV.U32 R6, RZ, RZ, R18 ;  /* 0x000000ffff067224 */ /* 0x000fc800078e0012 */
[----:B------:R-:W-:-:S05]  /*3a20*/  FADD R6, R6, R5 ;  /* 0x0000000506067221 */ /* 0x000fca0000000000 */
[----:B------:R-:W-:-:S07]  /*3a30*/  MOV R21, R6 ;  /* 0x0000000600157202 */ /* 0x000fce0000000f00 */
[----:B------:R-:W-:Y:S05]  /*3a40*/  WARPSYNC.COLLECTIVE R4, `(.L_x_791) ;  /* 0x0000000004087348 */ /* 0x000fea0003c00000 */
[----:B------:R0:W1:Y:S02]  /*3a50*/  SHFL.BFLY P0, R18, R21, R2, R3 ;  /* 0x0c00000215127389 */ /* 0x0000640000000003 */
[----:B01----:R-:W-:Y:S05]  /*3a60*/  ENDCOLLECTIVE ;  /* 0x000000000000791b */ /* 0x003fea0003800000 */
.L_x_791:
[----:B------:R-:W-:Y:S02]  /*3a70*/  HFMA2 R2, -RZ, RZ, 0, 2.384185791015625e-07 ;  /* 0x00000004ff027431 */ /* 0x000fe400000001ff */
[----:B------:R-:W-:-:S04]  /*3a80*/  IMAD.MOV.U32 R17, RZ, RZ, R18 ;  /* 0x000000ffff117224 */ /* 0x000fc800078e0012 */
[----:B------:R-:W-:-:S05]  /*3a90*/  FADD R17, R6, R17 ;  /* 0x0000001106117221 */ /* 0x000fca0000000000 */
[----:B------:R-:W-:-:S07]  /*3aa0*/  MOV R21, R17 ;  /* 0x0000001100157202 */ /* 0x000fce0000000f00 */
[----:B------:R-:W-:Y:S05]  /*3ab0*/  WARPSYNC.COLLECTIVE R4, `(.L_x_792) ;  /* 0x0000000004087348 */ /* 0x000fea0003c00000 */
[----:B------:R0:W1:Y:S02]  /*3ac0*/  SHFL.BFLY P0, R18, R21, R2, R3 ;  /* 0x0c00000215127389 */ /* 0x0000640000000003 */
[----:B01----:R-:W-:Y:S05]  /*3ad0*/  ENDCOLLECTIVE ;  /* 0x000000000000791b */ /* 0x003fea0003800000 */
.L_x_792:
[----:B------:R-:W-:Y:S02]  /*3ae0*/  HFMA2 R2, -RZ, RZ, 0, 1.1920928955078125e-07 ;  /* 0x00000002ff027431 */ /* 0x000fe400000001ff */
[----:B------:R-:W-:-:S04]  /*3af0*/  IMAD.MOV.U32 R14, RZ, RZ, R18 ;  /* 0x000000ffff0e7224 */ /* 0x000fc800078e0012 */
[----:B------:R-:W-:-:S05]  /*3b00*/  FADD R14, R17, R14 ;  /* 0x0000000e110e7221 */ /* 0x000fca0000000000 */
[----:B------:R-:W-:-:S07]  /*3b10*/  MOV R21, R14 ;  /* 0x0000000e00157202 */ /* 0x000fce0000000f00 */
[----:B------:R-:W-:Y:S05]  /*3b20*/  WARPSYNC.COLLECTIVE R4, `(.L_x_793) ;  /* 0x0000000004087348 */ /* 0x000fea0003c00000 */
[----:B------:R0:W1:Y:S02]  /*3b30*/  SHFL.BFLY P0, R18, R21, R2, R3 ;  /* 0x0c00000215127389 */ /* 0x0000640000000003 */
[----:B01----:R-:W-:Y:S05]  /*3b40*/  ENDCOLLECTIVE ;  /* 0x000000000000791b */ /* 0x003fea0003800000 */
.L_x_793:
[----:B------:R-:W-:Y:S02]  /*3b50*/  HFMA2 R2, -RZ, RZ, 0, 5.9604644775390625e-08 ;  /* 0x00000001ff027431 */ /* 0x000fe400000001ff */
[----:B------:R-:W-:-:S04]  /*3b60*/  IMAD.MOV.U32 R19, RZ, RZ, R18 ;  /* 0x000000ffff137224 */ /* 0x000fc800078e0012 */
[----:B------:R-:W-:-:S05]  /*3b70*/  FADD R19, R14, R19 ;  /* 0x000000130e137221 */ /* 0x000fca0000000000 */
[----:B------:R-:W-:-:S07]  /*3b80*/  MOV R21, R19 ;  /* 0x0000001300157202 */ /* 0x000fce0000000f00 */
[----:B------:R-:W-:Y:S05]  /*3b90*/  WARPSYNC.COLLECTIVE R4, `(.L_x_794) ;  /* 0x0000000004087348 */ /* 0x000fea0003c00000 */
[----:B------:R0:W1:Y:S02]  /*3ba0*/  SHFL.BFLY P0, R18, R21, R2, R3 ;  /* 0x0c00000215127389 */ /* 0x0000640000000003 */
[----:B01----:R-:W-:Y:S05]  /*3bb0*/  ENDCOLLECTIVE ;  /* 0x000000000000791b */ /* 0x003fea0003800000 */
.L_x_794:
[----:B------:R-:W-:Y:S01]  /*3bc0*/  IMAD.MOV.U32 R16, RZ, RZ, R18 ;  /* 0x000000ffff107224 */ /* 0x000fe200078e0012 */
[----:B------:R-:W-:Y:S06]  /*3bd0*/  BRA `(.L_x_795) ;  /* 0xffffffe400ac7947 */ /* 0x000fec000383ffff */
.L_x_771:
[----:B------:R-:W-:Y:S01]  /*3be0*/  HFMA2 R2, -RZ, RZ, 0, 9.5367431640625e-07 ;  /* 0x00000010ff027431 */ /* 0x000fe200000001ff */
[----:B----4-:R-:W-:Y:S01]  /*3bf0*/  MOV R21, R0 ;  /* 0x0000000000157202 */ /* 0x010fe20000000f00 */
[----:B------:R-:W-:Y:S01]  /*3c00*/  IMAD.MOV.U32 R3, RZ, RZ, 0x1f ;  /* 0x0000001fff037424 */ /* 0x000fe200078e00ff */
[----:B------:R-:W-:-:S07]  /*3c10*/  MOV R4, 0xffffffff ;  /* 0xffffffff00047802 */ /* 0x000fce0000000f00 */
[----:B0123--:R-:W-:Y:S05]  /*3c20*/  WARPSYNC.COLLECTIVE R4, `(.L_x_796) ;  /* 0x0000000004087348 */ /* 0x00ffea0003c00000 */
[----:B------:R4:W0:Y:S02]  /*3c30*/  SHFL.BFLY P0, R18, R21, R2, R3 ;  /* 0x0c00000215127389 */ /* 0x0008240000000003 */
[----:B01234-:R-:W-:Y:S05]  /*3c40*/  ENDCOLLECTIVE ;  /* 0x000000000000791b */ /* 0x01ffea0003800000 */
.L_x_796:
[----:B------:R-:W-:Y:S01]  /*3c50*/  HFMA2 R2, -RZ, RZ, 0, 4.76837158203125e-07 ;  /* 0x00000008ff027431 */ /* 0x000fe200000001ff */
[----:B------:R-:W-:-:S04]  /*3c60*/  MOV R5, R18 ;  /* 0x0000001200057202 */ /* 0x000fc80000000f00 */
[----:B------:R-:W-:-:S05]  /*3c70*/  FMNMX R5, R5, R0, !PT ;  /* 0x0000000005057209 */ /* 0x000fca0007800000 */
[----:B------:R-:W-:-:S07]  /*3c80*/  IMAD.MOV.U32 R21, RZ, RZ, R5 ;  /* 0x000000ffff157224 */ /* 0x000fce00078e0005 */
[----:B------:R-:W-:Y:S05]  /*3c90*/  WARPSYNC.COLLECTIVE R4, `(.L_x_797) ;  /* 0x0000000004087348 */ /* 0x000fea0003c00000 */
[----:B------:R0:W1:Y:S02]  /*3ca0*/  SHFL.BFLY P0, R18, R21, R2, R3 ;  /* 0x0c00000215127389 */ /* 0x0000640000000003 */
[----:B01----:R-:W-:Y:S05]  /*3cb0*/  ENDCOLLECTIVE ;  /* 0x000000000000791b */ /* 0x003fea0003800000 */
.L_x_797:
[----:B------:R-:W-:Y:S01]  /*3cc0*/  HFMA2 R2, -RZ, RZ, 0, 2.384185791015625e-07 ;  /* 0x00000004ff027431 */ /* 0x000fe200000001ff */
[----:B------:R-:W-:-:S04]  /*3cd0*/  MOV R6, R18 ;  /* 0x0000001200067202 */ /* 0x000fc80000000f00 */
[----:B------:R-:W-:-:S05]  /*3ce0*/  FMNMX R6, R5, R6, !PT ;  /* 0x0000000605067209 */ /* 0x000fca0007800000 */
[----:B------:R-:W-:-:S07]  /*3cf0*/  IMAD.MOV.U32 R21, RZ, RZ, R6 ;  /* 0x000000ffff157224 */ /* 0x000fce00078e0006 */
[----:B------:R-:W-:Y:S05]  /*3d00*/  WARPSYNC.COLLECTIVE R4, `(.L_x_798) ;  /* 0x0000000004087348 */ /* 0x000fea0003c00000 */
[----:B------:R0:W1:Y:S02]  /*3d10*/  SHFL.BFLY P0, R18, R21, R2, R3 ;  /* 0x0c00000215127389 */ /* 0x0000640000000003 */
[----:B01----:R-:W-:Y:S05]  /*3d20*/  ENDCOLLECTIVE ;  /* 0x000000000000791b */ /* 0x003fea0003800000 */
.L_x_798:
[----:B------:R-:W-:Y:S01]  /*3d30*/  HFMA2 R2, -RZ, RZ, 0, 1.1920928955078125e-07 ;  /* 0x00000002ff027431 */ /* 0x000fe200000001ff */
[----:B------:R-:W-:-:S04]  /*3d40*/  MOV R17, R18 ;  /* 0x0000001200117202 */ /* 0x000fc80000000f00 */
[----:B------:R-:W-:-:S05]  /*3d50*/  FMNMX R17, R6, R17, !PT ;  /* 0x0000001106117209 */ /* 0x000fca0007800000 */
[----:B------:R-:W-:-:S07]  /*3d60*/  IMAD.MOV.U32 R21, RZ, RZ, R17 ;  /* 0x000000ffff157224 */ /* 0x000fce00078e0011 */
[----:B------:R-:W-:Y:S05]  /*3d70*/  WARPSYNC.COLLECTIVE R4, `(.L_x_799) ;  /* 0x0000000004087348 */ /* 0x000fea0003c00000 */
[----:B------:R0:W1:Y:S02]  /*3d80*/  SHFL.BFLY P0, R18, R21, R2, R3 ;  /* 0x0c00000215127389 */ /* 0x0000640000000003 */
[----:B01----:R-:W-:Y:S05]  /*3d90*/  ENDCOLLECTIVE ;  /* 0x000000000000791b */ /* 0x003fea0003800000 */
.L_x_799:
[----:B------:R-:W-:Y:S01]  /*3da0*/  HFMA2 R2, -RZ, RZ, 0, 5.9604644775390625e-08 ;  /* 0x00000001ff027431 */ /* 0x000fe200000001ff */
[----:B------:R-:W-:-:S04]  /*3db0*/  MOV R14, R18 ;  /* 0x00000012000e7202 */ /* 0x000fc80000000f00 */
[----:B------:R-:W-:-:S05]  /*3dc0*/  FMNMX R14, R17, R14, !PT ;  /* 0x0000000e110e7209 */ /* 0x000fca0007800000 */
[----:B------:R-:W-:-:S07]  /*3dd0*/  IMAD.MOV.U32 R21, RZ, RZ, R14 ;  /* 0x000000ffff157224 */ /* 0x000fce00078e000e */
[----:B------:R-:W-:Y:S05]  /*3de0*/  WARPSYNC.COLLECTIVE R4, `(.L_x_800) ;  /* 0x0000000004087348 */ /* 0x000fea0003c00000 */
[----:B------:R0:W1:Y:S02]  /*3df0*/  SHFL.BFLY P0, R18, R21, R2, R3 ;  /* 0x0c00000215127389 */ /* 0x0000640000000003 */
[----:B01----:R-:W-:Y:S05]  /*3e00*/  ENDCOLLECTIVE ;  /* 0x000000000000791b */ /* 0x003fea0003800000 */
.L_x_800:
[----:B------:R-:W-:Y:S01]  /*3e10*/  MOV R19, R18 ;  /* 0x0000001200137202 */ /* 0x000fe20000000f00 */
[----:B------:R-:W-:Y:S06]  /*3e20*/  BRA `(.L_x_801) ;  /* 0xffffffe400f87947 */ /* 0x000fec000383ffff */
.L_x_776:
[----:B----4-:R-:W-:Y:S01]  /*3e30*/  IMAD.MOV.U32 R21, RZ, RZ, R0 ;  /* 0x000000ffff157224 */ /* 0x010fe200078e0000 */
[----:B------:R-:W-:Y:S01]  /*3e40*/  MOV R2, 0x10 ;  /* 0x0000001000027802 */ /* 0x000fe20000000f00 */
[----:B------:R-:W-:Y:S01]  /*3e50*/  IMAD.MOV.U32 R4, RZ, RZ, -0x1 ;  /* 0xffffffffff047424 */ /* 0x000fe200078e00ff */
[----:B------:R-:W-:-:S07]  /*3e60*/  MOV R3, 0x1f ;  /* 0x0000001f00037802 */ /* 0x000fce0000000f00 */
[----:B0123--:R-:W-:Y:S05]  /*3e70*/  WARPSYNC.COLLECTIVE R4, `(.L_x_802) ;  /* 0x0000000004087348 */ /* 0x00ffea0003c00000 */
[----:B------:R4:W0:Y:S02]  /*3e80*/  SHFL.BFLY P0, R18, R21, R2, R3 ;  /* 0x0c00000215127389 */ /* 0x0008240000000003 */
[----:B01234-:R-:W-:Y:S05]  /*3e90*/  ENDCOLLECTIVE ;  /* 0x000000000000791b */ /* 0x01ffea0003800000 */
.L_x_802:
[----:B------:R-:W-:Y:S01]  /*3ea0*/  IMAD.MOV.U32 R2, RZ, RZ, 0x8 ;  /* 0x00000008ff027424 */ /* 0x000fe200078e00ff */
[----:B------:R-:W-:-:S05]  /*3eb0*/  MOV R15, R18 ;  /* 0x00000012000f7202 */ /* 0x000fca0000000f00 */
[----:B------:R-:W-:-:S05]  /*3ec0*/  FADD R15, R15, R0 ;  /* 0x000000000f0f7221 */ /* 0x000fca0000000000 */
[----:B------:R-:W-:-:S07]  /*3ed0*/  MOV R21, R15 ;  /* 0x0000000f00157202 */ /* 0x000fce0000000f00 */
[----:B------:R-:W-:Y:S05]  /*3ee0*/  WARPSYNC.COLLECTIVE R4, `(.L_x_803) ;  /* 0x0000000004087348 */ /* 0x000fea0003c00000 */
[----:B------:R0:W1:Y:S02]  /*3ef0*/  SHFL.BFLY P0, R18, R21, R2, R3 ;  /* 0x0c00000215127389 */ /* 0x0000640000000003 */
[----:B01----:R-:W-:Y:S05]  /*3f00*/  ENDCOLLECTIVE ;  /* 0x000000000000791b */ /* 0x003fea0003800000 */
.L_x_803:
[----:B------:R-:W-:Y:S01]  /*3f10*/  IMAD.MOV.U32 R2, RZ, RZ, 0x4 ;  /* 0x00000004ff027424 */ /* 0x000fe200078e00ff */
[----:B------:R-:W-:-:S05]  /*3f20*/  MOV R14, R18 ;  /* 0x00000012000e7202 */ /* 0x000fca0000000f00 */
[----:B------:R-:W-:-:S05]  /*3f30*/  FADD R14, R15, R14 ;  /* 0x0000000e0f0e7221 */ /* 0x000fca0000000000 */
[----:B------:R-:W-:-:S07]  /*3f40*/  MOV R21, R14 ;  /* 0x0000000e00157202 */ /* 0x000fce0000000f00 */
[----:B------:R-:W-:Y:S05]  /*3f50*/  WARPSYNC.COLLECTIVE R4, `(.L_x_804) ;  /* 0x0000000004087348 */ /* 0x000fea0003c00000 */
[----:B------:R0:W1:Y:S02]  /*3f60*/  SHFL.BFLY P0, R18, R21, R2, R3 ;  /* 0x0c00000215127389 */ /* 0x0000640000000003 */
[----:B01----:R-:W-:Y:S05]  /*3f70*/  ENDCOLLECTIVE ;  /* 0x000000000000791b */ /* 0x003fea0003800000 */
.L_x_804:
[----:B------:R-:W-:Y:S01]  /*3f80*/  IMAD.MOV.U32 R2, RZ, RZ, 0x2 ;  /* 0x00000002ff027424 */ /* 0x000fe200078e00ff */
[----:B------:R-:W-:-:S05]  /*3f90*/  MOV R17, R18 ;  /* 0x0000001200117202 */ /* 0x000fca0000000f00 */
[----:B------:R-:W-:-:S05]  /*3fa0*/  FADD R17, R14, R17 ;  /* 0x000000110e117221 */ /* 0x000fca0000000000 */
[----:B------:R-:W-:-:S07]  /*3fb0*/  MOV R21, R17 ;  /* 0x0000001100157202 */ /* 0x000fce0000000f00 */
[----:B------:R-:W-:Y:S05]  /*3fc0*/  WARPSYNC.COLLECTIVE R4, `(.L_x_805) ;  /* 0x0000000004087348 */ /* 0x000fea0003c00000 */
[----:B------:R0:W1:Y:S02]  /*3fd0*/  SHFL.BFLY P0, R18, R21, R2, R3 ;  /* 0x0c00000215127389 */ /* 0x0000640000000003 */
[----:B01----:R-:W-:Y:S05]  /*3fe0*/  ENDCOLLECTIVE ;  /* 0x000000000000791b */ /* 0x003fea0003800000 */
.L_x_805:
[----:B------:R-:W-:Y:S01]  /*3ff0*/  IMAD.MOV.U32 R2, RZ, RZ, 0x1 ;  /* 0x00000001ff027424 */ /* 0x000fe200078e00ff */
[----:B------:R-:W-:-:S05]  /*4000*/  MOV R16, R18 ;  /* 0x0000001200107202 */ /* 0x000fca0000000f00 */
[----:B------:R-:W-:-:S05]  /*4010*/  FADD R16, R17, R16 ;  /* 0x0000001011107221 */ /* 0x000fca0000000000 */
[----:B------:R-:W-:-:S07]  /*4020*/  MOV R21, R16 ;  /* 0x0000001000157202 */ /* 0x000fce0000000f00 */
[----:B------:R-:W-:Y:S05]  /*4030*/  WARPSYNC.COLLECTIVE R4, `(.L_x_806) ;  /* 0x0000000004087348 */ /* 0x000fea0003c00000 */
[----:B------:R0:W1:Y:S02]  /*4040*/  SHFL.BFLY P0, R18, R21, R2, R3 ;  /* 0x0c00000215127389 */ /* 0x0000640000000003 */
[----:B01----:R-:W-:Y:S05]  /*4050*/  ENDCOLLECTIVE ;  /* 0x000000000000791b */ /* 0x003fea0003800000 */
.L_x_806:
[----:B------:R-:W-:Y:S01]  /*4060*/  MOV R19, R18 ;  /* 0x0000001200137202 */ /* 0x000fe20000000f00 */
[----:B------:R-:W-:Y:S06]  /*4070*/  BRA `(.L_x_807) ;  /* 0xffffffe800787947 */ /* 0x000fec000383ffff */
        .weak           $__internal_12_$__cuda_sm20_rcp_rn_f32_slowpath
        .type           $__internal_12_$__cuda_sm20_rcp_rn_f32_slowpath,@function
        .size           $__internal_12_$__cuda_sm20_rcp_rn_f32_slowpath,($__internal_13_$__cuda_sm3x_div_rn_noftz_f32_slowpath - $__internal_12_$__cuda_sm20_rcp_rn_f32_slowpath)
$__internal_12_$__cuda_sm20_rcp_rn_f32_slowpath:
[----:B------:R-:W-:Y:S01]  /*4080*/  SHF.L.U32 R2, R0, 0x1, RZ ;  /* 0x0000000100027819 */ /* 0x000fe200000006ff */
[----:B------:R-:W-:Y:S03]  /*4090*/  BSSY.RECONVERGENT B3, `(.L_x_808) ;  /* 0x0000030000037945 */ /* 0x000fe60003800200 */
[----:B------:R-:W-:-:S04]  /*40a0*/  SHF.R.U32.HI R2, RZ, 0x18, R2 ;  /* 0x00000018ff027819 */ /* 0x000fc80000011602 */
[----:B------:R-:W-:-:S13]  /*40b0*/  ISETP.NE.U32.AND P0, PT, R2, RZ, PT ;  /* 0x000000ff0200720c */ /* 0x000fda0003f05070 */
[----:B------:R-:W-:Y:S05]  /*40c0*/  @P0 BRA `(.L_x_809) ;  /* 0x0000000000280947 */ /* 0x000fea0003800000 */
[----:B------:R-:W-:-:S05]  /*40d0*/  IMAD.SHL.U32 R2, R0, 0x2, RZ ;  /* 0x0000000200027824 */ /* 0x000fca00078e00ff */
        /* <DEDUP_REMOVED lines=9> */
.L_x_809:
        /* <DEDUP_REMOVED lines=33> */
.L_x_811:
[----:B------:R0:W1:Y:S02]  /*4380*/  MUFU.RCP R9, R0 ;  /* 0x0000000000097308 */ /* 0x0000640000001000 */
.L_x_810:
[----:B------:R-:W-:Y:S05]  /*4390*/  BSYNC.RECONVERGENT B3 ;  /* 0x0000000000037941 */ /* 0x000fea0003800200 */
.L_x_808:
[----:B01----:R-:W-:Y:S01]  /*43a0*/  MOV R0, R9 ;  /* 0x0000000900007202 */ /* 0x003fe20000000f00 */
[----:B------:R-:W-:-:S04]  /*43b0*/  IMAD.MOV.U32 R9, RZ, RZ, 0x0 ;  /* 0x00000000ff097424 */ /* 0x000fc800078e00ff */
[----:B------:R-:W-:Y:S05]  /*43c0*/  RET.REL.NODEC R8 `(_Z34attention_fwd_kernel_rope_fused_v4ILi64EEvPKfS1_S1_Pfiiiiif) ;  /* 0xffffffbc080c7950 */ /* 0x000fea0003c3ffff */
        .weak           $__internal_13_$__cuda_sm3x_div_rn_noftz_f32_slowpath
        .type           $__internal_13_$__cuda_sm3x_div_rn_noftz_f32_slowpath,@function
        .size           $__internal_13_$__cuda_sm3x_div_rn_noftz_f32_slowpath,(.L_x_1137 - $__internal_13_$__cuda_sm3x_div_rn_noftz_f32_slowpath)
$__internal_13_$__cuda_sm3x_div_rn_noftz_f32_slowpath:
[--C-:B------:R-:W-:Y:S01]  /*43d0*/  SHF.R.U32.HI R2, RZ, 0x17, R3.reuse ;  /* 0x00000017ff027819 */ /* 0x100fe20000011603 */
[----:B------:R-:W-:Y:S01]  /*43e0*/  BSSY.RECONVERGENT B3, `(.L_x_812) ;  /* 0x0000063000037945 */ /* 0x000fe20003800200 */
[----:B------:R-:W-:Y:S01]  /*43f0*/  SHF.R.U32.HI R13, RZ, 0x17, R0 ;  /* 0x00000017ff0d7819 */ /* 0x000fe20000011600 */
[----:B------:R-:W-:Y:S01]  /*4400*/  IMAD.MOV.U32 R17, RZ, RZ, R3 ;  /* 0x000000ffff117224 */ /* 0x000fe200078e0003 */
        /* <DEDUP_REMOVED lines=27> */
[----:B------:R-:W-:Y:S02]  /*45c0*/  @!P0 IMAD.MOV.U32 R9, RZ, RZ, -0x40 ;  /* 0xffffffc0ff098424 */ /* 0x000fe400078e00ff */
[----:B------:R-:W-:Y:S01]  /*45d0*/  @!P0 FFMA R0, R0, 1.84467440737095516160e+19, RZ ;  /* 0x5f80000000008823 */ /* 0x000fe200000000ff */
[----:B------:R-:W-:Y:S02]  /*45e0*/  @!P1 FFMA R17, R3, 1.84467440737095516160e+19, RZ ;  /* 0x5f80000003119823 */ /* 0x000fe400000000ff */
[----:B------:R-:W-:-:S07]  /*45f0*/  @!P1 IADD3 R9, PT, PT, R9, 0x40, RZ ;  /* 0x0000004009099810 */ /* 0x000fce0007ffe0ff */
.L_x_813:
[----:B------:R-:W-:Y:S01]  /*4600*/  LEA R14, R2, 0xc0800000, 0x17 ;  /* 0xc0800000020e7811 */ /* 0x000fe200078eb8ff */
[----:B------:R-:W-:Y:S01]  /*4610*/  VIADD R13, R13, 0xffffff81 ;  /* 0xffffff810d0d7836 */ /* 0x000fe20000000000 */
[----:B------:R-:W-:Y:S02]  /*4620*/  BSSY.RECONVERGENT B4, `(.L_x_818) ;  /* 0x0000035000047945 */ /* 0x000fe40003800200 */
[----:B------:R-:W-:Y:S01]  /*4630*/  IADD3 R19, PT, PT, -R14, R17, RZ ;  /* 0x000000110e137210 */ /* 0x000fe20007ffe1ff */
[C---:B------:R-:W-:Y:S01]  /*4640*/  IMAD R0, R13.reuse, -0x800000, R0 ;  /* 0xff8000000d007824 */ /* 0x040fe200078e0200 */
[----:B------:R-:W-:Y:S02]  /*4650*/  IADD3 R22, PT, PT, R13, 0x7f, -R2 ;  /* 0x0000007f0d167810 */ /* 0x000fe40007ffe802 */
[----:B------:R-:W0:Y:S01]  /*4660*/  MUFU.RCP R14, R19 ;  /* 0x00000013000e7308 */ /* 0x000e220000001000 */
[----:B------:R-:W-:Y:S01]  /*4670*/  FADD.FTZ R17, -R19, -RZ ;  /* 0x800000ff13117221 */ /* 0x000fe20000010100 */
[----:B------:R-:W-:-:S03]  /*4680*/  IADD3 R9, PT, PT, R22, R9, RZ ;  /* 0x0000000916097210 */ /* 0x000fc60007ffe0ff */
        /* <DEDUP_REMOVED lines=42> */
.L_x_820:
[----:B------:R-:W-:-:S04]  /*4930*/  LOP3.LUT R0, R0, 0x80000000, RZ, 0xc0, !PT ;  /* 0x8000000000007812 */ /* 0x000fc800078ec0ff */
[----:B------:R-:W-:Y:S01]  /*4940*/  LOP3.LUT R0, R0, 0x7f800000, RZ, 0xfc, !PT ;  /* 0x7f80000000007812 */ /* 0x000fe200078efcff */
[----:B------:R-:W-:Y:S06]  /*4950*/  BRA `(.L_x_821) ;  /* 0x0000000000047947 */ /* 0x000fec0003800000 */
.L_x_819:
[----:B------:R-:W-:-:S07]  /*4960*/  LEA R0, R9, R0, 0x17 ;  /* 0x0000000009007211 */ /* 0x000fce00078eb8ff */
.L_x_821:
[----:B------:R-:W-:Y:S05]  /*4970*/  BSYNC.RECONVERGENT B4 ;  /* 0x0000000000047941 */ /* 0x000fea0003800200 */
.L_x_818:
[----:B------:R-:W-:Y:S05]  /*4980*/  BRA `(.L_x_822) ;  /* 0x0000000000207947 */ /* 0x000fea0003800000 */
.L_x_817:
[----:B------:R-:W-:-:S04]  /*4990*/  LOP3.LUT R0, R17, 0x80000000, R0, 0x48, !PT ;  /* 0x8000000011007812 */ /* 0x000fc800078e4800 */
[----:B------:R-:W-:Y:S01]  /*49a0*/  LOP3.LUT R0, R0, 0x7f800000, RZ, 0xfc, !PT ;  /* 0x7f80000000007812 */ /* 0x000fe200078efcff */
[----:B------:R-:W-:Y:S06]  /*49b0*/  BRA `(.L_x_822) ;  /* 0x0000000000147947 */ /* 0x000fec0003800000 */
.L_x_816:
[----:B------:R-:W-:Y:S01]  /*49c0*/  LOP3.LUT R0, R17, 0x80000000, R0, 0x48, !PT ;  /* 0x8000000011007812 */ /* 0x000fe200078e4800 */
[----:B------:R-:W-:Y:S06]  /*49d0*/  BRA `(.L_x_822) ;  /* 0x00000000000c7947 */ /* 0x000fec0003800000 */
.L_x_815:
[----:B------:R-:W0:Y:S01]  /*49e0*/  MUFU.RSQ R0, -QNAN ;  /* 0xffc0000000007908 */ /* 0x000e220000001400 */
[----:B------:R-:W-:Y:S05]  /*49f0*/  BRA `(.L_x_822) ;  /* 0x0000000000047947 */ /* 0x000fea0003800000 */
.L_x_814:
[----:B------:R-:W-:-:S07]  /*4a00*/  FADD.FTZ R0, R0, R3 ;  /* 0x0000000300007221 */ /* 0x000fce0000010000 */
.L_x_822:
[----:B------:R-:W-:Y:S05]  /*4a10*/  BSYNC.RECONVERGENT B3 ;  /* 0x0000000000037941 */ /* 0x000fea0003800200 */
.L_x_812:
[----:B------:R-:W-:-:S04]  /*4a20*/  HFMA2 R9, -RZ, RZ, 0, 0 ;  /* 0x00000000ff097431 */ /* 0x000fc800000001ff */
[----:B0-----:R-:W-:Y:S05]  /*4a30*/  RET.REL.NODEC R8 `(_Z34attention_fwd_kernel_rope_fused_v4ILi64EEvPKfS1_S1_Pfiiiiif) ;  /* 0xffffffb408707950 */ /* 0x001fea0003c3ffff */
.L_x_823:
        /* <DEDUP_REMOVED lines=12> */
.L_x_1137:


//--------------------- .text._Z34attention_fwd_kernel_rope_fused_v3ILi64ELi4EEvPKfS1_S1_Pfiiiiif --------------------------
	.section	.text._Z34attention_fwd_kernel_rope_fused_v3ILi64ELi4EEvPKfS1_S1_Pfiiiiif,"ax",@progbits
	.align	128
        .global         _Z34attention_fwd_kernel_rope_fused_v3ILi64ELi4EEvPKfS1_S1_Pfiiiiif
        .type           _Z34attention_fwd_kernel_rope_fused_v3ILi64ELi4EEvPKfS1_S1_Pfiiiiif,@function
        .size           _Z34attention_fwd_kernel_rope_fused_v3ILi64ELi4EEvPKfS1_S1_Pfiiiiif,(.L_x_1139 - _Z34attention_fwd_kernel_rope_fused_v3ILi64ELi4EEvPKfS1_S1_Pfiiiiif)
        .other          _Z34attention_fwd_kernel_rope_fused_v3ILi64ELi4EEvPKfS1_S1_Pfiiiiif,@"STO_CUDA_ENTRY STV_DEFAULT"
_Z34attention_fwd_kernel_rope_fused_v3ILi64ELi4EEvPKfS1_S1_Pfiiiiif:
.text._Z34attention_fwd_kernel_rope_fused_v3ILi64ELi4EEvPKfS1_S1_Pfiiiiif:
[----:B------:R-:W-:Y:S08]  /*0000*/  LDC R1, c[0x0][0x37c] ;  /* 0x0000df00ff017b82 */ /* 0x000ff00000000800 */
[----:B------:R-:W0:Y:S01]  /*0010*/  S2UR UR9, SR_CTAID.X ;  /* 0x00000000000979c3 */ /* 0x000e220000002500 */
[----:B------:R-:W1:Y:S01]  /*0020*/  LDCU UR10, c[0x0][0x3a8] ;  /* 0x00007500ff0a77ac */ /* 0x000e620008000800 */
[----:B0-----:R-:W-:-:S04]  /*0030*/  USHF.L.U32 UR9, UR9, 0x2, URZ ;  /* 0x0000000209097899 */ /* 0x001fc800080006ff */
[----:B-1----:R-:W-:-:S04]  /*0040*/  UIADD3 UR27, UPT, UPT, -UR9, UR10, URZ ;  /* 0x0000000a091b7290 */ /* 0x002fc8000fffe1ff */
[----:B------:R-:W-:-:S06]  /*0050*/  UISETP.GE.AND UP0, UPT, UR27, 0x1, UPT ;  /* 0x000000011b00788c */ /* 0x000fcc000bf06270 */
[----:B------:R-:W-:-:S13]  /*0060*/  PLOP3.LUT P0, PT, PT, PT, UP0, 0x80, 0x8 ;  /* 0x000000000008781c */ /* 0x000fda0003f0f008 */
[----:B------:R-:W-:Y:S05]  /*0070*/  @!P0 EXIT ;  /* 0x000000000000894d */ /* 0x000fea0003800000 */
[----:B------:R-:W-:Y:S01]  /*0080*/  HFMA2 R3, -RZ, RZ, 0.132568359375, -6360 ;  /* 0x303eee36ff037431 */ /* 0x000fe200000001ff */
[----:B------:R-:W0:Y:S01]  /*0090*/  S2R R20, SR_TID.X ;  /* 0x0000000000147919 */ /* 0x000e220000002100 */
[----:B------:R-:W1:Y:S01]  /*00a0*/  LDCU UR5, c[0x0][0x3b0] ;  /* 0x00007600ff0577ac */ /* 0x000e620008000800 */
[----:B------:R-:W-:Y:S01]  /*00b0*/  MOV R0, 0x3fb8aa3b ;  /* 0x3fb8aa3b00007802 */ /* 0x000fe20000000f00 */
[----:B------:R-:W2:Y:S01]  /*00c0*/  S2UR UR4, SR_CTAID.Y ;  /* 0x00000000000479c3 */ /* 0x000ea20000002600 */
[----:B------:R-:W-:Y:S01]  /*00d0*/  IMAD.MOV.U32 R5, RZ, RZ, 0x3e4b8a05 ;  /* 0x3e4b8a05ff057424 */ /* 0x000fe200078e00ff */
[----:B------:R-:W3:Y:S02]  /*00e0*/  LDCU UR11, c[0x0][0x3ac] ;  /* 0x00007580ff0b77ac */ /* 0x000ee40008000800 */
[----:B------:R-:W-:Y:S01]  /*00f0*/  FFMA R0, -R3, R0, 3.622995450314192567e-07 ;  /* 0x34c2821203007423 */ /* 0x000fe20000000100 */
[----:B------:R-:W-:Y:S01]  /*0100*/  UISETP.LT.U32.AND UP0, UPT, UR27, 0x4, UPT ;  /* 0x000000041b00788c */ /* 0x000fe2000bf01070 */
[----:B------:R-:W4:Y:S02]  /*0110*/  LDCU UR26, c[0x0][0x360] ;  /* 0x00006c00ff1a77ac */ /* 0x000f240008000800 */
[----:B------:R-:W-:Y:S01]  /*0120*/  FFMA R0, R5, 1.9251366722983220825e-08, R0 ;  /* 0x32a55e3405007823 */ /* 0x000fe20000000000 */
[----:B------:R-:W0:Y:S03]  /*0130*/  LDCU.64 UR24, c[0x0][0x358] ;  /* 0x00006b00ff1877ac */ /* 0x000e260008000a00 */
[----:B------:R-:W-:Y:S01]  /*0140*/  FFMA R0, -R3, 0.014334906823933124542, R0 ;  /* 0x3c6adcf503007823 */ /* 0x000fe20000000100 */
[----:B-1----:R-:W-:Y:S01]  /*0150*/  I2FP.F32.S32 R2, UR5 ;  /* 0x0000000500027c45 */ /* 0x002fe20008201400 */
[----:B------:R-:W-:-:S02]  /*0160*/  USEL UR7, UR27, 0x4, UP0 ;  /* 0x000000041b077887 */ /* 0x000fc40008000000 */
[----:B------:R-:W-:Y:S01]  /*0170*/  FFMA R0, R5, 0.0047783022746443748474, R0 ;  /* 0x3b9c934e05007823 */ /* 0x000fe20000000000 */
[----:B------:R-:W-:-:S03]  /*0180*/  R2UR UR28, R2 ;  /* 0x00000000021c72ca */ /* 0x000fc600000e0000 */
[----:B------:R-:W-:Y:S01]  /*0190*/  FADD R22, R0, 13.286762237548828125 ;  /* 0x4154969400167421 */ /* 0x000fe20000000000 */
[----:B--2---:R-:W-:-:S03]  /*01a0*/  UIMAD UR4, UR4, UR5, URZ ;  /* 0x00000005040472a4 */ /* 0x004fc6000f8e02ff */
[----:B------:R-:W-:Y:S01]  /*01b0*/  FADD R21, R22, -13.286762237548828125 ;  /* 0xc154969416157421 */ /* 0x000fe20000000000 */
[----:B------:R-:W-:-:S03]  /*01c0*/  UIMAD UR10, UR10, UR4, URZ ;  /* 0x000000040a0a72a4 */ /* 0x000fc6000f8e02ff */
[----:B------:R-:W-:Y:S01]  /*01d0*/  FADD R21, R0, -R21 ;  /* 0x8000001500157221 */ /* 0x000fe20000000000 */
[----:B0-----:R-:W-:Y:S01]  /*01e0*/  SHF.L.U32 R0, R20, 0x1, RZ ;  /* 0x0000000114007819 */ /* 0x001fe200000006ff */
[----:B---3--:R-:W-:-:S03]  /*01f0*/  UIMAD UR11, UR11, UR4, URZ ;  /* 0x000000040b0b72a4 */ /* 0x008fc6000f8e02ff */
[----:B----4-:R-:W-:-:S09]  /*0200*/  UMOV UR4, URZ ;  /* 0x000000ff00047c82 */ /* 0x010fd20008000000 */
.L_x_834:
[----:B------:R-:W0:Y:S01]  /*0210*/  LDCU UR5, c[0x0][0x3b0] ;  /* 0x00007600ff0577ac */ /* 0x000e220008000800 */
[----:B------:R-:W-:Y:S01]  /*0220*/  BSSY.RECONVERGENT B0, `(.L_x_824) ;  /* 0x0000061000007945 */ /* 0x000fe20003800200 */
[----:B-1----:R-:W1:Y:S01]  /*0230*/  LDCU UR8, c[0x0][0x3b0] ;  /* 0x00007600ff0877ac */ /* 0x002e620008000800 */
[----:B0-----:R-:W-:-:S04]  /*0240*/  MOV R15, UR5 ;  /* 0x00000005000f7c02 */ /* 0x001fc80008000f00 */
[----:B------:R-:W-:-:S13]  /*0250*/  ISETP.GE.AND P0, PT, R0, R15, PT ;  /* 0x0000000f0000720c */ /* 0x000fda0003f06270 */
[----:B-1----:R-:W-:Y:S05]  /*0260*/  @P0 BRA `(.L_x_825) ;  /* 0x0000000400700947 */ /* 0x002fea0003800000 */
[----:B------:R-:W0:Y:S01]  /*0270*/  LDC.64 R2, c[0x0][0x380] ;  /* 0x0000e000ff027b82 */ /* 0x000e220000000a00 */
[----:B------:R-:W-:Y:S01]  /*0280*/  UIADD3 UR5, UPT, UPT, UR9, UR4, URZ ;  /* 0x0000000409057290 */ /* 0x000fe2000fffe0ff */
[----:B------:R-:W-:-:S05]  /*0290*/  MOV R4, R0 ;  /* 0x0000000000047202 */ /* 0x000fca0000000f00 */
[----:B------:R-:W-:-:S04]  /*02a0*/  IMAD.U32 R6, RZ, RZ, UR5 ;  /* 0x00000005ff067e24 */ /* 0x000fc8000f8e00ff */
[----:B------:R-:W-:Y:S01]  /*02b0*/  IMAD R5, R6, R15, UR10 ;  /* 0x0000000a06057e24 */ /* 0x000fe2000f8e020f */
[----:B------:R-:W-:-:S07]  /*02c0*/  I2FP.F32.U32 R6, UR5 ;  /* 0x0000000500067c45 */ /* 0x000fce0008201000 */
.L_x_833:
[----:B-1----:R-:W1:Y:S01]  /*02d0*/  MUFU.RCP R9, UR28 ;  /* 0x0000001c00097d08 */ /* 0x002e620008001000 */
[----:B------:R-:W-:Y:S01]  /*02e0*/  SHF.R.S32.HI R7, RZ, 0x1, R4 ;  /* 0x00000001ff077819 */ /* 0x000fe20000011404 */
[----:B------:R-:W-:Y:S01]  /*02f0*/  BSSY.RECONVERGENT B1, `(.L_x_826) ;  /* 0x000000f000017945 */ /* 0x000fe20003800200 */
[----:B------:R-:W-:Y:S02]  /*0300*/  MOV R10, UR28 ;  /* 0x0000001c000a7c02 */ /* 0x000fe40008000f00 */
[----:B------:R-:W-:-:S05]  /*0310*/  I2FP.F32.S32 R7, R7 ;  /* 0x0000000700077245 */ /* 0x000fca0000201400 */
[----:B------:R-:W-:-:S04]  /*0320*/  FADD R8, R7, R7 ;  /* 0x0000000707087221 */ /* 0x000fc80000000000 */
[----:B------:R-:W2:Y:S01]  /*0330*/  FCHK P0, R8, UR28 ;  /* 0x0000001c08007d02 */ /* 0x000ea20008000000 */
[----:B-1----:R-:W-:-:S04]  /*0340*/  FFMA R10, R9, -R10, 1 ;  /* 0x3f800000090a7423 */ /* 0x002fc8000000080a */
[----:B------:R-:W-:-:S04]  /*0350*/  FFMA R9, R9, R10, R9 ;  /* 0x0000000a09097223 */ /* 0x000fc80000000009 */
[----:B------:R-:W-:-:S04]  /*0360*/  FFMA R7, R8, R9, RZ ;  /* 0x0000000908077223 */ /* 0x000fc800000000ff */
[----:B------:R-:W-:-:S04]  /*0370*/  FFMA R10, R7, -UR28, R8 ;  /* 0x8000001c070a7c23 */ /* 0x000fc80008000008 */
[----:B------:R-:W-:Y:S01]  /*0380*/  FFMA R7, R9, R10, R7 ;  /* 0x0000000a09077223 */ /* 0x000fe20000000007 */
[----:B--2---:R-:W-:Y:S06]  /*0390*/  @!P0 BRA `(.L_x_827) ;  /* 0x0000000000108947 */ /* 0x004fec0003800000 */
[----:B------:R-:W-:Y:S01]  /*03a0*/  IMAD.U32 R9, RZ, RZ, UR28 ;  /* 0x0000001cff097e24 */ /* 0x000fe2000f8e00ff */
[----:B------:R-:W-:-:S07]  /*03b0*/  MOV R28, 0x3d0 ;  /* 0x000003d0001c7802 */ /* 0x000fce0000000f00 */
[----:B0-----:R-:W-:Y:S05]  /*03c0*/  CALL.REL.NOINC `($__internal_15_$__cuda_sm3x_div_rn_noftz_f32_slowpath) ;  /* 0x0000008c00e07944 */ /* 0x001fea0003c00000 */
[----:B------:R-:W-:-:S07]  /*03d0*/  MOV R7, R8 ;  /* 0x0000000800077202 */ /* 0x000fce0000000f00 */
.L_x_827:
[----:B------:R-:W-:Y:S05]  /*03e0*/  BSYNC.RECONVERGENT B1 ;  /* 0x0000000000017941 */ /* 0x000fea0003800200 */
.L_x_826:
[----:B------:R-:W-:Y:S01]  /*03f0*/  FSETP.NEU.AND P0, PT, R7, RZ, PT ;  /* 0x000000ff0700720b */ /* 0x000fe20003f0d000 */
[----:B------:R-:W-:Y:S01]  /*0400*/  BSSY.RECONVERGENT B1, `(.L_x_828) ;  /* 0x000001c000017945 */ /* 0x000fe20003800200 */
[----:B------:R-:W-:-:S11]  /*0410*/  HFMA2 R8, -RZ, RZ, 1.875, 0 ;  /* 0x3f800000ff087431 */ /* 0x000fd600000001ff */
[----:B------:R-:W-:Y:S05]  /*0420*/  @!P0 BRA `(.L_x_829) ;  /* 0x0000000000648947 */ /* 0x000fea0003800000 */
[CC--:B------:R-:W-:Y:S01]  /*0430*/  FMUL R9, R22.reuse, R7.reuse ;  /* 0x0000000716097220 */ /* 0x0c0fe20000400000 */
[----:B------:R-:W-:Y:S01]  /*0440*/  IMAD.MOV.U32 R13, RZ, RZ, 0x391fcb8e ;  /* 0x391fcb8eff0d7424 */ /* 0x000fe200078e00ff */
[-C--:B------:R-:W-:Y:S02]  /*0450*/  FSETP.NAN.AND P2, PT, |R7|, |R7|.reuse, PT ;  /* 0x400000070700720b */ /* 0x080fe40003f48200 */
[----:B------:R-:W1:Y:S01]  /*0460*/  FRND R8, R9 ;  /* 0x0000000900087307 */ /* 0x000e620000201000 */
[----:B------:R-:W-:Y:S01]  /*0470*/  FFMA R10, R22, R7, -R9 ;  /* 0x00000007160a7223 */ /* 0x000fe20000000809 */
[----:B------:R-:W-:-:S03]  /*0480*/  FSETP.GT.AND P1, PT, |R9|, 152, PT ;  /* 0x431800000900780b */ /* 0x000fc60003f24200 */
[----:B------:R-:W-:Y:S01]  /*0490*/  FFMA R11, R21, R7, R10 ;  /* 0x00000007150b7223 */ /* 0x000fe2000000000a */
[----:B-1----:R-:W-:Y:S01]  /*04a0*/  FADD R10, R9, -R8 ;  /* 0x80000008090a7221 */ /* 0x002fe20000000000 */
[----:B------:R-:W-:-:S03]  /*04b0*/  FSETP.GT.AND P0, PT, R8, RZ, PT ;  /* 0x000000ff0800720b */ /* 0x000fc60003f04000 */
[----:B------:R-:W-:Y:S01]  /*04c0*/  FADD R10, R10, R11 ;  /* 0x0000000b0a0a7221 */ /* 0x000fe20000000000 */
[----:B------:R-:W-:Y:S02]  /*04d0*/  SEL R8, RZ, 0x83000000, P0 ;  /* 0x83000000ff087807 */ /* 0x000fe40000000000 */
[----:B------:R-:W-:Y:S01]  /*04e0*/  FSETP.GEU.AND P0, PT, R9, RZ, PT ;  /* 0x000000ff0900720b */ /* 0x000fe20003f0e000 */
[----:B------:R-:W-:Y:S01]  /*04f0*/  FFMA R11, R10, R13, 0.0013391353422775864601 ;  /* 0x3aaf85ed0a0b7423 */ /* 0x000fe2000000000d */
[----:B------:R-:W-:-:S03]  /*0500*/  IADD3 R12, PT, PT, R8, 0x7f000000, RZ ;  /* 0x7f000000080c7810 */ /* 0x000fc60007ffe0ff */
[C---:B------:R-:W-:Y:S02]  /*0510*/  FFMA R13, R10.reuse, R11, 0.0096188392490148544312 ;  /* 0x3c1d98560a0d7423 */ /* 0x040fe4000000000b */
[----:B------:R-:W1:Y:S02]  /*0520*/  F2I.NTZ R11, R9 ;  /* 0x00000009000b7305 */ /* 0x000e640000203100 */
[----:B------:R-:W-:-:S04]  /*0530*/  FFMA R13, R10, R13, 0.055503588169813156128 ;  /* 0x3d6357bb0a0d7423 */ /* 0x000fc8000000000d */
[----:B------:R-:W-:-:S04]  /*0540*/  FFMA R13, R10, R13, 0.24022644758224487305 ;  /* 0x3e75fdec0a0d7423 */ /* 0x000fc8000000000d */
[----:B------:R-:W-:-:S04]  /*0550*/  FFMA R13, R10, R13, 0.69314718246459960938 ;  /* 0x3f3172180a0d7423 */ /* 0x000fc8000000000d */
[----:B------:R-:W-:Y:S01]  /*0560*/  FFMA R13, R10, R13, 1 ;  /* 0x3f8000000a0d7423 */ /* 0x000fe2000000000d */
[----:B-1----:R-:W-:Y:S02]  /*0570*/  LEA R11, R11, -R8, 0x17 ;  /* 0x800000080b0b7211 */ /* 0x002fe400078eb8ff */
[----:B------:R-:W-:Y:S01]  /*0580*/  FSEL R8, RZ, +INF , !P0 ;  /* 0x7f800000ff087808 */ /* 0x000fe20004000000 */
[----:B------:R-:W-:-:S04]  /*0590*/  FMUL R12, R12, R13 ;  /* 0x0000000d0c0c7220 */ /* 0x000fc80000400000 */
[----:B------:R-:W-:Y:S01]  /*05a0*/  @!P1 FMUL R8, R11, R12 ;  /* 0x0000000c0b089220 */ /* 0x000fe20000400000 */
[----:B------:R-:W-:-:S07]  /*05b0*/  @P2 FADD R8, R7, 10000 ;  /* 0x461c400007082421 */ /* 0x000fce0000000000 */
.L_x_829:
[----:B------:R-:W-:Y:S05]  /*05c0*/  BSYNC.RECONVERGENT B1 ;  /* 0x0000000000017941 */ /* 0x000fea0003800200 */
.L_x_828:
[----:B------:R-:W-:Y:S01]  /*05d0*/  VIADD R7, R8, 0x1800000 ;  /* 0x0180000008077836 */ /* 0x000fe20000000000 */
[----:B------:R-:W-:Y:S04]  /*05e0*/  BSSY.RECONVERGENT B1, `(.L_x_830) ;  /* 0x000000c000017945 */ /* 0x000fe80003800200 */
[----:B------:R-:W-:-:S04]  /*05f0*/  LOP3.LUT R7, R7, 0x7f800000, RZ, 0xc0, !PT ;  /* 0x7f80000007077812 */ /* 0x000fc800078ec0ff */
[----:B------:R-:W-:-:S13]  /*0600*/  ISETP.GT.U32.AND P0, PT, R7, 0x1ffffff, PT ;  /* 0x01ffffff0700780c */ /* 0x000fda0003f04070 */
[----:B------:R-:W-:Y:S05]  /*0610*/  @P0 BRA `(.L_x_831) ;  /* 0x0000000000100947 */ /* 0x000fea0003800000 */
[----:B------:R-:W-:-:S07]  /*0620*/  MOV R28, 0x640 ;  /* 0x00000640001c7802 */ /* 0x000fce0000000f00 */
[----:B0-----:R-:W-:Y:S05]  /*0630*/  CALL.REL.NOINC `($__internal_14_$__cuda_sm20_rcp_rn_f32_slowpath) ;  /* 0x0000008800747944 */ /* 0x001fea0003c00000 */
[----:B------:R-:W-:Y:S01]  /*0640*/  MOV R7, R27 ;  /* 0x0000001b00077202 */ /* 0x000fe20000000f00 */
[----:B------:R-:W-:Y:S06]  /*0650*/  BRA `(.L_x_832) ;  /* 0x0000000000107947 */ /* 0x000fec0003800000 */
.L_x_831:
[----:B------:R-:W1:Y:S02]  /*0660*/  MUFU.RCP R7, R8 ;  /* 0x0000000800077308 */ /* 0x000e640000001000 */
[----:B-1----:R-:W-:-:S04]  /*0670*/  FFMA R9, R7, R8, -1 ;  /* 0xbf80000007097423 */ /* 0x002fc80000000008 */
[----:B------:R-:W-:-:S04]  /*0680*/  FADD.FTZ R10, -R9, -RZ ;  /* 0x800000ff090a7221 */ /* 0x000fc80000010100 */
[----:B------:R-:W-:-:S07]  /*0690*/  FFMA R7, R7, R10, R7 ;  /* 0x0000000a07077223 */ /* 0x000fce0000000007 */
.L_x_832:
[----:B------:R-:W-:Y:S05]  /*06a0*/  BSYNC.RECONVERGENT B1 ;  /* 0x0000000000017941 */ /* 0x000fea0003800200 */
.L_x_830:
[----:B------:R-:W-:-:S05]  /*06b0*/  IADD3 R9, PT, PT, R5, R4, RZ ;  /* 0x0000000405097210 */ /* 0x000fca0007ffe0ff */
[----:B0-----:R-:W-:-:S05]  /*06c0*/  IMAD.WIDE R8, R9, 0x4, R2 ;  /* 0x0000000409087825 */ /* 0x001fca00078e0202 */
[----:B------:R-:W2:Y:S04]  /*06d0*/  LDG.E.CONSTANT R12, desc[UR24][R8.64+0x4] ;  /* 0x00000418080c7981 */ /* 0x000ea8000c1e9900 */
[----:B------:R0:W3:Y:S01]  /*06e0*/  LDG.E.CONSTANT R11, desc[UR24][R8.64] ;  /* 0x00000018080b7981 */ /* 0x0000e2000c1e9900 */
[----:B------:R-:W1:Y:S01]  /*06f0*/  S2UR UR6, SR_CgaCtaId ;  /* 0x00000000000679c3 */ /* 0x000e620000008800 */
[----:B------:R-:W-:Y:S01]  /*0700*/  FMUL R7, R6, R7 ;  /* 0x0000000706077220 */ /* 0x000fe20000400000 */
[----:B------:R-:W-:Y:S01]  /*0710*/  IMAD.U32 R15, RZ, RZ, UR8 ;  /* 0x00000008ff0f7e24 */ /* 0x000fe2000f8e00ff */
[----:B------:R-:W-:Y:S02]  /*0720*/  UMOV UR5, 0x400 ;  /* 0x0000040000057882 */ /* 0x000fe40000000000 */
[----:B------:R-:W-:Y:S01]  /*0730*/  FMUL.RZ R16, R7, 0.15915493667125701904 ;  /* 0x3e22f98307107820 */ /* 0x000fe2000040c000 */
[----:B------:R-:W-:-:S03]  /*0740*/  IMAD R14, R15, UR4, R4 ;  /* 0x000000040f0e7c24 */ /* 0x000fc6000f8e0204 */
[----:B------:R-:W2:Y:S01]  /*0750*/  MUFU.SIN R7, R16 ;  /* 0x0000001000077308 */ /* 0x000ea20000000400 */
[----:B0-----:R-:W-:-:S04]  /*0760*/  MOV R9, UR26 ;  /* 0x0000001a00097c02 */ /* 0x001fc80008000f00 */
[----:B------:R-:W-:-:S03]  /*0770*/  LEA R4, R9, R4, 0x1 ;  /* 0x0000000409047211 */ /* 0x000fc600078e08ff */
[----:B------:R-:W0:Y:S01]  /*0780*/  MUFU.COS R10, R16 ;  /* 0x00000010000a7308 */ /* 0x000e220000000000 */
[----:B------:R-:W-:Y:S01]  /*0790*/  ISETP.GE.AND P0, PT, R4, R15, PT ;  /* 0x0000000f0400720c */ /* 0x000fe20003f06270 */
[----:B-1----:R-:W-:-:S06]  /*07a0*/  ULEA UR5, UR6, UR5, 0x18 ;  /* 0x0000000506057291 */ /* 0x002fcc000f8ec0ff */
[----:B------:R-:W-:Y:S01]  /*07b0*/  LEA R14, R14, UR5, 0x2 ;  /* 0x000000050e0e7c11 */ /* 0x000fe2000f8e10ff */
[-C--:B--2---:R-:W-:Y:S01]  /*07c0*/  FMUL R13, R7, R12.reuse ;  /* 0x0000000c070d7220 */ /* 0x084fe20000400000 */
[----:B0-----:R-:W-:-:S03]  /*07d0*/  FMUL R12, R10, R12 ;  /* 0x0000000c0a0c7220 */ /* 0x001fc60000400000 */
[-C--:B---3--:R-:W-:Y:S01]  /*07e0*/  FFMA R13, R10, R11.reuse, -R13 ;  /* 0x0000000b0a0d7223 */ /* 0x088fe2000000080d */
[----:B------:R-:W-:-:S04]  /*07f0*/  FFMA R7, R7, R11, R12 ;  /* 0x0000000b07077223 */ /* 0x000fc8000000000c */
[----:B------:R1:W-:Y:S04]  /*0800*/  STS [R14+0x480], R13 ;  /* 0x0004800d0e007388 */ /* 0x0003e80000000800 */
[----:B------:R1:W-:Y:S01]  /*0810*/  STS [R14+0x484], R7 ;  /* 0x000484070e007388 */ /* 0x0003e20000000800 */
[----:B------:R-:W-:Y:S05]  /*0820*/  @!P0 BRA `(.L_x_833) ;  /* 0xfffffff800a88947 */ /* 0x000fea000383ffff */
.L_x_825:
[----:B------:R-:W-:Y:S05]  /*0830*/  BSYNC.RECONVERGENT B0 ;  /* 0x0000000000007941 */ /* 0x000fea0003800200 */
.L_x_824:
[----:B------:R-:W-:-:S04]  /*0840*/  UIADD3 UR4, UPT, UPT, UR4, 0x1, URZ ;  /* 0x0000000104047890 */ /* 0x000fc8000fffe0ff */
[----:B------:R-:W-:-:S09]  /*0850*/  UISETP.NE.AND UP0, UPT, UR4, UR7, UPT ;  /* 0x000000070400728c */ /* 0x000fd2000bf05270 */
[----:B------:R-:W-:Y:S05]  /*0860*/  BRA.U UP0, `(.L_x_834) ;  /* 0xfffffff900687547 */ /* 0x000fea000b83ffff */
[----:B------:R-:W0:Y:S01]  /*0870*/  LDCU UR4, c[0x0][0x3ac] ;  /* 0x00007580ff0477ac */ /* 0x000e220008000800 */
[----:B------:R-:W-:Y:S01]  /*0880*/  IMAD.MOV.U32 R19, RZ, RZ, RZ ;  /* 0x000000ffff137224 */ /* 0x000fe200078e00ff */
[----:B------:R-:W-:Y:S01]  /*0890*/  UMOV UR7, URZ ;  /* 0x000000ff00077c82 */ /* 0x000fe20008000000 */
[----:B------:R-:W-:Y:S01]  /*08a0*/  UMOV UR5, URZ ;  /* 0x000000ff00057c82 */ /* 0x000fe20008000000 */
[----:B0-----:R-:W-:-:S03]  /*08b0*/  UISETP.GE.AND UP0, UPT, UR4, 0x1, UPT ;  /* 0x000000010400788c */ /* 0x001fc6000bf06270 */
[----:B------:R-:W-:Y:S01]  /*08c0*/  UMOV UR4, URZ ;  /* 0x000000ff00047c82 */ /* 0x000fe20008000000 */
[----:B------:R-:W-:Y:S06]  /*08d0*/  BAR.SYNC.DEFER_BLOCKING 0x0 ;  /* 0x0000000000007b1d */ /* 0x000fec0000010000 */
[----:B------:R-:W-:Y:S05]  /*08e0*/  BRA.U !UP0, `(.L_x_835) ;  /* 0x0000006d08e07547 */ /* 0x000fea000b800000 */
[----:B------:R-:W0:Y:S01]  /*08f0*/  S2UR UR8, SR_CgaCtaId ;  /* 0x00000000000879c3 */ /* 0x000e220000008800 */
[----:B------:R-:W2:Y:S01]  /*0900*/  LDCU.64 UR12, c[0x0][0x388] ;  /* 0x00007100ff0c77ac */ /* 0x000ea20008000a00 */
[----:B------:R-:W-:Y:S01]  /*0910*/  MOV R16, UR9 ;  /* 0x0000000900107c02 */ /* 0x000fe20008000f00 */
[----:B------:R-:W-:Y:S01]  /*0920*/  IMAD.MOV.U32 R4, RZ, RZ, 0x484 ;  /* 0x00000484ff047424 */ /* 0x000fe200078e00ff */
[----:B------:R-:W-:Y:S01]  /*0930*/  SHF.L.U32 R18, R20, 0x2, RZ ;  /* 0x0000000214127819 */ /* 0x000fe200000006ff */
[----:B------:R-:W3:Y:S01]  /*0940*/  LDCU UR16, c[0x0][0x3b4] ;  /* 0x00007680ff1077ac */ /* 0x000ee20008000800 */
[C---:B------:R-:W-:Y:S01]  /*0950*/  LEA R0, R15.reuse, 0x480, 0x3 ;  /* 0x000004800f007811 */ /* 0x040fe200078e18ff */
[-C--:B------:R-:W-:Y:S01]  /*0960*/  IMAD R16, R16, R15.reuse, UR10 ;  /* 0x0000000a10107e24 */ /* 0x080fe2000f8e020f */
[C---:B------:R-:W-:Y:S01]  /*0970*/  LEA R2, R15.reuse, 0x484, 0x2 ;  /* 0x000004840f027811 */ /* 0x040fe200078e10ff */
[----:B------:R-:W-:Y:S01]  /*0980*/  UMOV UR14, 0x400 ;  /* 0x00000400000e7882 */ /* 0x000fe20000000000 */
[----:B------:R-:W-:Y:S01]  /*0990*/  UIADD3 UR18, UPT, UPT, UR26, 0x1f, URZ ;  /* 0x0000001f1a127890 */ /* 0x000fe2000fffe0ff */
[----:B------:R-:W-:Y:S01]  /*09a0*/  LOP3.LUT R3, R20, 0x1f, RZ, 0xc0, !PT ;  /* 0x0000001f14037812 */ /* 0x000fe200078ec0ff */
[----:B------:R-:W-:Y:S01]  /*09b0*/  IMAD R4, R15, 0xc, R4 ;  /* 0x0000000c0f047824 */ /* 0x000fe200078e0204 */
[-C--:B-1----:R-:W-:Y:S01]  /*09c0*/  IADD3 R7, PT, PT, R16, R15.reuse, RZ ;  /* 0x0000000f10077210 */ /* 0x082fe20007ffe0ff */
[----:B------:R-:W-:Y:S01]  /*09d0*/  UMOV UR6, URZ ;  /* 0x000000ff00067c82 */ /* 0x000fe20008000000 */
[----:B------:R-:W-:Y:S01]  /*09e0*/  LOP3.LUT R18, R18, 0x7c, RZ, 0xc0, !PT ;  /* 0x0000007c12127812 */ /* 0x000fe200078ec0ff */
[----:B------:R-:W-:Y:S01]  /*09f0*/  UMOV UR7, URZ ;  /* 0x000000ff00077c82 */ /* 0x000fe20008000000 */
[----:B------:R-:W-:Y:S01]  /*0a00*/  IADD3 R5, PT, PT, R7, R15, RZ ;  /* 0x0000000f07057210 */ /* 0x000fe20007ffe0ff */
[----:B------:R-:W-:Y:S01]  /*0a10*/  UMOV UR15, 0xff800000 ;  /* 0xff800000000f7882 */ /* 0x000fe20000000000 */
[----:B--2---:R-:W-:Y:S01]  /*0a20*/  UIADD3 UR12, UP0, UPT, UR12, 0x4, URZ ;  /* 0x000000040c0c7890 */ /* 0x004fe2000ff1e0ff */
[----:B------:R-:W-:Y:S01]  /*0a30*/  UMOV UR19, 0xff800000 ;  /* 0xff80000000137882 */ /* 0x000fe20000000000 */
[----:B------:R-:W-:Y:S01]  /*0a40*/  UMOV UR20, 0xff800000 ;  /* 0xff80000000147882 */ /* 0x000fe20000000000 */
[----:B---3--:R-:W-:Y:S01]  /*0a50*/  FMUL R17, RZ, UR16 ;  /* 0x00000010ff117c20 */ /* 0x008fe20008400000 */
[----:B0-----:R-:W-:-:S02]  /*0a60*/  ULEA UR14, UR8, UR14, 0x18 ;  /* 0x0000000e080e7291 */ /* 0x001fc4000f8ec0ff */
[----:B------:R-:W-:Y:S02]  /*0a70*/  UIADD3.X UR13, UPT, UPT, URZ, UR13, URZ, UP0, !UPT ;  /* 0x0000000dff0d7290 */ /* 0x000fe400087fe4ff */
[----:B------:R-:W-:Y:S02]  /*0a80*/  UIADD3 UR8, UPT, UPT, UR14, 0x400, URZ ;  /* 0x000004000e087890 */ /* 0x000fe4000fffe0ff */
[----:B------:R-:W-:Y:S01]  /*0a90*/  USHF.R.U32.HI UR18, URZ, 0x5, UR18 ;  /* 0x00000005ff127899 */ /* 0x000fe20008011612 */
[----:B------:R-:W-:-:S03]  /*0aa0*/  UMOV UR17, 0xff800000 ;  /* 0xff80000000117882 */ /* 0x000fc60000000000 */
[----:B------:R-:W-:Y:S01]  /*0ab0*/  LEA.HI R6, R20, UR8, RZ, 0x1d ;  /* 0x0000000814067c11 */ /* 0x000fe2000f8fe8ff */
[----:B------:R-:W-:-:S07]  /*0ac0*/  UMOV UR8, URZ ;  /* 0x000000ff00087c82 */ /* 0x000fce0008000000 */
.L_x_947:
[----:B0-----:R-:W0:Y:S01]  /*0ad0*/  LDCU UR16, c[0x0][0x3ac] ;  /* 0x00007580ff1077ac */ /* 0x001e220008000800 */
[----:B------:R-:W-:Y:S01]  /*0ae0*/  BSSY.RECONVERGENT B0, `(.L_x_836) ;  /* 0x00000b6000007945 */ /* 0x000fe20003800200 */
[----:B------:R-:W-:Y:S01]  /*0af0*/  UIADD3 UR21, UPT, UPT, UR8, 0x40, URZ ;  /* 0x0000004008157890 */ /* 0x000fe2000fffe0ff */
[----:B-1----:R-:W1:Y:S03]  /*0b00*/  LDCU UR23, c[0x0][0x3b0] ;  /* 0x00007600ff1777ac */ /* 0x002e660008000800 */
[----:B0-----:R-:W-:-:S04]  /*0b10*/  UISETP.LT.AND UP0, UPT, UR21, UR16, UPT ;  /* 0x000000101500728c */ /* 0x001fc8000bf01270 */
[----:B------:R-:W-:Y:S02]  /*0b20*/  USEL UR36, UR21, UR16, UP0 ;  /* 0x0000001015247287 */ /* 0x000fe40008000000 */
[----:B------:R-:W-:Y:S02]  /*0b30*/  UISETP.GE.AND UP0, UPT, UR21, UR16, UPT ;  /* 0x000000101500728c */ /* 0x000fe4000bf06270 */
[----:B------:R-:W-:Y:S02]  /*0b40*/  UIADD3 UR33, UPT, UPT, UR36, -UR8, URZ ;  /* 0x8000000824217290 */ /* 0x000fe4000fffe0ff */
[----:B------:R-:W-:Y:S02]  /*0b50*/  ULOP3.LUT UR35, UR36, 0x3, URZ, 0xc0, !UPT ;  /* 0x0000000324237892 */ /* 0x000fe4000f8ec0ff */
[----:B------:R-:W-:Y:S02]  /*0b60*/  ULOP3.LUT UR34, UR36, 0x7, URZ, 0xc0, !UPT ;  /* 0x0000000724227892 */ /* 0x000fe4000f8ec0ff */
[----:B------:R-:W-:Y:S01]  /*0b70*/  ISETP.GE.AND P0, PT, R20, UR33, PT ;  /* 0x0000002114007c0c */ /* 0x000fe2000bf06270 */
[----:B------:R-:W-:Y:S01]  /*0b80*/  UIMAD UR32, UR6, -0x40, UR36 ;  /* 0xffffffc0062078a4 */ /* 0x000fe2000f8e0224 */
[----:B------:R-:W-:Y:S01]  /*0b90*/  UMOV UR16, UR8 ;  /* 0x0000000800107c82 */ /* 0x000fe20008000000 */
[----:B------:R-:W-:-:S02]  /*0ba0*/  UIADD3 UR31, UPT, UPT, UR35, -0x1, URZ ;  /* 0xffffffff231f7890 */ /* 0x000fc4000fffe0ff */
[----:B------:R-:W-:Y:S02]  /*0bb0*/  UIADD3 UR30, UPT, UPT, UR34, -0x1, URZ ;  /* 0xffffffff221e7890 */ /* 0x000fe4000fffe0ff */
[----:B------:R-:W-:Y:S01]  /*0bc0*/  UIADD3 UR29, UPT, UPT, UR32, -0x1, URZ ;  /* 0xffffffff201d7890 */ /* 0x000fe2000fffe0ff */
[----:B------:R-:W-:-:S05]  /*0bd0*/  UMOV UR8, UR21 ;  /* 0x0000001500087c82 */ /* 0x000fca0008000000 */
[----:B-1234-:R-:W-:Y:S06]  /*0be0*/  @P0 BRA `(.L_x_837) ;  /* 0x0000000800940947 */ /* 0x01efec0003800000 */
[----:B------:R-:W0:Y:S02]  /*0bf0*/  LDCU UR21, c[0x0][0x3b0] ;  /* 0x00007600ff1577ac */ /* 0x000e240008000800 */
[----:B0-----:R-:W-:-:S09]  /*0c00*/  UISETP.GT.AND UP1, UPT, UR21, URZ, UPT ;  /* 0x000000ff1500728c */ /* 0x001fd2000bf24270 */
[----:B------:R-:W-:Y:S05]  /*0c10*/  BRA.U UP1, `(.L_x_838) ;  /* 0x0000000101587547 */ /* 0x000fea000b800000 */
[----:B------:R-:W0:Y:S01]  /*0c20*/  S2R R10, SR_CgaCtaId ;  /* 0x00000000000a7919 */ /* 0x000e220000008800 */
[----:B------:R-:W-:Y:S01]  /*0c30*/  IMAD.U32 R8, RZ, RZ, UR27 ;  /* 0x0000001bff087e24 */ /* 0x000fe2000f8e00ff */
[----:B------:R-:W-:Y:S01]  /*0c40*/  MOV R9, 0x400 ;  /* 0x0000040000097802 */ /* 0x000fe20000000f00 */
[----:B------:R-:W-:Y:S03]  /*0c50*/  BSSY.RECONVERGENT B1, `(.L_x_839) ;  /* 0x0000011000017945 */ /* 0x000fe60003800200 */
[----:B------:R-:W-:Y:S02]  /*0c60*/  ISETP.NE.AND P0, PT, R8, 0x1, PT ;  /* 0x000000010800780c */ /* 0x000fe40003f05270 */
[----:B------:R-:W-:Y:S02]  /*0c70*/  MOV R8, R20 ;  /* 0x0000001400087202 */ /* 0x000fe40000000f00 */
[----:B0-----:R-:W-:-:S09]  /*0c80*/  LEA R9, R10, R9, 0x18 ;  /* 0x000000090a097211 */ /* 0x001fd200078ec0ff */
.L_x_841:
[C---:B01----:R-:W-:Y:S01]  /*0c90*/  LEA R10, R8.reuse, R9, 0x2 ;  /* 0x00000009080a7211 */ /* 0x043fe200078e10ff */
[----:B------:R-:W-:-:S04]  /*0ca0*/  VIADD R8, R8, UR26 ;  /* 0x0000001a08087c36 */ /* 0x000fc80008000000 */
[----:B------:R0:W-:Y:S01]  /*0cb0*/  STS [R10], R17 ;  /* 0x000000110a007388 */ /* 0x0001e20000000800 */
[----:B------:R-:W-:Y:S01]  /*0cc0*/  ISETP.GE.AND P1, PT, R8, UR33, PT ;  /* 0x0000002108007c0c */ /* 0x000fe2000bf26270 */
[----:B------:R-:W-:-:S12]  /*0cd0*/  @!P0 BRA `(.L_x_840) ;  /* 0x00000000001c8947 */ /* 0x000fd80003800000 */
[----:B------:R1:W-:Y:S01]  /*0ce0*/  STS [R10+0x100], R17 ;  /* 0x000100110a007388 */ /* 0x0003e20000000800 */
[----:B------:R-:W-:-:S09]  /*0cf0*/  UISETP.NE.AND UP1, UPT, UR27, 0x2, UPT ;  /* 0x000000021b00788c */ /* 0x000fd2000bf25270 */
[----:B-1----:R-:W-:Y:S05]  /*0d00*/  BRA.U !UP1, `(.L_x_840) ;  /* 0x0000000109107547 */ /* 0x002fea000b800000 */
[----:B------:R-:W-:Y:S01]  /*0d10*/  UISETP.NE.AND UP1, UPT, UR27, 0x3, UPT ;  /* 0x000000031b00788c */ /* 0x000fe2000bf25270 */
[----:B------:R1:W-:Y:S05]  /*0d20*/  STS [R10+0x200], R17 ;  /* 0x000200110a007388 */ /* 0x0003ea0000000800 */
[----:B------:R-:W-:-:S13]  /*0d30*/  PLOP3.LUT P2, PT, PT, PT, UP1, 0x80, 0x8 ;  /* 0x000000000008781c */ /* 0x000fda0003f4f018 */
[----:B------:R1:W-:Y:S02]  /*0d40*/  @P2 STS [R10+0x300], R17 ;  /* 0x000300110a002388 */ /* 0x0003e40000000800 */
.L_x_840:
[----:B------:R-:W-:Y:S05]  /*0d50*/  @!P1 BRA `(.L_x_841) ;  /* 0xfffffffc00cc9947 */ /* 0x000fea000383ffff */
[----:B------:R-:W-:Y:S05]  /*0d60*/  BSYNC.RECONVERGENT B1 ;  /* 0x0000000000017941 */ /* 0x000fea0003800200 */
.L_x_839:
[----:B------:R-:W-:Y:S05]  /*0d70*/  BRA `(.L_x_837) ;  /* 0x0000000800307947 */ /* 0x000fea0003800000 */
.L_x_838:
[----:B------:R-:W-:-:S07]  /*0d80*/  MOV R26, R20 ;  /* 0x00000014001a7202 */ /* 0x000fce0000000f00 */
.L_x_851:
[----:B0-----:R-:W0:Y:S01]  /*0d90*/  S2UR UR22, SR_CgaCtaId ;  /* 0x00000000001679c3 */ /* 0x001e220000008800 */
[----:B------:R-:W-:Y:S01]  /*0da0*/  UMOV UR21, 0x400 ;  /* 0x0000040000157882 */ /* 0x000fe20000000000 */
[----:B------:R-:W-:Y:S01]  /*0db0*/  IADD3 R10, PT, PT, R26, UR16, RZ ;  /* 0x000000101a0a7c10 */ /* 0x000fe2000fffe0ff */
[----:B------:R-:W-:Y:S01]  /*0dc0*/  HFMA2 R13, -RZ, RZ, 0, 0 ;  /* 0x00000000ff0d7431 */ /* 0x000fe200000001ff */
[----:B--2---:R-:W-:Y:S01]  /*0dd0*/  CS2R R24, SRZ ;  /* 0x0000000000187805 */ /* 0x004fe2000001ff00 */
[----:B------:R-:W-:Y:S01]  /*0de0*/  IMAD.MOV.U32 R23, RZ, RZ, RZ ;  /* 0x000000ffff177224 */ /* 0x000fe200078e00ff */
[----:B-1----:R-:W-:Y:S02]  /*0df0*/  CS2R R14, SRZ ;  /* 0x00000000000e7805 */ /* 0x002fe4000001ff00 */
[----:B------:R-:W1:Y:S01]  /*0e00*/  LDC R9, c[0x0][0x3b0] ;  /* 0x0000ec00ff097b82 */ /* 0x000e620000000800 */
[----:B0-----:R-:W-:-:S06]  /*0e10*/  ULEA UR21, UR22, UR21, 0x18 ;  /* 0x0000001516157291 */ /* 0x001fcc000f8ec0ff */
[----:B------:R-:W-:Y:S01]  /*0e20*/  MOV R11, UR21 ;  /* 0x00000015000b7c02 */ /* 0x000fe20008000f00 */
[----:B-1----:R-:W-:Y:S01]  /*0e30*/  IMAD R12, R10, R9, UR11 ;  /* 0x0000000b0a0c7e24 */ /* 0x002fe2000f8e0209 */
[----:B------:R-:W-:-:S07]  /*0e40*/  I2FP.F32.S32 R10, R10 ;  /* 0x0000000a000a7245 */ /* 0x000fce0000201400 */
.L_x_849:
[----:B------:R-:W0:Y:S01]  /*0e50*/  MUFU.RCP R9, UR28 ;  /* 0x0000001c00097d08 */ /* 0x000e220008001000 */
[----:B------:R-:W-:Y:S01]  /*0e60*/  I2FP.F32.U32 R8, R24 ;  /* 0x0000001800087245 */ /* 0x000fe20000201000 */
[----:B------:R-:W-:Y:S01]  /*0e70*/  IMAD.U32 R28, RZ, RZ, UR28 ;  /* 0x0000001cff1c7e24 */ /* 0x000fe2000f8e00ff */
[----:B------:R-:W-:-:S03]  /*0e80*/  IADD3 R13, PT, PT, R13, 0x2, RZ ;  /* 0x000000020d0d7810 */ /* 0x000fc60007ffe0ff */
[----:B------:R-:W-:Y:S01]  /*0e90*/  FADD R30, R8, R8 ;  /* 0x00000008081e7221 */ /* 0x000fe20000000000 */
[----:B------:R-:W-:-:S03]  /*0ea0*/  ISETP.GE.AND P3, PT, R13, UR23, PT ;  /* 0x000000170d007c0c */ /* 0x000fc6000bf66270 */
[----:B------:R-:W1:Y:S01]  /*0eb0*/  FCHK P0, R30, UR28 ;  /* 0x0000001c1e007d02 */ /* 0x000e620008000000 */
[----:B0-----:R-:W-:-:S04]  /*0ec0*/  FFMA R28, R9, -R28, 1 ;  /* 0x3f800000091c7423 */ /* 0x001fc8000000081c */
[----:B------:R-:W-:-:S04]  /*0ed0*/  FFMA R8, R9, R28, R9 ;  /* 0x0000001c09087223 */ /* 0x000fc80000000009 */
[----:B------:R-:W-:-:S04]  /*0ee0*/  FFMA R9, R8, R30, RZ ;  /* 0x0000001e08097223 */ /* 0x000fc800000000ff */
[----:B------:R-:W-:-:S04]  /*0ef0*/  FFMA R28, R9, -UR28, R30 ;  /* 0x8000001c091c7c23 */ /* 0x000fc8000800001e */
[----:B------:R-:W-:Y:S01]  /*0f00*/  FFMA R8, R8, R28, R9 ;  /* 0x0000001c08087223 */ /* 0x000fe20000000009 */
[----:B-1----:R-:W-:Y:S06]  /*0f10*/  @!P0 BRA `(.L_x_842) ;  /* 0x0000000000108947 */ /* 0x002fec0003800000 */
[----:B------:R-:W-:Y:S01]  /*0f20*/  MOV R8, R30 ;  /* 0x0000001e00087202 */ /* 0x000fe20000000f00 */
[----:B------:R-:W-:Y:S01]  /*0f30*/  IMAD.U32 R9, RZ, RZ, UR28 ;  /* 0x0000001cff097e24 */ /* 0x000fe2000f8e00ff */
[----:B------:R-:W-:-:S07]  /*0f40*/  MOV R28, 0xf60 ;  /* 0x00000f60001c7802 */ /* 0x000fce0000000f00 */
[----:B------:R-:W-:Y:S05]  /*0f50*/  CALL.REL.NOINC `($__internal_15_$__cuda_sm3x_div_rn_noftz_f32_slowpath) ;  /* 0x0000008000fc7944 */ /* 0x000fea0003c00000 */
.L_x_842:
[----:B------:R-:W-:Y:S01]  /*0f60*/  FSETP.NEU.AND P0, PT, R8, RZ, PT ;  /* 0x000000ff0800720b */ /* 0x000fe20003f0d000 */
[----:B------:R-:W-:Y:S01]  /*0f70*/  BSSY.RECONVERGENT B1, `(.L_x_843) ;  /* 0x000001c000017945 */ /* 0x000fe20003800200 */
[----:B------:R-:W-:-:S11]  /*0f80*/  HFMA2 R9, -RZ, RZ, 1.875, 0 ;  /* 0x3f800000ff097431 */ /* 0x000fd600000001ff */
[----:B------:R-:W-:Y:S05]  /*0f90*/  @!P0 BRA `(.L_x_844) ;  /* 0x0000000000648947 */ /* 0x000fea0003800000 */
[-C--:B------:R-:W-:Y:S01]  /*0fa0*/  FMUL R9, R22, R8.reuse ;  /* 0x0000000816097220 */ /* 0x080fe20000400000 */
        /* <DEDUP_REMOVED lines=24> */
.L_x_844:
[----:B------:R-:W-:Y:S05]  /*1130*/  BSYNC.RECONVERGENT B1 ;  /* 0x0000000000017941 */ /* 0x000fea0003800200 */
.L_x_843:
[----:B------:R-:W-:Y:S01]  /*1140*/  IADD3 R8, PT, PT, R9, 0x1800000, RZ ;  /* 0x0180000009087810 */ /* 0x000fe20007ffe0ff */
[----:B------:R-:W-:Y:S01]  /*1150*/  IMAD.U32 R27, RZ, RZ, UR27 ;  /* 0x0000001bff1b7e24 */ /* 0x000fe2000f8e00ff */
[----:B------:R-:W-:Y:S01]  /*1160*/  MOV R34, UR12 ;  /* 0x0000000c00227c02 */ /* 0x000fe20008000f00 */
[----:B------:R-:W-:Y:S01]  /*1170*/  BSSY.RECONVERGENT B1, `(.L_x_845) ;  /* 0x000000f000017945 */ /* 0x000fe20003800200 */
[----:B------:R-:W-:Y:S02]  /*1180*/  LOP3.LUT R8, R8, 0x7f800000, RZ, 0xc0, !PT ;  /* 0x7f80000008087812 */ /* 0x000fe400078ec0ff */
[----:B------:R-:W-:Y:S02]  /*1190*/  MOV R35, UR13 ;  /* 0x0000000d00237c02 */ /* 0x000fe40008000f00 */
[----:B------:R-:W-:Y:S02]  /*11a0*/  ISETP.GT.U32.AND P0, PT, R8, 0x1ffffff, PT ;  /* 0x01ffffff0800780c */ /* 0x000fe40003f04070 */
[----:B------:R-:W-:Y:S01]  /*11b0*/  ISETP.NE.AND P4, PT, R27, 0x1, PT ;  /* 0x000000011b00780c */ /* 0x000fe20003f85270 */
[----:B------:R-:W-:-:S10]  /*11c0*/  IMAD.WIDE R34, R12, 0x4, R34 ;  /* 0x000000040c227825 */ /* 0x000fd400078e0222 */
[----:B------:R-:W-:Y:S05]  /*11d0*/  @P0 BRA `(.L_x_846) ;  /* 0x0000000000100947 */ /* 0x000fea0003800000 */
[----:B------:R-:W-:Y:S01]  /*11e0*/  IMAD.MOV.U32 R8, RZ, RZ, R9 ;  /* 0x000000ffff087224 */ /* 0x000fe200078e0009 */
[----:B------:R-:W-:-:S07]  /*11f0*/  MOV R28, 0x1210 ;  /* 0x00001210001c7802 */ /* 0x000fce0000000f00 */
[----:B------:R-:W-:Y:S05]  /*1200*/  CALL.REL.NOINC `($__internal_14_$__cuda_sm20_rcp_rn_f32_slowpath) ;  /* 0x0000007c00807944 */ /* 0x000fea0003c00000 */
[----:B------:R-:W-:Y:S05]  /*1210*/  BRA `(.L_x_847) ;  /* 0x0000000000107947 */ /* 0x000fea0003800000 */
.L_x_846:
[----:B------:R-:W0:Y:S02]  /*1220*/  MUFU.RCP R8, R9 ;  /* 0x0000000900087308 */ /* 0x000e240000001000 */
[----:B0-----:R-:W-:-:S04]  /*1230*/  FFMA R27, R8, R9, -1 ;  /* 0xbf800000081b7423 */ /* 0x001fc80000000009 */
[----:B------:R-:W-:-:S04]  /*1240*/  FADD.FTZ R27, -R27, -RZ ;  /* 0x800000ff1b1b7221 */ /* 0x000fc80000010100 */
[----:B------:R-:W-:-:S07]  /*1250*/  FFMA R27, R8, R27, R8 ;  /* 0x0000001b081b7223 */ /* 0x000fce0000000008 */
.L_x_847:
[----:B------:R-:W-:Y:S05]  /*1260*/  BSYNC.RECONVERGENT B1 ;  /* 0x0000000000017941 */ /* 0x000fea0003800200 */
.L_x_845:
[----:B------:R-:W2:Y:S04]  /*1270*/  LDG.E.CONSTANT R30, desc[UR24][R34.64] ;  /* 0x00000018221e7981 */ /* 0x000ea8000c1e9900 */
[----:B------:R-:W3:Y:S01]  /*1280*/  LDG.E.CONSTANT R29, desc[UR24][R34.64+-0x4] ;  /* 0xfffffc18221d7981 */ /* 0x000ee2000c1e9900 */
[----:B------:R-:W-:-:S03]  /*1290*/  FMUL R27, R10, R27 ;  /* 0x0000001b0a1b7220 */ /* 0x000fc60000400000 */
[----:B------:R-:W0:Y:S01]  /*12a0*/  LDS.64 R8, [R11+0x480] ;  /* 0x000480000b087984 */ /* 0x000e220000000a00 */
[----:B------:R-:W-:-:S04]  /*12b0*/  FMUL.RZ R32, R27, 0.15915493667125701904 ;  /* 0x3e22f9831b207820 */ /* 0x000fc8000040c000 */
[----:B------:R-:W2:Y:S08]  /*12c0*/  MUFU.COS R27, R32 ;  /* 0x00000020001b7308 */ /* 0x000eb00000000000 */
[----:B------:R-:W1:Y:S01]  /*12d0*/  MUFU.SIN R28, R32 ;  /* 0x00000020001c7308 */ /* 0x000e620000000400 */
[-C--:B--2---:R-:W-:Y:S01]  /*12e0*/  FMUL R31, R27, R30.reuse ;  /* 0x0000001e1b1f7220 */ /* 0x084fe20000400000 */
[----:B-1----:R-:W-:-:S03]  /*12f0*/  FMUL R30, R28, R30 ;  /* 0x0000001e1c1e7220 */ /* 0x002fc60000400000 */
[-C--:B---3--:R-:W-:Y:S01]  /*1300*/  FFMA R28, R28, R29.reuse, R31 ;  /* 0x0000001d1c1c7223 */ /* 0x088fe2000000001f */
[----:B------:R-:W-:-:S03]  /*1310*/  FFMA R27, R27, R29, -R30 ;  /* 0x0000001d1b1b7223 */ /* 0x000fc6000000081e */
[----:B0-----:R-:W-:-:S04]  /*1320*/  FMUL R30, R28, R9 ;  /* 0x000000091c1e7220 */ /* 0x001fc80000400000 */
[----:B------:R-:W-:-:S04]  /*1330*/  FFMA R9, R27, R8, R30 ;  /* 0x000000081b097223 */ /* 0x000fc8000000001e */
[----:B------:R-:W-:Y:S01]  /*1340*/  FADD R14, R9, R14 ;  /* 0x0000000e090e7221 */ /* 0x000fe20000000000 */
[----:B------:R-:W-:Y:S06]  /*1350*/  @!P4 BRA `(.L_x_848) ;  /* 0x000000000054c947 */ /* 0x000fec0003800000 */
[----:B------:R-:W-:Y:S01]  /*1360*/  IADD3 R8, PT, PT, R2, R11, RZ ;  /* 0x0000000b02087210 */ /* 0x000fe20007ffe0ff */
[----:B------:R-:W-:-:S04]  /*1370*/  UISETP.NE.AND UP1, UPT, UR27, 0x2, UPT ;  /* 0x000000021b00788c */ /* 0x000fc8000bf25270 */
[----:B------:R-:W0:Y:S04]  /*1380*/  LDS R9, [R8] ;  /* 0x0000000008097984 */ /* 0x000e280000000800 */
[----:B------:R-:W1:Y:S01]  /*1390*/  LDS R30, [R8+-0x4] ;  /* 0xfffffc00081e7984 */ /* 0x000e620000000800 */
[----:B0-----:R-:W-:-:S04]  /*13a0*/  FMUL R32, R28, R9 ;  /* 0x000000091c207220 */ /* 0x001fc80000400000 */
[----:B-1----:R-:W-:-:S04]  /*13b0*/  FFMA R30, R27, R30, R32 ;  /* 0x0000001e1b1e7223 */ /* 0x002fc80000000020 */
[----:B------:R-:W-:Y:S01]  /*13c0*/  FADD R15, R15, R30 ;  /* 0x0000001e0f0f7221 */ /* 0x000fe20000000000 */
[----:B------:R-:W-:Y:S06]  /*13d0*/  BRA.U !UP1, `(.L_x_848) ;  /* 0x0000000109347547 */ /* 0x000fec000b800000 */
[----:B------:R-:W-:Y:S01]  /*13e0*/  UISETP.NE.AND UP1, UPT, UR27, 0x3, UPT ;  /* 0x000000031b00788c */ /* 0x000fe2000bf25270 */
[----:B------:R-:W-:-:S05]  /*13f0*/  IADD3 R8, PT, PT, R0, R11, RZ ;  /* 0x0000000b00087210 */ /* 0x000fca0007ffe0ff */
[----:B------:R-:W-:Y:S01]  /*1400*/  PLOP3.LUT P0, PT, PT, PT, UP1, 0x80, 0x8 ;  /* 0x000000000008781c */ /* 0x000fe20003f0f018 */
[----:B------:R-:W0:-:S12]  /*1410*/  LDS.64 R8, [R8] ;  /* 0x0000000008087984 */ /* 0x000e180000000a00 */
[----:B------:R-:W-:-:S05]  /*1420*/  @P0 IMAD.IADD R29, R4, 0x1, R11 ;  /* 0x00000001041d0824 */ /* 0x000fca00078e020b */
[----:B------:R-:W1:Y:S04]  /*1430*/  @P0 LDS R31, [R29] ;  /* 0x000000001d1f0984 */ /* 0x000e680000000800 */
[----:B------:R-:W2:Y:S01]  /*1440*/  @P0 LDS R32, [R29+-0x4] ;  /* 0xfffffc001d200984 */ /* 0x000ea20000000800 */
[----:B0-----:R-:W-:-:S04]  /*1450*/  FMUL R30, R28, R9 ;  /* 0x000000091c1e7220 */ /* 0x001fc80000400000 */
[----:B------:R-:W-:-:S04]  /*1460*/  FFMA R30, R27, R8, R30 ;  /* 0x000000081b1e7223 */ /* 0x000fc8000000001e */
[----:B------:R-:W-:Y:S01]  /*1470*/  FADD R23, R23, R30 ;  /* 0x0000001e17177221 */ /* 0x000fe20000000000 */
[----:B-1----:R-:W-:-:S04]  /*1480*/  @P0 FMUL R31, R28, R31 ;  /* 0x0000001f1c1f0220 */ /* 0x002fc80000400000 */
[----:B--2---:R-:W-:-:S04]  /*1490*/  @P0 FFMA R32, R27, R32, R31 ;  /* 0x000000201b200223 */ /* 0x004fc8000000001f */
[----:B------:R-:W-:-:S07]  /*14a0*/  @P0 FADD R25, R25, R32 ;  /* 0x0000002019190221 */ /* 0x000fce0000000000 */
.L_x_848:
[----:B------:R-:W-:Y:S01]  /*14b0*/  IADD3 R24, PT, PT, R24, 0x1, RZ ;  /* 0x0000000118187810 */ /* 0x000fe20007ffe0ff */
[----:B------:R-:W-:Y:S01]  /*14c0*/  VIADD R12, R12, 0x2 ;  /* 0x000000020c0c7836 */ /* 0x000fe20000000000 */
[----:B------:R-:W-:Y:S01]  /*14d0*/  IADD3 R11, PT, PT, R11, 0x8, RZ ;  /* 0x000000080b0b7810 */ /* 0x000fe20007ffe0ff */
[----:B------:R-:W-:Y:S06]  /*14e0*/  @!P3 BRA `(.L_x_849) ;  /* 0xfffffff80058b947 */ /* 0x000fec000383ffff */
[----:B------:R-:W0:Y:S01]  /*14f0*/  S2UR UR22, SR_CgaCtaId ;  /* 0x00000000001679c3 */ /* 0x000e220000008800 */
[----:B------:R-:W1:Y:S01]  /*1500*/  LDCU UR37, c[0x0][0x3b4] ;  /* 0x00007680ff2577ac */ /* 0x000e620008000800 */
[----:B------:R-:W-:Y:S01]  /*1510*/  UMOV UR21, 0x400 ;  /* 0x0000040000157882 */ /* 0x000fe20000000000 */
[----:B-1----:R-:W-:Y:S01]  /*1520*/  FMUL R14, R14, UR37 ;  /* 0x000000250e0e7c20 */ /* 0x002fe20008400000 */
[----:B0-----:R-:W-:-:S06]  /*1530*/  ULEA UR21, UR22, UR21, 0x18 ;  /* 0x0000001516157291 */ /* 0x001fcc000f8ec0ff */
[----:B------:R-:W-:-:S05]  /*1540*/  LEA R8, R26, UR21, 0x2 ;  /* 0x000000151a087c11 */ /* 0x000fca000f8e10ff */
[----:B------:R0:W-:Y:S01]  /*1550*/  STS [R8], R14 ;  /* 0x0000000e08007388 */ /* 0x0001e20000000800 */
[----:B------:R-:W-:Y:S05]  /*1560*/  @!P4 BRA `(.L_x_850) ;  /* 0x000000000028c947 */ /* 0x000fea0003800000 */
[----:B------:R-:W-:Y:S01]  /*1570*/  FMUL R15, R15, UR37 ;  /* 0x000000250f0f7c20 */ /* 0x000fe20008400000 */
[----:B------:R-:W-:-:S04]  /*1580*/  UISETP.NE.AND UP1, UPT, UR27, 0x2, UPT ;  /* 0x000000021b00788c */ /* 0x000fc8000bf25270 */
[----:B------:R1:W-:Y:S05]  /*1590*/  STS [R8+0x100], R15 ;  /* 0x0001000f08007388 */ /* 0x0003ea0000000800 */
[----:B------:R-:W-:Y:S05]  /*15a0*/  BRA.U !UP1, `(.L_x_850) ;  /* 0x0000000109187547 */ /* 0x000fea000b800000 */
[----:B------:R-:W-:Y:S01]  /*15b0*/  UISETP.NE.AND UP1, UPT, UR27, 0x3, UPT ;  /* 0x000000031b00788c */ /* 0x000fe2000bf25270 */
[----:B------:R-:W-:-:S05]  /*15c0*/  FMUL R23, R23, UR37 ;  /* 0x0000002517177c20 */ /* 0x000fca0008400000 */
[----:B------:R-:W-:Y:S01]  /*15d0*/  PLOP3.LUT P0, PT, PT, PT, UP1, 0x80, 0x8 ;  /* 0x000000000008781c */ /* 0x000fe20003f0f018 */
[----:B------:R2:W-:-:S12]  /*15e0*/  STS [R8+0x200], R23 ;  /* 0x0002001708007388 */ /* 0x0005d80000000800 */
[----:B------:R-:W-:-:S05]  /*15f0*/  @P0 FMUL R25, R25, UR37 ;  /* 0x0000002519190c20 */ /* 0x000fca0008400000 */
[----:B------:R2:W-:Y:S02]  /*1600*/  @P0 STS [R8+0x300], R25 ;  /* 0x0003001908000388 */ /* 0x0005e40000000800 */
.L_x_850:
[----:B------:R-:W-:-:S04]  /*1610*/  IADD3 R26, PT, PT, R26, UR26, RZ ;  /* 0x0000001a1a1a7c10 */ /* 0x000fc8000fffe0ff */
[----:B------:R-:W-:-:S13]  /*1620*/  ISETP.GE.AND P0, PT, R26, UR33, PT ;  /* 0x000000211a007c0c */ /* 0x000fda000bf06270 */
[----:B------:R-:W-:Y:S05]  /*1630*/  @!P0 BRA `(.L_x_851) ;  /* 0xfffffff400d48947 */ /* 0x000fea000383ffff */
.L_x_837:
[----:B------:R-:W-:Y:S05]  /*1640*/  BSYNC.RECONVERGENT B0 ;  /* 0x0000000000007941 */ /* 0x000fea0003800200 */
.L_x_836:
[----:B------:R-:W-:Y:S01]  /*1650*/  BAR.SYNC.DEFER_BLOCKING 0x0 ;  /* 0x0000000000007b1d */ /* 0x000fe20000010000 */
[----:B------:R-:W-:Y:S02]  /*1660*/  ISETP.GE.AND P0, PT, R20, UR33, PT ;  /* 0x0000002114007c0c */ /* 0x000fe4000bf06270 */
[----:B012---:R-:W-:-:S03]  /*1670*/  MOV R8, 0xff800000 ;  /* 0xff80000000087802 */ /* 0x007fc60000000f00 */
[----:B------:R-:W-:Y:S08]  /*1680*/  BSSY.RECONVERGENT B0, `(.L_x_852) ;  /* 0x000000d000007945 */ /* 0x000ff00003800200 */
[----:B------:R-:W-:Y:S05]  /*1690*/  @P0 BRA `(.L_x_853) ;  /* 0x00000000002c0947 */ /* 0x000fea0003800000 */
[----:B------:R-:W0:Y:S01]  /*16a0*/  S2R R11, SR_CgaCtaId ;  /* 0x00000000000b7919 */ /* 0x000e220000008800 */
[----:B------:R-:W-:Y:S01]  /*16b0*/  MOV R10, 0x400 ;  /* 0x00000400000a7802 */ /* 0x000fe20000000f00 */
[----:B------:R-:W-:Y:S01]  /*16c0*/  IMAD.MOV.U32 R8, RZ, RZ, -0x800000 ;  /* 0xff800000ff087424 */ /* 0x000fe200078e00ff */
[----:B------:R-:W-:Y:S02]  /*16d0*/  MOV R9, R20 ;  /* 0x0000001400097202 */ /* 0x000fe40000000f00 */
[----:B0-----:R-:W-:-:S07]  /*16e0*/  LEA R12, R11, R10, 0x18 ;  /* 0x0000000a0b0c7211 */ /* 0x001fce00078ec0ff */
.L_x_854:
[C---:B------:R-:W-:Y:S01]  /*16f0*/  LEA R10, R9.reuse, R12, 0x2 ;  /* 0x0000000c090a7211 */ /* 0x040fe200078e10ff */
[----:B------:R-:W-:-:S04]  /*1700*/  VIADD R9, R9, UR26 ;  /* 0x0000001a09097c36 */ /* 0x000fc80008000000 */
[----:B------:R-:W0:Y:S01]  /*1710*/  LDS R11, [R10] ;  /* 0x000000000a0b7984 */ /* 0x000e220000000800 */
[----:B------:R-:W-:Y:S02]  /*1720*/  ISETP.GE.AND P0, PT, R9, UR33, PT ;  /* 0x0000002109007c0c */ /* 0x000fe4000bf06270 */
[----:B0-----:R-:W-:-:S11]  /*1730*/  FMNMX R8, R11, R8, !PT ;  /* 0x000000080b087209 */ /* 0x001fd60007800000 */
[----:B------:R-:W-:Y:S05]  /*1740*/  @!P0 BRA `(.L_x_854) ;  /* 0xfffffffc00e88947 */ /* 0x000fea000383ffff */
.L_x_853:
[----:B------:R-:W-:Y:S05]  /*1750*/  BSYNC.RECONVERGENT B0 ;  /* 0x0000000000007941 */ /* 0x000fea0003800200 */
.L_x_852:
[----:B------:R-:W0:Y:S01]  /*1760*/  SHFL.BFLY PT, R9, R8, 0x10, 0x1f ;  /* 0x0e001f0008097f89 */ /* 0x000e2200000e0000 */
[----:B------:R-:W-:Y:S02]  /*1770*/  ISETP.NE.AND P1, PT, R3, RZ, PT ;  /* 0x000000ff0300720c */ /* 0x000fe40003f25270 */
[----:B------:R-:W-:Y:S02]  /*1780*/  ISETP.GT.U32.AND P0, PT, R20, 0x1f, PT ;  /* 0x0000001f1400780c */ /* 0x000fe40003f04070 */
        /* <DEDUP_REMOVED lines=17> */
[----:B--2---:R-:W0:Y:S02]  /*18a0*/  SHFL.BFLY PT, R11, R12, 0x10, 0x1f ;  /* 0x0e001f000c0b7f89 */ /* 0x004e2400000e0000 */
[----:B0-----:R-:W-:-:S05]  /*18b0*/  FMNMX R13, R11, R12, !PT ;  /* 0x0000000c0b0d7209 */ /* 0x001fca0007800000 */
[----:B------:R-:W0:Y:S02]  /*18c0*/  SHFL.BFLY PT, R11, R13, 0x8, 0x1f ;  /* 0x0d001f000d0b7f89 */ /* 0x000e2400000e0000 */
[----:B0-----:R-:W-:-:S05]  /*18d0*/  FMNMX R14, R13, R11, !PT ;  /* 0x0000000b0d0e7209 */ /* 0x001fca0007800000 */
[----:B------:R-:W0:Y:S02]  /*18e0*/  SHFL.BFLY PT, R11, R14, 0x4, 0x1f ;  /* 0x0c801f000e0b7f89 */ /* 0x000e2400000e0000 */
[----:B0-----:R-:W-:-:S05]  /*18f0*/  FMNMX R15, R14, R11, !PT ;  /* 0x0000000b0e0f7209 */ /* 0x001fca0007800000 */
[----:B------:R-:W0:Y:S02]  /*1900*/  SHFL.BFLY PT, R11, R15, 0x2, 0x1f ;  /* 0x0c401f000f0b7f89 */ /* 0x000e2400000e0000 */
[----:B0-----:R-:W-:-:S05]  /*1910*/  FMNMX R23, R15, R11, !PT ;  /* 0x0000000b0f177209 */ /* 0x001fca0007800000 */
[----:B------:R0:W2:Y:S02]  /*1920*/  SHFL.BFLY PT, R11, R23, 0x1, 0x1f ;  /* 0x0c201f00170b7f89 */ /* 0x0000a400000e0000 */
.L_x_971:
[----:B------:R-:W3:Y:S01]  /*1930*/  @!P1 S2R R9, SR_CgaCtaId ;  /* 0x0000000000099919 */ /* 0x000ee20000008800 */
[----:B------:R-:W-:Y:S02]  /*1940*/  @!P1 MOV R8, 0x400 ;  /* 0x0000040000089802 */ /* 0x000fe40000000f00 */
[----:B--2---:R-:W-:Y:S02]  /*1950*/  FMNMX R11, R23, R11, !PT ;  /* 0x0000000b170b7209 */ /* 0x004fe40007800000 */
[----:B---3--:R-:W-:-:S05]  /*1960*/  @!P1 LEA R8, R9, R8, 0x18 ;  /* 0x0000000809089211 */ /* 0x008fca00078ec0ff */
[----:B------:R2:W-:Y:S02]  /*1970*/  @!P1 STS [R8+0x400], R11 ;  /* 0x0004000b08009388 */ /* 0x0005e40000000800 */
.L_x_855:
[----:B------:R-:W-:Y:S05]  /*1980*/  WARPSYNC.ALL ;  /* 0x0000000000007948 */ /* 0x000fea0003800000 */
[----:B------:R-:W-:Y:S01]  /*1990*/  ISETP.GE.AND P0, PT, R20, UR33, PT ;  /* 0x0000002114007c0c */ /* 0x000fe2000bf06270 */
[----:B------:R-:W3:Y:S08]  /*19a0*/  S2UR UR22, SR_CgaCtaId ;  /* 0x00000000001679c3 */ /* 0x000ef00000008800 */
[----:B------:R-:W-:Y:S01]  /*19b0*/  BAR.SYNC.DEFER_BLOCKING 0x0 ;  /* 0x0000000000007b1d */ /* 0x000fe20000010000 */
[----:B------:R-:W-:-:S02]  /*19c0*/  HFMA2 R9, -RZ, RZ, 3.7421875, 0 ;  /* 0x437c0000ff097431 */ /* 0x000fc400000001ff */
[----:B--2---:R-:W-:Y:S01]  /*19d0*/  IMAD.MOV.U32 R11, RZ, RZ, 0x3bbb989d ;  /* 0x3bbb989dff0b7424 */ /* 0x004fe200078e00ff */
[----:B------:R-:W-:Y:S02]  /*19e0*/  MOV R12, RZ ;  /* 0x000000ff000c7202 */ /* 0x000fe40000000f00 */
[----:B------:R-:W-:Y:S01]  /*19f0*/  UMOV UR21, 0x400 ;  /* 0x0000040000157882 */ /* 0x000fe20000000000 */
[----:B------:R-:W-:Y:S01]  /*1a00*/  BSSY.RECONVERGENT B0, `(.L_x_857) ;  /* 0x000001b000007945 */ /* 0x000fe20003800200 */
[----:B---3--:R-:W-:-:S09]  /*1a10*/  ULEA UR22, UR22, UR21, 0x18 ;  /* 0x0000001516167291 */ /* 0x008fd2000f8ec0ff */
[----:B------:R-:W2:Y:S02]  /*1a20*/  LDS R8, [UR22+0x400] ;  /* 0x00040016ff087984 */ /* 0x000ea40008000800 */
[----:B--2---:R-:W-:-:S04]  /*1a30*/  FMNMX R8, R8, UR17, !PT ;  /* 0x0000001108087c09 */ /* 0x004fc8000f800000 */
[----:B------:R-:W-:-:S13]  /*1a40*/  R2UR UR21, R8 ;  /* 0x00000000081572ca */ /* 0x000fda00000e0000 */
[----:B------:R-:W-:-:S05]  /*1a50*/  MOV R8, UR21 ;  /* 0x0000001500087c02 */ /* 0x000fca0008000f00 */
[----:B------:R-:W-:Y:S01]  /*1a60*/  FADD R8, -R8, UR17 ;  /* 0x0000001108087e21 */ /* 0x000fe20008000100 */
[----:B------:R-:W-:Y:S01]  /*1a70*/  UMOV UR17, UR21 ;  /* 0x0000001500117c82 */ /* 0x000fe20008000000 */
[----:B------:R-:W-:Y:S05]  /*1a80*/  @P0 BRA `(.L_x_858) ;  /* 0x0000000000480947 */ /* 0x000fea0003800000 */
[----:B------:R-:W-:Y:S01]  /*1a90*/  IMAD.MOV.U32 R12, RZ, RZ, RZ ;  /* 0x000000ffff0c7224 */ /* 0x000fe200078e00ff */
[----:B------:R-:W-:-:S07]  /*1aa0*/  MOV R10, R20 ;  /* 0x00000014000a7202 */ /* 0x000fce0000000f00 */
.L_x_859:
[C---:B0-2---:R-:W-:Y:S01]  /*1ab0*/  LEA R13, R10.reuse, UR22, 0x2 ;  /* 0x000000160a0d7c11 */ /* 0x045fe2000f8e10ff */
[----:B------:R-:W-:-:S04]  /*1ac0*/  VIADD R10, R10, UR26 ;  /* 0x0000001a0a0a7c36 */ /* 0x000fc80008000000 */
        /* <DEDUP_REMOVED lines=14> */
.L_x_858:
[----:B------:R-:W-:Y:S05]  /*1bb0*/  BSYNC.RECONVERGENT B0 ;  /* 0x0000000000007941 */ /* 0x000fea0003800200 */
.L_x_857:
[----:B0-2---:R-:W0:Y:S01]  /*1bc0*/  SHFL.BFLY PT, R13, R12, 0x10, 0x1f ;  /* 0x0e001f000c0d7f89 */ /* 0x005e2200000e0000 */
        /* <DEDUP_REMOVED lines=12> */
[----:B------:R-:W-:-:S04]  /*1c90*/  FADD R9, R10, -12583039 ;  /* 0xcb40007f0a097421 */ /* 0x000fc80000000000 */
[----:B------:R-:W-:-:S04]  /*1ca0*/  FFMA R9, R8, 1.4426950216293334961, -R9 ;  /* 0x3fb8aa3b08097823 */ /* 0x000fc80000000809 */
[----:B------:R-:W-:-:S06]  /*1cb0*/  FFMA R9, R8, 1.925963033500011079e-08, R9 ;  /* 0x32a5706008097823 */ /* 0x000fcc0000000009 */
[----:B------:R-:W2:Y:S01]  /*1cc0*/  MUFU.EX2 R9, R9 ;  /* 0x0000000900097308 */ /* 0x000ea20000000800 */
[----:B0-----:R-:W-:Y:S01]  /*1cd0*/  FADD R11, R23, R24 ;  /* 0x00000018170b7221 */ /* 0x001fe20000000000 */
[----:B------:R-:W-:-:S04]  /*1ce0*/  SHF.L.U32 R24, R10, 0x17, RZ ;  /* 0x000000170a187819 */ /* 0x000fc800000006ff */
[----:B------:R0:W-:Y:S01]  /*1cf0*/  @!P1 STS [R6], R11 ;  /* 0x0000000b06009388 */ /* 0x0001e20000000800 */
[----:B--2---:R-:W-:Y:S01]  /*1d00*/  FMUL R24, R24, R9 ;  /* 0x0000000918187220 */ /* 0x004fe20000400000 */
[----:B------:R-:W-:Y:S06]  /*1d10*/  BAR.SYNC.DEFER_BLOCKING 0x0 ;  /* 0x0000000000007b1d */ /* 0x000fec0000010000 */
[----:B------:R-:W-:Y:S05]  /*1d20*/  @P0 BRA `(.L_x_860) ;  /* 0x0000000000400947 */ /* 0x000fea0003800000 */
[----:B------:R-:W-:Y:S01]  /*1d30*/  ISETP.GE.U32.AND P0, PT, R20, UR18, PT ;  /* 0x0000001214007c0c */ /* 0x000fe2000bf06070 */
[----:B------:R-:W-:Y:S01]  /*1d40*/  HFMA2 R12, -RZ, RZ, 0, 0 ;  /* 0x00000000ff0c7431 */ /* 0x000fe200000001ff */
[----:B------:R-:W-:-:S11]  /*1d50*/  UMOV UR21, 0xffffffff ;  /* 0xffffffff00157882 */ /* 0x000fd60000000000 */
[----:B------:R2:W3:Y:S01]  /*1d60*/  @!P0 LDS R12, [R18+UR14+0x400] ;  /* 0x0004000e120c8984 */ /* 0x0004e20008000800 */
[----:B------:R-:W-:Y:S05]  /*1d70*/  BRA.DIV UR21, `(.L_x_861) ;  /* 0x0000006615407947 */ /* 0x000fea000b800000 */
[----:B0--3--:R-:W0:Y:S02]  /*1d80*/  SHFL.BFLY PT, R11, R12, 0x10, 0x1f ;  /* 0x0e001f000c0b7f89 */ /* 0x009e2400000e0000 */
[----:B0-----:R-:W-:-:S05]  /*1d90*/  FADD R13, R11, R12 ;  /* 0x0000000c0b0d7221 */ /* 0x001fca0000000000 */
[----:B------:R-:W0:Y:S02]  /*1da0*/  SHFL.BFLY PT, R11, R13, 0x8, 0x1f ;  /* 0x0d001f000d0b7f89 */ /* 0x000e2400000e0000 */
[----:B0-----:R-:W-:-:S05]  /*1db0*/  FADD R14, R13, R11 ;  /* 0x0000000b0d0e7221 */ /* 0x001fca0000000000 */
[----:B------:R-:W0:Y:S02]  /*1dc0*/  SHFL.BFLY PT, R11, R14, 0x4, 0x1f ;  /* 0x0c801f000e0b7f89 */ /* 0x000e2400000e0000 */
[----:B0-----:R-:W-:-:S05]  /*1dd0*/  FADD R15, R14, R11 ;  /* 0x0000000b0e0f7221 */ /* 0x001fca0000000000 */
[----:B------:R-:W0:Y:S02]  /*1de0*/  SHFL.BFLY PT, R11, R15, 0x2, 0x1f ;  /* 0x0c401f000f0b7f89 */ /* 0x000e2400000e0000 */
[----:B0-----:R-:W-:-:S05]  /*1df0*/  FADD R23, R15, R11 ;  /* 0x0000000b0f177221 */ /* 0x001fca0000000000 */
[----:B------:R0:W3:Y:S02]  /*1e00*/  SHFL.BFLY PT, R11, R23, 0x1, 0x1f ;  /* 0x0c201f00170b7f89 */ /* 0x0000e400000e0000 */
.L_x_977:
[----:B---3--:R-:W-:-:S05]  /*1e10*/  FADD R11, R23, R11 ;  /* 0x0000000b170b7221 */ /* 0x008fca0000000000 */
[----:B------:R3:W-:Y:S02]  /*1e20*/  @!P1 STS [UR22+0x400], R11 ;  /* 0x0004000bff009988 */ /* 0x0007e40008000816 */
.L_x_860:
[----:B------:R-:W4:Y:S02]  /*1e30*/  LDCU UR21, c[0x0][0x3b0] ;  /* 0x00007600ff1577ac */ /* 0x000f240008000800 */
[----:B----4-:R-:W-:Y:S01]  /*1e40*/  IMAD.U32 R15, RZ, RZ, UR21 ;  /* 0x00000015ff0f7e24 */ /* 0x010fe2000f8e00ff */
[----:B------:R-:W-:Y:S05]  /*1e50*/  WARPSYNC.ALL ;  /* 0x0000000000007948 */ /* 0x000fea0003800000 */
[----:B------:R-:W-:Y:S01]  /*1e60*/  BAR.SYNC.DEFER_BLOCKING 0x0 ;  /* 0x0000000000007b1d */ /* 0x000fe20000010000 */
[----:B------:R-:W-:-:S05]  /*1e70*/  ISETP.GE.AND P0, PT, R20, R15, PT ;  /* 0x0000000f1400720c */ /* 0x000fca0003f06270 */
[----:B------:R-:W-:Y:S01]  /*1e80*/  BSSY.RECONVERGENT B0, `(.L_x_862) ;  /* 0x0000106000007945 */ /* 0x000fe20003800200 */
[----:B------:R-:W4:Y:S02]  /*1e90*/  LDS R9, [UR22+0x400] ;  /* 0x00040016ff097984 */ /* 0x000f240008000800 */
[----:B----4-:R-:W-:-:S05]  /*1ea0*/  FFMA R19, R24, R19, R9 ;  /* 0x0000001318137223 */ /* 0x010fca0000000009 */
[----:B------:R-:W-:Y:S05]  /*1eb0*/  @P0 BRA `(.L_x_863) ;  /* 0x0000001000080947 */ /* 0x000fea0003800000 */
[----:B------:R-:W-:-:S09]  /*1ec0*/  UISETP.NE.AND UP1, UPT, UR16, URZ, UPT ;  /* 0x000000ff1000728c */ /* 0x000fd2000bf25270 */
[----:B------:R-:W-:Y:S05]  /*1ed0*/  BRA.U !UP1, `(.L_x_864) ;  /* 0x0000000909107547 */ /* 0x000fea000b800000 */
[----:B------:R-:W-:Y:S01]  /*1ee0*/  BSSY.RECONVERGENT B1, `(.L_x_865) ;  /* 0x0000082000017945 */ /* 0x000fe20003800200 */
[----:B0-----:R-:W-:-:S07]  /*1ef0*/  MOV R23, R20 ;  /* 0x0000001400177202 */ /* 0x001fce0000000f00 */
.L_x_870:
[----:B------:R-:W0:Y:S01]  /*1f00*/  LDC.64 R12, c[0x0][0x398] ;  /* 0x0000e600ff0c7b82 */ /* 0x000e220000000a00 */
[----:B------:R-:W-:-:S05]  /*1f10*/  IADD3 R9, PT, PT, R16, R23, RZ ;  /* 0x0000001710097210 */ /* 0x000fca0007ffe0ff */
[----:B0-----:R-:W-:-:S05]  /*1f20*/  IMAD.WIDE R12, R9, 0x4, R12 ;  /* 0x00000004090c7825 */ /* 0x001fca00078e020c */
[----:B------:R0:W5:Y:S01]  /*1f30*/  LDG.E R25, desc[UR24][R12.64] ;  /* 0x000000180c197981 */ /* 0x000162000c1e1900 */
[----:B------:R-:W-:Y:S01]  /*1f40*/  UISETP.GE.AND UP1, UPT, UR33, 0x1, UPT ;  /* 0x000000012100788c */ /* 0x000fe2000bf26270 */
[----:B------:R-:W-:-:S08]  /*1f50*/  IMAD.MOV.U32 R15, RZ, RZ, RZ ;  /* 0x000000ffff0f7224 */ /* 0x000fd000078e00ff */
[----:B0-----:R-:W-:Y:S05]  /*1f60*/  BRA.U !UP1, `(.L_x_866) ;  /* 0x0000000509c87547 */ /* 0x001fea000b800000 */
[----:B------:R-:W-:Y:S01]  /*1f70*/  UISETP.GE.U32.AND UP1, UPT, UR29, 0x7, UPT ;  /* 0x000000071d00788c */ /* 0x000fe2000bf26070 */
[----:B------:R-:W-:-:S08]  /*1f80*/  CS2R R14, SRZ ;  /* 0x00000000000e7805 */ /* 0x000fd0000001ff00 */
[----:B------:R-:W-:Y:S05]  /*1f90*/  BRA.U !UP1, `(.L_x_867) ;  /* 0x0000000109ac7547 */ /* 0x000fea000b800000 */
[----:B------:R-:W0:Y:S01]  /*1fa0*/  S2R R8, SR_CgaCtaId ;  /* 0x0000000000087919 */ /* 0x000e220000008800 */
[----:B------:R-:W-:Y:S01]  /*1fb0*/  MOV R29, 0x400 ;  /* 0x00000400001d7802 */ /* 0x000fe20000000f00 */
[----:B------:R-:W-:Y:S01]  /*1fc0*/  HFMA2 R15, -RZ, RZ, 0, 0 ;  /* 0x00000000ff0f7431 */ /* 0x000fe200000001ff */
[----:B------:R-:W-:Y:S01]  /*1fd0*/  MOV R28, UR34 ;  /* 0x00000022001c7c02 */ /* 0x000fe20008000f00 */
[----:B------:R-:W-:Y:S01]  /*1fe0*/  IMAD.MOV.U32 R30, RZ, RZ, RZ ;  /* 0x000000ffff1e7224 */ /* 0x000fe200078e00ff */
[----:B------:R-:W-:Y:S02]  /*1ff0*/  IADD3 R31, PT, PT, R23, UR11, RZ ;  /* 0x0000000b171f7c10 */ /* 0x000fe4000fffe0ff */
[----:B------:R-:W-:Y:S02]  /*2000*/  IADD3 R28, PT, PT, -R28, UR32, RZ ;  /* 0x000000201c1c7c10 */ /* 0x000fe4000fffe1ff */
[----:B0-----:R-:W-:-:S07]  /*2010*/  LEA R29, R8, R29, 0x18 ;  /* 0x0000001d081d7211 */ /* 0x001fce00078ec0ff */
.L_x_868:
[----:B------:R-:W0:Y:S01]  /*2020*/  LDC R35, c[0x0][0x3b0] ;  /* 0x0000ec00ff237b82 */ /* 0x000e220000000800 */
[----:B------:R-:W-:-:S07]  /*2030*/  IADD3 R8, PT, PT, R30, UR16, RZ ;  /* 0x000000101e087c10 */ /* 0x000fce000fffe0ff */
[----:B------:R-:W4:Y:S01]  /*2040*/  LDC.64 R32, c[0x0][0x390] ;  /* 0x0000e400ff207b82 */ /* 0x000f220000000a00 */
[----:B0-----:R-:W-:-:S04]  /*2050*/  IMAD R9, R8, R35, R31 ;  /* 0x0000002308097224 */ /* 0x001fc800078e021f */
[----:B----4-:R-:W-:-:S05]  /*2060*/  IMAD.WIDE R32, R9, 0x4, R32 ;  /* 0x0000000409207825 */ /* 0x010fca00078e0220 */
[----:B------:R-:W4:Y:S01]  /*2070*/  LDG.E.CONSTANT R36, desc[UR24][R32.64] ;  /* 0x0000001820247981 */ /* 0x000f22000c1e9900 */
[----:B------:R-:W-:-:S05]  /*2080*/  IMAD.WIDE R26, R35, 0x4, R32 ;  /* 0x00000004231a7825 */ /* 0x000fca00078e0220 */
[----:B------:R0:W2:Y:S02]  /*2090*/  LDG.E.CONSTANT R32, desc[UR24][R26.64] ;  /* 0x000000181a207981 */ /* 0x0000a4000c1e9900 */
[----:B0-----:R-:W-:-:S05]  /*20a0*/  IMAD.WIDE R26, R35, 0x4, R26 ;  /* 0x00000004231a7825 */ /* 0x001fca00078e021a */
[----:B------:R0:W2:Y:S01]  /*20b0*/  LDG.E.CONSTANT R37, desc[UR24][R26.64] ;  /* 0x000000181a257981 */ /* 0x0000a2000c1e9900 */
[----:B------:R-:W-:-:S05]  /*20c0*/  IMAD R34, R30, 0x4, R29 ;  /* 0x000000041e227824 */ /* 0x000fca00078e021d */
[----:B---3--:R-:W4:Y:S02]  /*20d0*/  LDS.128 R8, [R34] ;  /* 0x0000000022087984 */ /* 0x008f240000000c00 */
[----:B----4-:R-:W-:Y:S01]  /*20e0*/  FFMA R36, R8, R36, R15 ;  /* 0x0000002408247223 */ /* 0x010fe2000000000f */
[----:B------:R-:W-:-:S05]  /*20f0*/  IMAD.WIDE R14, R35, 0x4, R26 ;  /* 0x00000004230e7825 */ /* 0x000fca00078e021a */
[----:B------:R3:W4:Y:S01]  /*2100*/  LDG.E.CONSTANT R8, desc[UR24][R14.64] ;  /* 0x000000180e087981 */ /* 0x000722000c1e9900 */
[----:B0-----:R-:W-:-:S04]  /*2110*/  IMAD.WIDE R26, R35, 0x4, R14 ;  /* 0x00000004231a7825 */ /* 0x001fc800078e020e */
[----:B--2---:R-:W-:Y:S01]  /*2120*/  FFMA R9, R9, R32, R36 ;  /* 0x0000002009097223 */ /* 0x004fe20000000024 */
[----:B------:R0:W2:Y:S01]  /*2130*/  LDG.E.CONSTANT R33, desc[UR24][R26.64] ;  /* 0x000000181a217981 */ /* 0x0000a2000c1e9900 */
[----:B---3--:R-:W-:-:S05]  /*2140*/  IMAD.WIDE R14, R35, 0x4, R26 ;  /* 0x00000004230e7825 */ /* 0x008fca00078e021a */
[----:B------:R4:W3:Y:S01]  /*2150*/  LDG.E.CONSTANT R32, desc[UR24][R14.64] ;  /* 0x000000180e207981 */ /* 0x0008e2000c1e9900 */
[----:B0-----:R-:W-:-:S04]  /*2160*/  IMAD.WIDE R26, R35, 0x4, R14 ;  /* 0x00000004231a7825 */ /* 0x001fc800078e020e */
[----:B------:R-:W-:Y:S01]  /*2170*/  FFMA R10, R10, R37, R9 ;  /* 0x000000250a0a7223 */ /* 0x000fe20000000009 */
[----:B------:R-:W-:Y:S02]  /*2180*/  IMAD.WIDE R36, R35, 0x4, R26 ;  /* 0x0000000423247825 */ /* 0x000fe400078e021a */
[----:B------:R-:W3:Y:S04]  /*2190*/  LDG.E.CONSTANT R35, desc[UR24][R26.64] ;  /* 0x000000181a237981 */ /* 0x000ee8000c1e9900 */
[----:B------:R-:W3:Y:S01]  /*21a0*/  LDG.E.CONSTANT R36, desc[UR24][R36.64] ;  /* 0x0000001824247981 */ /* 0x000ee2000c1e9900 */
[----:B------:R-:W-:-:S04]  /*21b0*/  IADD3 R30, PT, PT, R30, 0x8, RZ ;  /* 0x000000081e1e7810 */ /* 0x000fc80007ffe0ff */
[----:B------:R-:W-:Y:S01]  /*21c0*/  ISETP.NE.AND P0, PT, R30, R28, PT ;  /* 0x0000001c1e00720c */ /* 0x000fe20003f05270 */
[----:B----4-:R-:W-:Y:S02]  /*21d0*/  FFMA R15, R11, R8, R10 ;  /* 0x000000080b0f7223 */ /* 0x010fe4000000000a */
[----:B------:R-:W2:Y:S02]  /*21e0*/  LDS.128 R8, [R34+0x10] ;  /* 0x0000100022087984 */ /* 0x000ea40000000c00 */
[----:B--2---:R-:W-:-:S04]  /*21f0*/  FFMA R8, R8, R33, R15 ;  /* 0x0000002108087223 */ /* 0x004fc8000000000f */
[----:B---3--:R-:W-:-:S04]  /*2200*/  FFMA R9, R9, R32, R8 ;  /* 0x0000002009097223 */ /* 0x008fc80000000008 */
[----:B------:R-:W-:-:S04]  /*2210*/  FFMA R10, R10, R35, R9 ;  /* 0x000000230a0a7223 */ /* 0x000fc80000000009 */
[----:B------:R-:W-:Y:S01]  /*2220*/  FFMA R15, R11, R36, R10 ;  /* 0x000000240b0f7223 */ /* 0x000fe2000000000a */
[----:B------:R-:W-:Y:S06]  /*2230*/  @P0 BRA `(.L_x_868) ;  /* 0xfffffffc00780947 */ /* 0x000fec000383ffff */
[----:B------:R-:W-:-:S07]  /*2240*/  MOV R14, R28 ;  /* 0x0000001c000e7202 */ /* 0x000fce0000000f00 */
.L_x_867:
[----:B------:R-:W-:-:S09]  /*2250*/  UISETP.NE.AND UP1, UPT, UR34, URZ, UPT ;  /* 0x000000ff2200728c */ /* 0x000fd2000bf25270 */
[----:B------:R-:W-:Y:S05]  /*2260*/  BRA.U !UP1, `(.L_x_866) ;  /* 0x0000000509087547 */ /* 0x000fea000b800000 */
[----:B------:R-:W-:Y:S02]  /*2270*/  UISETP.GE.U32.AND UP1, UPT, UR30, 0x3, UPT ;  /* 0x000000031e00788c */ /* 0x000fe4000bf26070 */
[----:B------:R-:W-:-:S07]  /*2280*/  UISETP.NE.AND UP2, UPT, UR35, URZ, UPT ;  /* 0x000000ff2300728c */ /* 0x000fce000bf45270 */
[----:B------:R-:W-:Y:S05]  /*2290*/  BRA.U !UP1, `(.L_x_869) ;  /* 0x0000000109687547 */ /* 0x000fea000b800000 */
[----:B------:R-:W0:Y:S01]  /*22a0*/  LDC R31, c[0x0][0x3b0] ;  /* 0x0000ec00ff1f7b82 */ /* 0x000e220000000800 */
[----:B------:R-:W-:Y:S01]  /*22b0*/  IADD3 R9, PT, PT, R23, UR11, RZ ;  /* 0x0000000b17097c10 */ /* 0x000fe2000fffe0ff */
[----:B------:R-:W-:-:S06]  /*22c0*/  VIADD R8, R14, UR16 ;  /* 0x000000100e087c36 */ /* 0x000fcc0008000000 */
[----:B------:R-:W4:Y:S01]  /*22d0*/  LDC.64 R28, c[0x0][0x390] ;  /* 0x0000e400ff1c7b82 */ /* 0x000f220000000a00 */
[----:B0-----:R-:W-:-:S04]  /*22e0*/  IMAD R9, R8, R31, R9 ;  /* 0x0000001f08097224 */ /* 0x001fc800078e0209 */
[----:B----4-:R-:W-:-:S04]  /*22f0*/  IMAD.WIDE R28, R9, 0x4, R28 ;  /* 0x00000004091c7825 */ /* 0x010fc800078e021c */
[C---:B------:R-:W-:Y:S02]  /*2300*/  IMAD.WIDE R26, R31.reuse, 0x4, R28 ;  /* 0x000000041f1a7825 */ /* 0x040fe400078e021c */
[----:B------:R0:W4:Y:S02]  /*2310*/  LDG.E.CONSTANT R28, desc[UR24][R28.64] ;  /* 0x000000181c1c7981 */ /* 0x000124000c1e9900 */
[C---:B---3--:R-:W-:Y:S02]  /*2320*/  IMAD.WIDE R10, R31.reuse, 0x4, R26 ;  /* 0x000000041f0a7825 */ /* 0x048fe400078e021a */
[----:B------:R3:W2:Y:S02]  /*2330*/  LDG.E.CONSTANT R26, desc[UR24][R26.64] ;  /* 0x000000181a1a7981 */ /* 0x0006a4000c1e9900 */
[----:B------:R-:W-:Y:S02]  /*2340*/  IMAD.WIDE R8, R31, 0x4, R10 ;  /* 0x000000041f087825 */ /* 0x000fe400078e020a */
[----:B------:R-:W2:Y:S04]  /*2350*/  LDG.E.CONSTANT R10, desc[UR24][R10.64] ;  /* 0x000000180a0a7981 */ /* 0x000ea8000c1e9900 */
[----:B------:R-:W2:Y:S01]  /*2360*/  LDG.E.CONSTANT R8, desc[UR24][R8.64] ;  /* 0x0000001808087981 */ /* 0x000ea2000c1e9900 */
[----:B------:R-:W1:Y:S01]  /*2370*/  S2UR UR23, SR_CgaCtaId ;  /* 0x00000000001779c3 */ /* 0x000e620000008800 */
[----:B------:R-:W-:-:S02]  /*2380*/  UMOV UR21, 0x400 ;  /* 0x0000040000157882 */ /* 0x000fc40000000000 */
[----:B-1----:R-:W-:-:S06]  /*2390*/  ULEA UR21, UR23, UR21, 0x18 ;  /* 0x0000001517157291 */ /* 0x002fcc000f8ec0ff */
[C---:B------:R-:W-:Y:S02]  /*23a0*/  LEA R30, R14.reuse, UR21, 0x2 ;  /* 0x000000150e1e7c11 */ /* 0x040fe4000f8e10ff */
[----:B------:R-:W-:-:S03]  /*23b0*/  IADD3 R14, PT, PT, R14, 0x4, RZ ;  /* 0x000000040e0e7810 */ /* 0x000fc60007ffe0ff */
[----:B------:R-:W4:Y:S04]  /*23c0*/  LDS R32, [R30] ;  /* 0x000000001e207984 */ /* 0x000f280000000800 */
[----:B0-----:R-:W2:Y:S04]  /*23d0*/  LDS R29, [R30+0x4] ;  /* 0x000004001e1d7984 */ /* 0x001ea80000000800 */
[----:B------:R-:W0:Y:S04]  /*23e0*/  LDS R31, [R30+0x8] ;  /* 0x000008001e1f7984 */ /* 0x000e280000000800 */
[----:B---3--:R-:W1:Y:S01]  /*23f0*/  LDS R27, [R30+0xc] ;  /* 0x00000c001e1b7984 */ /* 0x008e620000000800 */
[----:B----4-:R-:W-:-:S04]  /*2400*/  FFMA R28, R32, R28, R15 ;  /* 0x0000001c201c7223 */ /* 0x010fc8000000000f */
[----:B--2---:R-:W-:-:S04]  /*2410*/  FFMA R26, R29, R26, R28 ;  /* 0x0000001a1d1a7223 */ /* 0x004fc8000000001c */
[----:B0-----:R-:W-:-:S04]  /*2420*/  FFMA R10, R31, R10, R26 ;  /* 0x0000000a1f0a7223 */ /* 0x001fc8000000001a */
[----:B-1----:R-:W-:-:S07]  /*2430*/  FFMA R15, R27, R8, R10 ;  /* 0x000000081b0f7223 */ /* 0x002fce000000000a */
.L_x_869:
[----:B------:R-:W-:Y:S05]  /*2440*/  BRA.U !UP2, `(.L_x_866) ;  /* 0x000000010a907547 */ /* 0x000fea000b800000 */
[----:B------:R-:W-:Y:S01]  /*2450*/  ISETP.NE.AND P0, PT, RZ, UR31, PT ;  /* 0x0000001fff007c0c */ /* 0x000fe2000bf05270 */
[----:B------:R-:W-:-:S04]  /*2460*/  ULOP3.LUT UR21, UR36, 0x1, URZ, 0xc0, !UPT ;  /* 0x0000000124157892 */ /* 0x000fc8000f8ec0ff */
[----:B------:R-:W-:-:S06]  /*2470*/  UISETP.NE.U32.AND UP1, UPT, UR21, 0x1, UPT ;  /* 0x000000011500788c */ /* 0x000fcc000bf25070 */
[----:B------:R-:W-:Y:S02]  /*2480*/  PLOP3.LUT P1, PT, PT, PT, UP1, 0x80, 0x8 ;  /* 0x000000000008781c */ /* 0x000fe40003f2f018 */
[----:B------:R-:W0:Y:S01]  /*2490*/  @P0 S2R R9, SR_CgaCtaId ;  /* 0x0000000000090919 */ /* 0x000e220000008800 */
[----:B------:R-:W4:Y:S01]  /*24a0*/  @P0 LDC R29, c[0x0][0x3b0] ;  /* 0x0000ec00ff1d0b82 */ /* 0x000f220000000800 */
[----:B------:R-:W-:Y:S01]  /*24b0*/  @P0 MOV R8, 0x400 ;  /* 0x0000040000080802 */ /* 0x000fe20000000f00 */
[----:B------:R-:W1:Y:S01]  /*24c0*/  @!UP1 LDCU UR21, c[0x0][0x3b0] ;  /* 0x00007600ff1597ac */ /* 0x000e620008000800 */
[----:B------:R-:W-:Y:S01]  /*24d0*/  @P0 IADD3 R27, PT, PT, R23, UR11, RZ ;  /* 0x0000000b171b0c10 */ /* 0x000fe2000fffe0ff */
[----:B------:R-:W2:Y:S04]  /*24e0*/  @!UP1 LDCU.64 UR38, c[0x0][0x390] ;  /* 0x00007200ff2697ac */ /* 0x000ea80008000a00 */
[----:B---3--:R-:W3:Y:S01]  /*24f0*/  @P0 LDC.64 R10, c[0x0][0x390] ;  /* 0x0000e400ff0a0b82 */ /* 0x008ee20000000a00 */
[----:B0-----:R-:W-:Y:S01]  /*2500*/  @P0 LEA R9, R9, R8, 0x18 ;  /* 0x0000000809090211 */ /* 0x001fe200078ec0ff */
[----:B------:R-:W-:-:S03]  /*2510*/  @P0 VIADD R8, R14, UR16 ;  /* 0x000000100e080c36 */ /* 0x000fc60008000000 */
[C---:B------:R-:W-:Y:S01]  /*2520*/  @P0 LEA R28, R14.reuse, R9, 0x2 ;  /* 0x000000090e1c0211 */ /* 0x040fe200078e10ff */
[----:B------:R-:W-:Y:S01]  /*2530*/  @P0 VIADD R14, R14, 0x2 ;  /* 0x000000020e0e0836 */ /* 0x000fe20000000000 */
[----:B------:R-:W-:Y:S01]  /*2540*/  @!P1 IADD3 R9, PT, PT, R23, UR11, RZ ;  /* 0x0000000b17099c10 */ /* 0x000fe2000fffe0ff */
[----:B----4-:R-:W-:Y:S01]  /*2550*/  @P0 IMAD R27, R8, R29, R27 ;  /* 0x0000001d081b0224 */ /* 0x010fe200078e021b */
[----:B------:R-:W0:Y:S01]  /*2560*/  @!UP1 S2UR UR23, SR_CgaCtaId ;  /* 0x00000000001799c3 */ /* 0x000e220000008800 */
[----:B------:R-:W4:Y:S01]  /*2570*/  @P0 LDS R30, [R28] ;  /* 0x000000001c1e0984 */ /* 0x000f220000000800 */
[----:B------:R-:W-:Y:S01]  /*2580*/  @!P1 IADD3 R8, PT, PT, R14, UR16, RZ ;  /* 0x000000100e089c10 */ /* 0x000fe2000fffe0ff */
[----:B---3--:R-:W-:-:S04]  /*2590*/  @P0 IMAD.WIDE R10, R27, 0x4, R10 ;  /* 0x000000041b0a0825 */ /* 0x008fc800078e020a */
[----:B-1----:R-:W-:Y:S02]  /*25a0*/  @!P1 IMAD R26, R8, UR21, R9 ;  /* 0x00000015081a9c24 */ /* 0x002fe4000f8e0209 */
[----:B------:R-:W-:Y:S02]  /*25b0*/  IMAD.MOV.U32 R27, RZ, RZ, 0x4 ;  /* 0x00000004ff1b7424 */ /* 0x000fe400078e00ff */
[----:B------:R-:W-:Y:S02]  /*25c0*/  @P0 IMAD.WIDE R8, R29, 0x4, R10 ;  /* 0x000000041d080825 */ /* 0x000fe400078e020a */
[----:B------:R-:W4:Y:S02]  /*25d0*/  @P0 LDG.E.CONSTANT R10, desc[UR24][R10.64] ;  /* 0x000000180a0a0981 */ /* 0x000f24000c1e9900 */
[----:B--2---:R-:W-:Y:S02]  /*25e0*/  @!P1 IMAD.WIDE R26, R26, R27, UR38 ;  /* 0x000000261a1a9e25 */ /* 0x004fe4000f8e021b */
[----:B------:R-:W2:Y:S04]  /*25f0*/  @P0 LDG.E.CONSTANT R8, desc[UR24][R8.64] ;  /* 0x0000001808080981 */ /* 0x000ea8000c1e9900 */
[----:B------:R-:W3:Y:S01]  /*2600*/  @!P1 LDG.E.CONSTANT R26, desc[UR24][R26.64] ;  /* 0x000000181a1a9981 */ /* 0x000ee2000c1e9900 */
[----:B------:R-:W-:-:S02]  /*2610*/  @!UP1 UMOV UR21, 0x400 ;  /* 0x0000040000159882 */ /* 0x000fc40000000000 */
[----:B0-----:R-:W-:Y:S01]  /*2620*/  @!UP1 ULEA UR21, UR23, UR21, 0x18 ;  /* 0x0000001517159291 */ /* 0x001fe2000f8ec0ff */
[----:B------:R-:W2:Y:S05]  /*2630*/  @P0 LDS R29, [R28+0x4] ;  /* 0x000004001c1d0984 */ /* 0x000eaa0000000800 */
[----:B------:R-:W-:-:S06]  /*2640*/  @!P1 LEA R14, R14, UR21, 0x2 ;  /* 0x000000150e0e9c11 */ /* 0x000fcc000f8e10ff */
[----:B------:R-:W3:Y:S01]  /*2650*/  @!P1 LDS R14, [R14] ;  /* 0x000000000e0e9984 */ /* 0x000ee20000000800 */
[----:B----4-:R-:W-:-:S04]  /*2660*/  @P0 FFMA R10, R30, R10, R15 ;  /* 0x0000000a1e0a0223 */ /* 0x010fc8000000000f */
[----:B--2---:R-:W-:-:S04]  /*2670*/  @P0 FFMA R15, R29, R8, R10 ;  /* 0x000000081d0f0223 */ /* 0x004fc8000000000a */
[----:B---3--:R-:W-:-:S07]  /*2680*/  @!P1 FFMA R15, R14, R26, R15 ;  /* 0x0000001a0e0f9223 */ /* 0x008fce000000000f */
.L_x_866:
[----:B------:R-:W0:Y:S01]  /*2690*/  LDCU UR21, c[0x0][0x3b0] ;  /* 0x00007600ff1577ac */ /* 0x000e220008000800 */
[----:B-----5:R-:W-:Y:S01]  /*26a0*/  FFMA R25, R24, R25, R15 ;  /* 0x0000001918197223 */ /* 0x020fe2000000000f */
[----:B------:R-:W-:-:S04]  /*26b0*/  IADD3 R23, PT, PT, R23, UR26, RZ ;  /* 0x0000001a17177c10 */ /* 0x000fc8000fffe0ff */
[----:B------:R4:W-:Y:S01]  /*26c0*/  STG.E desc[UR24][R12.64], R25 ;  /* 0x000000190c007986 */ /* 0x0009e2000c101918 */
[----:B0-----:R-:W-:-:S04]  /*26d0*/  MOV R15, UR21 ;  /* 0x00000015000f7c02 */ /* 0x001fc80008000f00 */
[----:B------:R-:W-:-:S13]  /*26e0*/  ISETP.GE.AND P0, PT, R23, R15, PT ;  /* 0x0000000f1700720c */ /* 0x000fda0003f06270 */
[----:B----4-:R-:W-:Y:S05]  /*26f0*/  @!P0 BRA `(.L_x_870) ;  /* 0xfffffff800008947 */ /* 0x010fea000383ffff */
[----:B------:R-:W-:Y:S05]  /*2700*/  BSYNC.RECONVERGENT B1 ;  /* 0x0000000000017941 */ /* 0x000fea0003800200 */
.L_x_865:
[----:B------:R-:W-:Y:S05]  /*2710*/  BRA `(.L_x_863) ;  /* 0x0000000400f07947 */ /* 0x000fea0003800000 */
.L_x_864:
[----:B0-----:R-:W-:-:S07]  /*2720*/  IMAD.MOV.U32 R23, RZ, RZ, R20 ;  /* 0x000000ffff177224 */ /* 0x001fce00078e0014 */
.L_x_875:
[----:B------:R-:W-:Y:S01]  /*2730*/  UISETP.GT.AND UP1, UPT, UR33, URZ, UPT ;  /* 0x000000ff2100728c */ /* 0x000fe2000bf24270 */
[----:B------:R-:W-:-:S08]  /*2740*/  HFMA2 R15, -RZ, RZ, 0, 0 ;  /* 0x00000000ff0f7431 */ /* 0x000fd000000001ff */
[----:B----4-:R-:W-:Y:S05]  /*2750*/  BRA.U !UP1, `(.L_x_871) ;  /* 0x0000000509b87547 */ /* 0x010fea000b800000 */
[----:B------:R-:W-:Y:S01]  /*2760*/  UISETP.GE.U32.AND UP1, UPT, UR29, 0x7, UPT ;  /* 0x000000071d00788c */ /* 0x000fe2000bf26070 */
[----:B------:R-:W-:Y:S01]  /*2770*/  MOV R15, RZ ;  /* 0x000000ff000f7202 */ /* 0x000fe20000000f00 */
[----:B------:R-:W-:-:S07]  /*2780*/  IMAD.MOV.U32 R25, RZ, RZ, RZ ;  /* 0x000000ffff197224 */ /* 0x000fce00078e00ff */
[----:B------:R-:W-:Y:S05]  /*2790*/  BRA.U !UP1, `(.L_x_872) ;  /* 0x0000000109a47547 */ /* 0x000fea000b800000 */
[----:B------:R-:W0:Y:S01]  /*27a0*/  S2R R9, SR_CgaCtaId ;  /* 0x0000000000097919 */ /* 0x000e220000008800 */
[----:B------:R-:W-:Y:S01]  /*27b0*/  MOV R32, 0x400 ;  /* 0x0000040000207802 */ /* 0x000fe20000000f00 */
[----:B------:R-:W-:Y:S01]  /*27c0*/  IMAD.MOV.U32 R33, RZ, RZ, RZ ;  /* 0x000000ffff217224 */ /* 0x000fe200078e00ff */
[----:B------:R-:W-:Y:S02]  /*27d0*/  MOV R25, UR34 ;  /* 0x0000002200197c02 */ /* 0x000fe40008000f00 */
[----:B------:R-:W-:Y:S02]  /*27e0*/  MOV R15, RZ ;  /* 0x000000ff000f7202 */ /* 0x000fe40000000f00 */
[----:B------:R-:W-:Y:S02]  /*27f0*/  IADD3 R34, PT, PT, R23, UR11, RZ ;  /* 0x0000000b17227c10 */ /* 0x000fe4000fffe0ff */
[----:B------:R-:W-:Y:S02]  /*2800*/  IADD3 R25, PT, PT, -R25, UR32, RZ ;  /* 0x0000002019197c10 */ /* 0x000fe4000fffe1ff */
[----:B0-----:R-:W-:-:S07]  /*2810*/  LEA R32, R9, R32, 0x18 ;  /* 0x0000002009207211 */ /* 0x001fce00078ec0ff */
.L_x_873:
[----:B------:R-:W0:Y:S08]  /*2820*/  LDC R27, c[0x0][0x3b0] ;  /* 0x0000ec00ff1b7b82 */ /* 0x000e300000000800 */
[----:B------:R-:W4:Y:S01]  /*2830*/  LDC.64 R28, c[0x0][0x390] ;  /* 0x0000e400ff1c7b82 */ /* 0x000f220000000a00 */
[----:B0-----:R-:W-:-:S04]  /*2840*/  IMAD R9, R33, R27, R34 ;  /* 0x0000001b21097224 */ /* 0x001fc800078e0222 */
[----:B----4-:R-:W-:-:S05]  /*2850*/  IMAD.WIDE R28, R9, 0x4, R28 ;  /* 0x00000004091c7825 */ /* 0x010fca00078e021c */
[----:B------:R-:W4:Y:S01]  /*2860*/  LDG.E.CONSTANT R26, desc[UR24][R28.64] ;  /* 0x000000181c1a7981 */ /* 0x000f22000c1e9900 */
[----:B------:R-:W-:Y:S01]  /*2870*/  LEA R12, R33, R32, 0x2 ;  /* 0x00000020210c7211 */ /* 0x000fe200078e10ff */
[----:B------:R-:W-:-:S04]  /*2880*/  IMAD.WIDE R36, R27, 0x4, R28 ;  /* 0x000000041b247825 */ /* 0x000fc800078e021c */
[----:B---3--:R-:W4:Y:S04]  /*2890*/  LDS.128 R8, [R12] ;  /* 0x000000000c087984 */ /* 0x008f280000000c00 */
[----:B------:R0:W3:Y:S02]  /*28a0*/  LDG.E.CONSTANT R14, desc[UR24][R36.64] ;  /* 0x00000018240e7981 */ /* 0x0000e4000c1e9900 */
[----:B0-----:R-:W-:-:S05]  /*28b0*/  IMAD.WIDE R36, R27, 0x4, R36 ;  /* 0x000000041b247825 */ /* 0x001fca00078e0224 */
[----:B------:R4:W5:Y:S01]  /*28c0*/  LDG.E.CONSTANT R13, desc[UR24][R36.64] ;  /* 0x00000018240d7981 */ /* 0x000962000c1e9900 */
[----:B------:R-:W-:-:S04]  /*28d0*/  IMAD.WIDE R30, R27, 0x4, R36 ;  /* 0x000000041b1e7825 */ /* 0x000fc800078e0224 */
[----:B------:R-:W-:-:S05]  /*28e0*/  IMAD.WIDE R28, R27, 0x4, R30 ;  /* 0x000000041b1c7825 */ /* 0x000fca00078e021e */
[----:B------:R-:W2:Y:S01]  /*28f0*/  LDG.E.CONSTANT R35, desc[UR24][R28.64] ;  /* 0x000000181c237981 */ /* 0x000ea2000c1e9900 */
[----:B----4-:R-:W-:-:S03]  /*2900*/  FFMA R36, R8, R26, R15 ;  /* 0x0000001a08247223 */ /* 0x010fc6000000000f */
[----:B------:R0:W4:Y:S02]  /*2910*/  LDG.E.CONSTANT R8, desc[UR24][R30.64] ;  /* 0x000000181e087981 */ /* 0x000124000c1e9900 */
[----:B0-----:R-:W-:-:S04]  /*2920*/  IMAD.WIDE R30, R27, 0x4, R28 ;  /* 0x000000041b1e7825 */ /* 0x001fc800078e021c */
[C---:B------:R-:W-:Y:S02]  /*2930*/  IMAD.WIDE R28, R27.reuse, 0x4, R30 ;  /* 0x000000041b1c7825 */ /* 0x040fe400078e021e */
[----:B------:R-:W2:Y:S02]  /*2940*/  LDG.E.CONSTANT R30, desc[UR24][R30.64] ;  /* 0x000000181e1e7981 */ /* 0x000ea4000c1e9900 */
[----:B------:R-:W-:Y:S02]  /*2950*/  IMAD.WIDE R26, R27, 0x4, R28 ;  /* 0x000000041b1a7825 */ /* 0x000fe400078e021c */
[----:B------:R-:W2:Y:S04]  /*2960*/  LDG.E.CONSTANT R29, desc[UR24][R28.64] ;  /* 0x000000181c1d7981 */ /* 0x000ea8000c1e9900 */
[----:B------:R-:W2:Y:S01]  /*2970*/  LDG.E.CONSTANT R26, desc[UR24][R26.64] ;  /* 0x000000181a1a7981 */ /* 0x000ea2000c1e9900 */
[----:B---3--:R-:W-:-:S04]  /*2980*/  FFMA R9, R9, R14, R36 ;  /* 0x0000000e09097223 */ /* 0x008fc80000000024 */
[----:B-----5:R-:W-:Y:S02]  /*2990*/  FFMA R10, R10, R13, R9 ;  /* 0x0000000d0a0a7223 */ /* 0x020fe40000000009 */
[----:B------:R-:W2:Y:S01]  /*29a0*/  LDS.128 R12, [R12+0x10] ;  /* 0x000010000c0c7984 */ /* 0x000ea20000000c00 */
[----:B------:R-:W-:-:S05]  /*29b0*/  VIADD R33, R33, 0x8 ;  /* 0x0000000821217836 */ /* 0x000fca0000000000 */
[----:B------:R-:W-:Y:S01]  /*29c0*/  ISETP.NE.AND P0, PT, R33, R25, PT ;  /* 0x000000192100720c */ /* 0x000fe20003f05270 */
[----:B----4-:R-:W-:-:S04]  /*29d0*/  FFMA R11, R11, R8, R10 ;  /* 0x000000080b0b7223 */ /* 0x010fc8000000000a */
[----:B--2---:R-:W-:-:S04]  /*29e0*/  FFMA R8, R12, R35, R11 ;  /* 0x000000230c087223 */ /* 0x004fc8000000000b */
[----:B------:R-:W-:-:S04]  /*29f0*/  FFMA R13, R13, R30, R8 ;  /* 0x0000001e0d0d7223 */ /* 0x000fc80000000008 */
[----:B------:R-:W-:-:S04]  /*2a00*/  FFMA R14, R14, R29, R13 ;  /* 0x0000001d0e0e7223 */ /* 0x000fc8000000000d */
[----:B------:R-:W-:Y:S01]  /*2a10*/  FFMA R15, R15, R26, R14 ;  /* 0x0000001a0f0f7223 */ /* 0x000fe2000000000e */
[----:B------:R-:W-:Y:S06]  /*2a20*/  @P0 BRA `(.L_x_873) ;  /* 0xfffffffc007c0947 */ /* 0x000fec000383ffff */
.L_x_872:
[----:B------:R-:W-:-:S09]  /*2a30*/  UISETP.NE.AND UP1, UPT, UR34, URZ, UPT ;  /* 0x000000ff2200728c */ /* 0x000fd2000bf25270 */
[----:B------:R-:W-:Y:S05]  /*2a40*/  BRA.U !UP1, `(.L_x_871) ;  /* 0x0000000109fc7547 */ /* 0x000fea000b800000 */
[----:B------:R-:W-:Y:S02]  /*2a50*/  UISETP.GE.U32.AND UP1, UPT, UR30, 0x3, UPT ;  /* 0x000000031e00788c */ /* 0x000fe4000bf26070 */
[----:B------:R-:W-:-:S07]  /*2a60*/  UISETP.NE.AND UP2, UPT, UR35, URZ, UPT ;  /* 0x000000ff2300728c */ /* 0x000fce000bf45270 */
[----:B------:R-:W-:Y:S05]  /*2a70*/  BRA.U !UP1, `(.L_x_874) ;  /* 0x0000000109647547 */ /* 0x000fea000b800000 */
[----:B------:R-:W0:Y:S01]  /*2a80*/  LDC R29, c[0x0][0x3b0] ;  /* 0x0000ec00ff1d7b82 */ /* 0x000e220000000800 */
[----:B------:R-:W-:-:S07]  /*2a90*/  IADD3 R8, PT, PT, R23, UR11, RZ ;  /* 0x0000000b17087c10 */ /* 0x000fce000fffe0ff */
[----:B------:R-:W4:Y:S01]  /*2aa0*/  LDC.64 R26, c[0x0][0x390] ;  /* 0x0000e400ff1a7b82 */ /* 0x000f220000000a00 */
[----:B0-----:R-:W-:-:S04]  /*2ab0*/  IMAD R9, R25, R29, R8 ;  /* 0x0000001d19097224 */ /* 0x001fc800078e0208 */
[----:B----4-:R-:W-:-:S04]  /*2ac0*/  IMAD.WIDE R26, R9, 0x4, R26 ;  /* 0x00000004091a7825 */ /* 0x010fc800078e021a */
[C---:B------:R-:W-:Y:S02]  /*2ad0*/  IMAD.WIDE R12, R29.reuse, 0x4, R26 ;  /* 0x000000041d0c7825 */ /* 0x040fe400078e021a */
[----:B------:R0:W4:Y:S02]  /*2ae0*/  LDG.E.CONSTANT R26, desc[UR24][R26.64] ;  /* 0x000000181a1a7981 */ /* 0x000124000c1e9900 */
[C---:B---3--:R-:W-:Y:S02]  /*2af0*/  IMAD.WIDE R10, R29.reuse, 0x4, R12 ;  /* 0x000000041d0a7825 */ /* 0x048fe400078e020c */
[----:B------:R3:W5:Y:S02]  /*2b00*/  LDG.E.CONSTANT R12, desc[UR24][R12.64] ;  /* 0x000000180c0c7981 */ /* 0x000764000c1e9900 */
        /* <DEDUP_REMOVED lines=9> */
[----:B0-----:R-:W5:Y:S04]  /*2ba0*/  LDS R27, [R14+0x4] ;  /* 0x000004000e1b7984 */ /* 0x001f680000000800 */
[----:B------:R-:W2:Y:S04]  /*2bb0*/  LDS R29, [R14+0x8] ;  /* 0x000008000e1d7984 */ /* 0x000ea80000000800 */
[----:B---3--:R-:W0:Y:S01]  /*2bc0*/  LDS R13, [R14+0xc] ;  /* 0x00000c000e0d7984 */ /* 0x008e220000000800 */
[----:B----4-:R-:W-:-:S04]  /*2bd0*/  FFMA R26, R28, R26, R15 ;  /* 0x0000001a1c1a7223 */ /* 0x010fc8000000000f */
[----:B-----5:R-:W-:-:S04]  /*2be0*/  FFMA R12, R27, R12, R26 ;  /* 0x0000000c1b0c7223 */ /* 0x020fc8000000001a */
[----:B--2---:R-:W-:-:S04]  /*2bf0*/  FFMA R10, R29, R10, R12 ;  /* 0x0000000a1d0a7223 */ /* 0x004fc8000000000c */
[----:B0-----:R-:W-:-:S07]  /*2c00*/  FFMA R15, R13, R8, R10 ;  /* 0x000000080d0f7223 */ /* 0x001fce000000000a */
.L_x_874:
[----:B------:R-:W-:Y:S05]  /*2c10*/  BRA.U !UP2, `(.L_x_871) ;  /* 0x000000010a887547 */ /* 0x000fea000b800000 */
[----:B------:R-:W-:Y:S01]  /*2c20*/  ISETP.NE.AND P0, PT, RZ, UR31, PT ;  /* 0x0000001fff007c0c */ /* 0x000fe2000bf05270 */
[----:B------:R-:W-:-:S04]  /*2c30*/  ULOP3.LUT UR21, UR36, 0x1, URZ, 0xc0, !UPT ;  /* 0x0000000124157892 */ /* 0x000fc8000f8ec0ff */
[----:B------:R-:W-:-:S06]  /*2c40*/  UISETP.NE.U32.AND UP1, UPT, UR21, 0x1, UPT ;  /* 0x000000011500788c */ /* 0x000fcc000bf25070 */
[----:B------:R-:W-:Y:S02]  /*2c50*/  PLOP3.LUT P1, PT, PT, PT, UP1, 0x80, 0x8 ;  /* 0x000000000008781c */ /* 0x000fe40003f2f018 */
[----:B------:R-:W0:Y:S01]  /*2c60*/  @P0 S2R R9, SR_CgaCtaId ;  /* 0x0000000000090919 */ /* 0x000e220000008800 */
[----:B------:R-:W4:Y:S01]  /*2c70*/  @P0 LDC R13, c[0x0][0x3b0] ;  /* 0x0000ec00ff0d0b82 */ /* 0x000f220000000800 */
[----:B------:R-:W-:Y:S01]  /*2c80*/  @P0 VIADD R12, R23, UR11 ;  /* 0x0000000b170c0c36 */ /* 0x000fe20008000000 */
[----:B------:R-:W5:Y:S01]  /*2c90*/  @!UP1 LDCU UR21, c[0x0][0x3b0] ;  /* 0x00007600ff1597ac */ /* 0x000f620008000800 */
[----:B------:R-:W-:Y:S01]  /*2ca0*/  @P0 MOV R8, 0x400 ;  /* 0x0000040000080802 */ /* 0x000fe20000000f00 */
[----:B------:R-:W1:Y:S04]  /*2cb0*/  @!UP1 LDCU.64 UR38, c[0x0][0x390] ;  /* 0x00007200ff2697ac */ /* 0x000e680008000a00 */
[----:B---3--:R-:W3:Y:S01]  /*2cc0*/  @P0 LDC.64 R10, c[0x0][0x390] ;  /* 0x0000e400ff0a0b82 */ /* 0x008ee20000000a00 */
[----:B----4-:R-:W-:Y:S01]  /*2cd0*/  @P0 IMAD R27, R25, R13, R12 ;  /* 0x0000000d191b0224 */ /* 0x010fe200078e020c */
[----:B------:R-:W-:-:S02]  /*2ce0*/  @!P1 IADD3 R12, PT, PT, R23, UR11, RZ ;  /* 0x0000000b170c9c10 */ /* 0x000fc4000fffe0ff */
[----:B0-----:R-:W-:Y:S01]  /*2cf0*/  @P0 LEA R8, R9, R8, 0x18 ;  /* 0x0000000809080211 */ /* 0x001fe200078ec0ff */
[----:B---3--:R-:W-:-:S04]  /*2d00*/  @P0 IMAD.WIDE R10, R27, 0x4, R10 ;  /* 0x000000041b0a0825 */ /* 0x008fc800078e020a */
[----:B------:R-:W-:Y:S01]  /*2d10*/  HFMA2 R27, -RZ, RZ, 0, 2.384185791015625e-07 ;  /* 0x00000004ff1b7431 */ /* 0x000fe200000001ff */
[C---:B------:R-:W-:Y:S01]  /*2d20*/  @P0 LEA R26, R25.reuse, R8, 0x2 ;  /* 0x00000008191a0211 */ /* 0x040fe200078e10ff */
[----:B------:R-:W-:Y:S02]  /*2d30*/  @P0 VIADD R25, R25, 0x2 ;  /* 0x0000000219190836 */ /* 0x000fe40000000000 */
[----:B------:R-:W-:Y:S02]  /*2d40*/  @P0 IMAD.WIDE R8, R13, 0x4, R10 ;  /* 0x000000040d080825 */ /* 0x000fe400078e020a */
[----:B------:R-:W3:Y:S02]  /*2d50*/  @P0 LDG.E.CONSTANT R10, desc[UR24][R10.64] ;  /* 0x000000180a0a0981 */ /* 0x000ee4000c1e9900 */
[----:B-----5:R-:W-:Y:S02]  /*2d60*/  @!P1 IMAD R12, R25, UR21, R12 ;  /* 0x00000015190c9c24 */ /* 0x020fe4000f8e020c */
[----:B------:R-:W4:Y:S02]  /*2d70*/  @P0 LDG.E.CONSTANT R8, desc[UR24][R8.64] ;  /* 0x0000001808080981 */ /* 0x000f24000c1e9900 */
[----:B-1----:R-:W-:Y:S01]  /*2d80*/  @!P1 IMAD.WIDE R12, R12, R27, UR38 ;  /* 0x000000260c0c9e25 */ /* 0x002fe2000f8e021b */
[----:B------:R-:W0:Y:S01]  /*2d90*/  @!UP1 S2UR UR23, SR_CgaCtaId ;  /* 0x00000000001799c3 */ /* 0x000e220000008800 */
[----:B------:R-:W-:Y:S01]  /*2da0*/  @!UP1 UMOV UR21, 0x400 ;  /* 0x0000040000159882 */ /* 0x000fe20000000000 */
[----:B------:R-:W3:Y:S04]  /*2db0*/  @P0 LDS R28, [R26] ;  /* 0x000000001a1c0984 */ /* 0x000ee80000000800 */
[----:B------:R-:W5:Y:S04]  /*2dc0*/  @!P1 LDG.E.CONSTANT R12, desc[UR24][R12.64] ;  /* 0x000000180c0c9981 */ /* 0x000f68000c1e9900 */
[----:B------:R-:W4:Y:S01]  /*2dd0*/  @P0 LDS R27, [R26+0x4] ;  /* 0x000004001a1b0984 */ /* 0x000f220000000800 */
[----:B0-----:R-:W-:-:S06]  /*2de0*/  @!UP1 ULEA UR21, UR23, UR21, 0x18 ;  /* 0x0000001517159291 */ /* 0x001fcc000f8ec0ff */
[----:B------:R-:W-:-:S05]  /*2df0*/  @!P1 LEA R25, R25, UR21, 0x2 ;  /* 0x0000001519199c11 */ /* 0x000fca000f8e10ff */
[----:B------:R-:W5:Y:S01]  /*2e00*/  @!P1 LDS R14, [R25] ;  /* 0x00000000190e9984 */ /* 0x000f620000000800 */
[----:B---3--:R-:W-:-:S04]  /*2e10*/  @P0 FFMA R10, R28, R10, R15 ;  /* 0x0000000a1c0a0223 */ /* 0x008fc8000000000f */
[----:B----4-:R-:W-:-:S04]  /*2e20*/  @P0 FFMA R15, R27, R8, R10 ;  /* 0x000000081b0f0223 */ /* 0x010fc8000000000a */
[----:B-----5:R-:W-:-:S07]  /*2e30*/  @!P1 FFMA R15, R14, R12, R15 ;  /* 0x0000000c0e0f9223 */ /* 0x020fce000000000f */
.L_x_871:
[----:B------:R-:W0:Y:S01]  /*2e40*/  LDC.64 R8, c[0x0][0x398] ;  /* 0x0000e600ff087b82 */ /* 0x000e220000000a00 */
[----:B------:R-:W4:Y:S01]  /*2e50*/  LDCU UR21, c[0x0][0x3b0] ;  /* 0x00007600ff1577ac */ /* 0x000f220008000800 */
[----:B------:R-:W-:Y:S01]  /*2e60*/  IADD3 R13, PT, PT, R16, R23, RZ ;  /* 0x00000017100d7210 */ /* 0x000fe20007ffe0ff */
[----:B---3--:R-:W-:Y:S01]  /*2e70*/  FFMA R11, RZ, R24, R15 ;  /* 0x00000018ff0b7223 */ /* 0x008fe2000000000f */
[----:B------:R-:W-:Y:S01]  /*2e80*/  VIADD R23, R23, UR26 ;  /* 0x0000001a17177c36 */ /* 0x000fe20008000000 */
[----:B----4-:R-:W-:-:S04]  /*2e90*/  MOV R15, UR21 ;  /* 0x00000015000f7c02 */ /* 0x010fc80008000f00 */
[----:B------:R-:W-:Y:S01]  /*2ea0*/  ISETP.GE.AND P0, PT, R23, R15, PT ;  /* 0x0000000f1700720c */ /* 0x000fe20003f06270 */
[----:B0-----:R-:W-:-:S05]  /*2eb0*/  IMAD.WIDE R8, R13, 0x4, R8 ;  /* 0x000000040d087825 */ /* 0x001fca00078e0208 */
[----:B------:R4:W-:Y:S07]  /*2ec0*/  STG.E desc[UR24][R8.64], R11 ;  /* 0x0000000b08007986 */ /* 0x0009ee000c101918 */
[----:B------:R-:W-:Y:S05]  /*2ed0*/  @!P0 BRA `(.L_x_875) ;  /* 0xfffffff800148947 */ /* 0x000fea000383ffff */
.L_x_863:
[----:B------:R-:W-:Y:S05]  /*2ee0*/  BSYNC.RECONVERGENT B0 ;  /* 0x0000000000007941 */ /* 0x000fea0003800200 */
.L_x_862:
[----:B------:R-:W-:Y:S01]  /*2ef0*/  BAR.SYNC.DEFER_BLOCKING 0x0 ;  /* 0x0000000000007b1d */ /* 0x000fe20000010000 */
[----:B------:R-:W-:-:S09]  /*2f00*/  UISETP.NE.AND UP1, UPT, UR27, 0x1, UPT ;  /* 0x000000011b00788c */ /* 0x000fd2000bf25270 */
[----:B------:R-:W-:Y:S05]  /*2f10*/  BRA.U !UP1, `(.L_x_876) ;  /* 0x00000049094c7547 */ /* 0x000fea000b800000 */
[----:B------:R-:W-:Y:S01]  /*2f20*/  ISETP.GE.AND P0, PT, R20, UR33, PT ;  /* 0x0000002114007c0c */ /* 0x000fe2000bf06270 */
[----:B------:R-:W-:Y:S01]  /*2f30*/  BSSY.RECONVERGENT B0, `(.L_x_877) ;  /* 0x000000e000007945 */ /* 0x000fe20003800200 */
[----:B----4-:R-:W-:-:S11]  /*2f40*/  MOV R8, 0xff800000 ;  /* 0xff80000000087802 */ /* 0x010fd60000000f00 */
[----:B------:R-:W-:Y:S05]  /*2f50*/  @P0 BRA `(.L_x_878) ;  /* 0x00000000002c0947 */ /* 0x000fea0003800000 */
[----:B0--3--:R-:W0:Y:S01]  /*2f60*/  S2R R11, SR_CgaCtaId ;  /* 0x00000000000b7919 */ /* 0x009e220000008800 */
[----:B------:R-:W-:Y:S01]  /*2f70*/  MOV R10, 0x400 ;  /* 0x00000400000a7802 */ /* 0x000fe20000000f00 */
[----:B------:R-:W-:Y:S01]  /*2f80*/  IMAD.MOV.U32 R8, RZ, RZ, -0x800000 ;  /* 0xff800000ff087424 */ /* 0x000fe200078e00ff */
[----:B------:R-:W-:Y:S02]  /*2f90*/  MOV R9, R20 ;  /* 0x0000001400097202 */ /* 0x000fe40000000f00 */
[----:B0-----:R-:W-:-:S07]  /*2fa0*/  LEA R12, R11, R10, 0x18 ;  /* 0x0000000a0b0c7211 */ /* 0x001fce00078ec0ff */
.L_x_879:
[C---:B------:R-:W-:Y:S01]  /*2fb0*/  LEA R10, R9.reuse, R12, 0x2 ;  /* 0x0000000c090a7211 */ /* 0x040fe200078e10ff */
[----:B------:R-:W-:-:S04]  /*2fc0*/  VIADD R9, R9, UR26 ;  /* 0x0000001a09097c36 */ /* 0x000fc80008000000 */
[----:B------:R-:W0:Y:S01]  /*2fd0*/  LDS R11, [R10+0x100] ;  /* 0x000100000a0b7984 */ /* 0x000e220000000800 */
[----:B------:R-:W-:Y:S02]  /*2fe0*/  ISETP.GE.AND P0, PT, R9, UR33, PT ;  /* 0x0000002109007c0c */ /* 0x000fe4000bf06270 */
[----:B0-----:R-:W-:-:S11]  /*2ff0*/  FMNMX R8, R11, R8, !PT ;  /* 0x000000080b087209 */ /* 0x001fd60007800000 */
[----:B------:R-:W-:Y:S05]  /*3000*/  @!P0 BRA `(.L_x_879) ;  /* 0xfffffffc00e88947 */ /* 0x000fea000383ffff */
.L_x_878:
[----:B------:R-:W-:Y:S05]  /*3010*/  BSYNC.RECONVERGENT B0 ;  /* 0x0000000000007941 */ /* 0x000fea0003800200 */
.L_x_877:
[----:B------:R-:W4:Y:S01]  /*3020*/  SHFL.BFLY PT, R9, R8, 0x10, 0x1f ;  /* 0x0e001f0008097f89 */ /* 0x000f2200000e0000 */
[----:B------:R-:W-:Y:S02]  /*3030*/  ISETP.NE.AND P1, PT, R3, RZ, PT ;  /* 0x000000ff0300720c */ /* 0x000fe40003f25270 */
[----:B------:R-:W-:Y:S02]  /*3040*/  ISETP.GT.U32.AND P0, PT, R20, 0x1f, PT ;  /* 0x0000001f1400780c */ /* 0x000fe40003f04070 */
[----:B----4-:R-:W-:-:S05]  /*3050*/  FMNMX R9, R9, R8, !PT ;  /* 0x0000000809097209 */ /* 0x010fca0007800000 */
[----:B------:R-:W4:Y:S02]  /*3060*/  SHFL.BFLY PT, R10, R9, 0x8, 0x1f ;  /* 0x0d001f00090a7f89 */ /* 0x000f2400000e0000 */
[----:B----4-:R-:W-:-:S05]  /*3070*/  FMNMX R10, R9, R10, !PT ;  /* 0x0000000a090a7209 */ /* 0x010fca0007800000 */
[----:B0--3--:R-:W0:Y:S02]  /*3080*/  SHFL.BFLY PT, R11, R10, 0x4, 0x1f ;  /* 0x0c801f000a0b7f89 */ /* 0x009e2400000e0000 */
        /* <DEDUP_REMOVED lines=11> */
[----:B------:R3:W4:Y:S01]  /*3140*/  @!P0 LDS R12, [R18+UR14+0x400] ;  /* 0x0004000e120c8984 */ /* 0x0007220008000800 */
[----:B------:R-:W-:Y:S05]  /*3150*/  BRA.DIV UR21, `(.L_x_881) ;  /* 0x0000005215c47947 */ /* 0x000fea000b800000 */
[----:B----4-:R-:W0:Y:S02]  /*3160*/  SHFL.BFLY PT, R11, R12, 0x10, 0x1f ;  /* 0x0e001f000c0b7f89 */ /* 0x010e2400000e0000 */
[----:B0-----:R-:W-:-:S05]  /*3170*/  FMNMX R13, R11, R12, !PT ;  /* 0x0000000c0b0d7209 */ /* 0x001fca0007800000 */
[----:B------:R-:W0:Y:S02]  /*3180*/  SHFL.BFLY PT, R11, R13, 0x8, 0x1f ;  /* 0x0d001f000d0b7f89 */ /* 0x000e2400000e0000 */
[----:B0-----:R-:W-:-:S05]  /*3190*/  FMNMX R14, R13, R11, !PT ;  /* 0x0000000b0d0e7209 */ /* 0x001fca0007800000 */
[----:B------:R-:W0:Y:S02]  /*31a0*/  SHFL.BFLY PT, R11, R14, 0x4, 0x1f ;  /* 0x0c801f000e0b7f89 */ /* 0x000e2400000e0000 */
[----:B0-----:R-:W-:-:S05]  /*31b0*/  FMNMX R23, R14, R11, !PT ;  /* 0x0000000b0e177209 */ /* 0x001fca0007800000 */
[----:B------:R-:W0:Y:S02]  /*31c0*/  SHFL.BFLY PT, R11, R23, 0x2, 0x1f ;  /* 0x0c401f00170b7f89 */ /* 0x000e2400000e0000 */
[----:B0-----:R-:W-:-:S05]  /*31d0*/  FMNMX R24, R23, R11, !PT ;  /* 0x0000000b17187209 */ /* 0x001fca0007800000 */
[----:B------:R0:W4:Y:S02]  /*31e0*/  SHFL.BFLY PT, R11, R24, 0x1, 0x1f ;  /* 0x0c201f00180b7f89 */ /* 0x00012400000e0000 */
.L_x_983:
[----:B------:R-:W5:Y:S01]  /*31f0*/  @!P1 S2R R9, SR_CgaCtaId ;  /* 0x0000000000099919 */ /* 0x000f620000008800 */
[----:B------:R-:W-:Y:S02]  /*3200*/  @!P1 MOV R8, 0x400 ;  /* 0x0000040000089802 */ /* 0x000fe40000000f00 */
[----:B----4-:R-:W-:Y:S02]  /*3210*/  FMNMX R11, R24, R11, !PT ;  /* 0x0000000b180b7209 */ /* 0x010fe40007800000 */
[----:B-----5:R-:W-:-:S05]  /*3220*/  @!P1 LEA R8, R9, R8, 0x18 ;  /* 0x0000000809089211 */ /* 0x020fca00078ec0ff */
[----:B------:R4:W-:Y:S02]  /*3230*/  @!P1 STS [R8+0x400], R11 ;  /* 0x0004000b08009388 */ /* 0x0009e40000000800 */
.L_x_880:
[----:B------:R-:W-:Y:S05]  /*3240*/  WARPSYNC.ALL ;  /* 0x0000000000007948 */ /* 0x000fea0003800000 */
[----:B------:R-:W-:Y:S01]  /*3250*/  ISETP.GE.AND P0, PT, R20, UR33, PT ;  /* 0x0000002114007c0c */ /* 0x000fe2000bf06270 */
[----:B------:R-:W5:Y:S08]  /*3260*/  S2UR UR22, SR_CgaCtaId ;  /* 0x00000000001679c3 */ /* 0x000f700000008800 */
[----:B------:R-:W-:Y:S01]  /*3270*/  BAR.SYNC.DEFER_BLOCKING 0x0 ;  /* 0x0000000000007b1d */ /* 0x000fe20000010000 */
[----:B------:R-:W-:Y:S01]  /*3280*/  MOV R10, UR20 ;  /* 0x00000014000a7c02 */ /* 0x000fe20008000f00 */
[----:B------:R-:W-:Y:S01]  /*3290*/  IMAD.MOV.U32 R9, RZ, RZ, 0x3bbb989d ;  /* 0x3bbb989dff097424 */ /* 0x000fe200078e00ff */
[----:B----4-:R-:W-:-:S03]  /*32a0*/  MOV R11, RZ ;  /* 0x000000ff000b7202 */ /* 0x010fc60000000f00 */
[----:B------:R-:W-:Y:S01]  /*32b0*/  UMOV UR21, 0x400 ;  /* 0x0000040000157882 */ /* 0x000fe20000000000 */
[----:B------:R-:W-:Y:S01]  /*32c0*/  BSSY.RECONVERGENT B0, `(.L_x_882) ;  /* 0x0000019000007945 */ /* 0x000fe20003800200 */
[----:B-----5:R-:W-:-:S09]  /*32d0*/  ULEA UR21, UR22, UR21, 0x18 ;  /* 0x0000001516157291 */ /* 0x020fd2000f8ec0ff */
[----:B------:R-:W4:Y:S02]  /*32e0*/  LDS R8, [UR21+0x400] ;  /* 0x00040015ff087984 */ /* 0x000f240008000800 */
[----:B----4-:R-:W-:-:S04]  /*32f0*/  FMNMX R8, R8, UR20, !PT ;  /* 0x0000001408087c09 */ /* 0x010fc8000f800000 */
[----:B------:R-:W-:Y:S01]  /*3300*/  R2UR UR20, R8 ;  /* 0x00000000081472ca */ /* 0x000fe200000e0000 */
[----:B------:R-:W-:Y:S01]  /*3310*/  HFMA2 R8, -RZ, RZ, 3.7421875, 0 ;  /* 0x437c0000ff087431 */ /* 0x000fe200000001ff */
[----:B------:R-:W-:-:S13]  /*3320*/  @P0 BRA `(.L_x_883) ;  /* 0x0000000000480947 */ /* 0x000fda0003800000 */
[----:B------:R-:W-:Y:S01]  /*3330*/  IMAD.MOV.U32 R11, RZ, RZ, RZ ;  /* 0x000000ffff0b7224 */ /* 0x000fe200078e00ff */
[----:B------:R-:W-:-:S07]  /*3340*/  MOV R12, R20 ;  /* 0x00000014000c7202 */ /* 0x000fce0000000f00 */
.L_x_884:
[C---:B0---4-:R-:W-:Y:S01]  /*3350*/  LEA R13, R12.reuse, UR21, 0x2 ;  /* 0x000000150c0d7c11 */ /* 0x051fe2000f8e10ff */
[----:B------:R-:W-:-:S04]  /*3360*/  VIADD R12, R12, UR26 ;  /* 0x0000001a0c0c7c36 */ /* 0x000fc80008000000 */
[----:B------:R-:W0:Y:S01]  /*3370*/  LDS R14, [R13+0x100] ;  /* 0x000100000d0e7984 */ /* 0x000e220000000800 */
[----:B------:R-:W-:Y:S01]  /*3380*/  ISETP.GE.AND P0, PT, R12, UR33, PT ;  /* 0x000000210c007c0c */ /* 0x000fe2000bf06270 */
[----:B0-----:R-:W-:-:S04]  /*3390*/  FADD R14, R14, -UR20 ;  /* 0x800000140e0e7e21 */ /* 0x001fc80008000000 */
        /* <DEDUP_REMOVED lines=9> */
[----:B------:R4:W-:Y:S01]  /*3430*/  STS [R13+0x100], R14 ;  /* 0x0001000e0d007388 */ /* 0x0009e20000000800 */
[----:B------:R-:W-:Y:S05]  /*3440*/  @!P0 BRA `(.L_x_884) ;  /* 0xfffffffc00c08947 */ /* 0x000fea000383ffff */
.L_x_883:
[----:B------:R-:W-:Y:S05]  /*3450*/  BSYNC.RECONVERGENT B0 ;  /* 0x0000000000007941 */ /* 0x000fea0003800200 */
.L_x_882:
[----:B------:R-:W5:Y:S01]  /*3460*/  SHFL.BFLY PT, R12, R11, 0x10, 0x1f ;  /* 0x0e001f000b0c7f89 */ /* 0x000f6200000e0000 */
[----:B------:R-:W-:Y:S01]  /*3470*/  FADD R10, R10, -UR20 ;  /* 0x800000140a0a7e21 */ /* 0x000fe20008000000 */
[----:B------:R-:W-:Y:S02]  /*3480*/  ISETP.NE.AND P1, PT, R3, RZ, PT ;  /* 0x000000ff0300720c */ /* 0x000fe40003f25270 */
[----:B------:R-:W-:Y:S01]  /*3490*/  ISETP.GT.U32.AND P0, PT, R20, 0x1f, PT ;  /* 0x0000001f1400780c */ /* 0x000fe20003f04070 */
[----:B------:R-:W-:-:S04]  /*34a0*/  FFMA.SAT R9, R10, R9, 0.5 ;  /* 0x3f0000000a097423 */ /* 0x000fc80000002009 */
[----:B------:R-:W-:Y:S01]  /*34b0*/  FFMA.RM R9, R9, R8, 12582913 ;  /* 0x4b40000109097423 */ /* 0x000fe20000004008 */
[----:B-----5:R-:W-:-:S03]  /*34c0*/  FADD R12, R12, R11 ;  /* 0x0000000b0c0c7221 */ /* 0x020fc60000000000 */
[----:B------:R-:W-:Y:S02]  /*34d0*/  FADD R11, R9, -12583039 ;  /* 0xcb40007f090b7421 */ /* 0x000fe40000000000 */
[----:B0---4-:R-:W0:Y:S02]  /*34e0*/  SHFL.BFLY PT, R13, R12, 0x8, 0x1f ;  /* 0x0d001f000c0d7f89 */ /* 0x011e2400000e0000 */
[----:B------:R-:W-:-:S04]  /*34f0*/  FFMA R11, R10, 1.4426950216293334961, -R11 ;  /* 0x3fb8aa3b0a0b7823 */ /* 0x000fc8000000080b */
[----:B------:R-:W-:-:S04]  /*3500*/  FFMA R11, R10, 1.925963033500011079e-08, R11 ;  /* 0x32a570600a0b7823 */ /* 0x000fc8000000000b */
[----:B------:R-:W4:Y:S01]  /*3510*/  MUFU.EX2 R8, R11 ;  /* 0x0000000b00087308 */ /* 0x000f220000000800 */
[----:B0-----:R-:W-:-:S05]  /*3520*/  FADD R13, R12, R13 ;  /* 0x0000000d0c0d7221 */ /* 0x001fca0000000000 */
[----:B------:R-:W0:Y:S02]  /*3530*/  SHFL.BFLY PT, R14, R13, 0x4, 0x1f ;  /* 0x0c801f000d0e7f89 */ /* 0x000e2400000e0000 */
[----:B0-----:R-:W-:-:S05]  /*3540*/  FADD R14, R13, R14 ;  /* 0x0000000e0d0e7221 */ /* 0x001fca0000000000 */
[----:B------:R-:W0:Y:S02]  /*3550*/  SHFL.BFLY PT, R23, R14, 0x2, 0x1f ;  /* 0x0c401f000e177f89 */ /* 0x000e2400000e0000 */
[----:B0-----:R-:W-:-:S05]  /*3560*/  FADD R23, R14, R23 ;  /* 0x000000170e177221 */ /* 0x001fca0000000000 */
[----:B------:R-:W0:Y:S02]  /*3570*/  SHFL.BFLY PT, R24, R23, 0x1, 0x1f ;  /* 0x0c201f0017187f89 */ /* 0x000e2400000e0000 */
[----:B0-----:R-:W-:Y:S01]  /*3580*/  FADD R13, R23, R24 ;  /* 0x00000018170d7221 */ /* 0x001fe20000000000 */
[----:B------:R-:W-:-:S04]  /*3590*/  SHF.L.U32 R23, R9, 0x17, RZ ;  /* 0x0000001709177819 */ /* 0x000fc800000006ff */
[----:B------:R0:W-:Y:S01]  /*35a0*/  @!P1 STS [R6], R13 ;  /* 0x0000000d06009388 */ /* 0x0001e20000000800 */
[----:B----4-:R-:W-:Y:S01]  /*35b0*/  FMUL R23, R23, R8 ;  /* 0x0000000817177220 */ /* 0x010fe20000400000 */
[----:B------:R-:W-:Y:S06]  /*35c0*/  BAR.SYNC.DEFER_BLOCKING 0x0 ;  /* 0x0000000000007b1d */ /* 0x000fec0000010000 */
[----:B------:R-:W-:Y:S05]  /*35d0*/  @P0 BRA `(.L_x_885) ;  /* 0x0000000000400947 */ /* 0x000fea0003800000 */
[----:B------:R-:W-:Y:S01]  /*35e0*/  ISETP.GE.U32.AND P0, PT, R20, UR18, PT ;  /* 0x0000001214007c0c */ /* 0x000fe2000bf06070 */
[----:B------:R-:W-:Y:S01]  /*35f0*/  HFMA2 R12, -RZ, RZ, 0, 0 ;  /* 0x00000000ff0c7431 */ /* 0x000fe200000001ff */
[----:B------:R-:W-:-:S11]  /*3600*/  UMOV UR22, 0xffffffff ;  /* 0xffffffff00167882 */ /* 0x000fd60000000000 */
[----:B------:R4:W0:Y:S01]  /*3610*/  @!P0 LDS R12, [R18+UR14+0x400] ;  /* 0x0004000e120c8984 */ /* 0x0008220008000800 */
[----:B------:R-:W-:Y:S05]  /*3620*/  BRA.DIV UR22, `(.L_x_886) ;  /* 0x00000052160c7947 */ /* 0x000fea000b800000 */
[----:B0-----:R-:W0:Y:S02]  /*3630*/  SHFL.BFLY PT, R11, R12, 0x10, 0x1f ;  /* 0x0e001f000c0b7f89 */ /* 0x001e2400000e0000 */
[----:B0-----:R-:W-:-:S05]  /*3640*/  FADD R13, R11, R12 ;  /* 0x0000000c0b0d7221 */ /* 0x001fca0000000000 */
[----:B------:R-:W0:Y:S02]  /*3650*/  SHFL.BFLY PT, R11, R13, 0x8, 0x1f ;  /* 0x0d001f000d0b7f89 */ /* 0x000e2400000e0000 */
[----:B0-----:R-:W-:-:S05]  /*3660*/  FADD R14, R13, R11 ;  /* 0x0000000b0d0e7221 */ /* 0x001fca0000000000 */
[----:B------:R-:W0:Y:S02]  /*3670*/  SHFL.BFLY PT, R11, R14, 0x4, 0x1f ;  /* 0x0c801f000e0b7f89 */ /* 0x000e2400000e0000 */
[----:B0-----:R-:W-:-:S05]  /*3680*/  FADD R24, R14, R11 ;  /* 0x0000000b0e187221 */ /* 0x001fca0000000000 */
[----:B------:R-:W0:Y:S02]  /*3690*/  SHFL.BFLY PT, R11, R24, 0x2, 0x1f ;  /* 0x0c401f00180b7f89 */ /* 0x000e2400000e0000 */
[----:B0-----:R-:W-:-:S05]  /*36a0*/  FADD R25, R24, R11 ;  /* 0x0000000b18197221 */ /* 0x001fca0000000000 */
[----:B------:R0:W0:Y:S02]  /*36b0*/  SHFL.BFLY PT, R11, R25, 0x1, 0x1f ;  /* 0x0c201f00190b7f89 */ /* 0x00002400000e0000 */
.L_x_989:
[----:B0-----:R-:W-:-:S05]  /*36c0*/  FADD R11, R25, R11 ;  /* 0x0000000b190b7221 */ /* 0x001fca0000000000 */
[----:B------:R0:W-:Y:S02]  /*36d0*/  @!P1 STS [UR21+0x400], R11 ;  /* 0x0004000bff009988 */ /* 0x0001e40008000815 */
.L_x_885:
        /* <DEDUP_REMOVED lines=8> */
[----:B------:R-:W-:-:S09]  /*3760*/  UISETP.NE.AND UP1, UPT, UR16, URZ, UPT ;  /* 0x000000ff1000728c */ /* 0x000fd2000bf25270 */
[----:B------:R-:W-:Y:S05]  /*3770*/  BRA.U !UP1, `(.L_x_889) ;  /* 0x0000000909087547 */ /* 0x000fea000b800000 */
[----:B------:R-:W-:-:S07]  /*3780*/  IMAD.MOV.U32 R26, RZ, RZ, R20 ;  /* 0x000000ffff1a7224 */ /* 0x000fce00078e0014 */
.L_x_894:
[----:B0-----:R-:W0:Y:S01]  /*3790*/  LDC.64 R12, c[0x0][0x398] ;  /* 0x0000e600ff0c7b82 */ /* 0x001e220000000a00 */
[----:B------:R-:W-:-:S05]  /*37a0*/  IADD3 R9, PT, PT, R7, R26, RZ ;  /* 0x0000001a07097210 */ /* 0x000fca0007ffe0ff */
[----:B0-----:R-:W-:-:S05]  /*37b0*/  IMAD.WIDE R12, R9, 0x4, R12 ;  /* 0x00000004090c7825 */ /* 0x001fca00078e020c */
[----:B------:R0:W5:Y:S01]  /*37c0*/  LDG.E R28, desc[UR24][R12.64] ;  /* 0x000000180c1c7981 */ /* 0x000162000c1e1900 */
[----:B------:R-:W-:Y:S01]  /*37d0*/  UISETP.GE.AND UP1, UPT, UR33, 0x1, UPT ;  /* 0x000000012100788c */ /* 0x000fe2000bf26270 */
[----:B------:R-:W-:-:S08]  /*37e0*/  HFMA2 R15, -RZ, RZ, 0, 0 ;  /* 0x00000000ff0f7431 */ /* 0x000fd000000001ff */
[----:B0-----:R-:W-:Y:S05]  /*37f0*/  BRA.U !UP1, `(.L_x_890) ;  /* 0x0000000509c87547 */ /* 0x001fea000b800000 */
[----:B------:R-:W-:Y:S01]  /*3800*/  UISETP.GE.U32.AND UP1, UPT, UR29, 0x7, UPT ;  /* 0x000000071d00788c */ /* 0x000fe2000bf26070 */
[----:B------:R-:W-:Y:S01]  /*3810*/  IMAD.MOV.U32 R15, RZ, RZ, RZ ;  /* 0x000000ffff0f7224 */ /* 0x000fe200078e00ff */
[----:B------:R-:W-:-:S07]  /*3820*/  MOV R27, RZ ;  /* 0x000000ff001b7202 */ /* 0x000fce0000000f00 */
        /* <DEDUP_REMOVED lines=9> */
.L_x_892:
[----:B------:R-:W0:Y:S01]  /*38c0*/  LDC R35, c[0x0][0x3b0] ;  /* 0x0000ec00ff237b82 */ /* 0x000e220000000800 */
[----:B------:R-:W-:-:S07]  /*38d0*/  VIADD R8, R30, UR16 ;  /* 0x000000101e087c36 */ /* 0x000fce0008000000 */
[----:B------:R-:W1:Y:S01]  /*38e0*/  LDC.64 R32, c[0x0][0x390] ;  /* 0x0000e400ff207b82 */ /* 0x000e620000000a00 */
[----:B0-----:R-:W-:-:S04]  /*38f0*/  IMAD R9, R8, R35, R31 ;  /* 0x0000002308097224 */ /* 0x001fc800078e021f */
[----:B-1----:R-:W-:-:S05]  /*3900*/  IMAD.WIDE R32, R9, 0x4, R32 ;  /* 0x0000000409207825 */ /* 0x002fca00078e0220 */
[----:B------:R-:W2:Y:S01]  /*3910*/  LDG.E.CONSTANT R36, desc[UR24][R32.64] ;  /* 0x0000001820247981 */ /* 0x000ea2000c1e9900 */
[----:B------:R-:W-:-:S05]  /*3920*/  IMAD.WIDE R24, R35, 0x4, R32 ;  /* 0x0000000423187825 */ /* 0x000fca00078e0220 */
[----:B------:R0:W3:Y:S02]  /*3930*/  LDG.E.CONSTANT R32, desc[UR24][R24.64] ;  /* 0x0000001818207981 */ /* 0x0000e4000c1e9900 */
[----:B0-----:R-:W-:-:S05]  /*3940*/  IMAD.WIDE R24, R35, 0x4, R24 ;  /* 0x0000000423187825 */ /* 0x001fca00078e0218 */
[----:B------:R0:W4:Y:S01]  /*3950*/  LDG.E.CONSTANT R37, desc[UR24][R24.64] ;  /* 0x0000001818257981 */ /* 0x000122000c1e9900 */
[----:B------:R-:W-:-:S05]  /*3960*/  LEA R34, R30, R29, 0x2 ;  /* 0x0000001d1e227211 */ /* 0x000fca00078e10ff */
[----:B------:R-:W2:Y:S02]  /*3970*/  LDS.128 R8, [R34+0x100] ;  /* 0x0001000022087984 */ /* 0x000ea40000000c00 */
[----:B--2---:R-:W-:Y:S01]  /*3980*/  FFMA R36, R8, R36, R15 ;  /* 0x0000002408247223 */ /* 0x004fe2000000000f */
[----:B------:R-:W-:-:S05]  /*3990*/  IMAD.WIDE R14, R35, 0x4, R24 ;  /* 0x00000004230e7825 */ /* 0x000fca00078e0218 */
[----:B------:R1:W2:Y:S01]  /*39a0*/  LDG.E.CONSTANT R8, desc[UR24][R14.64] ;  /* 0x000000180e087981 */ /* 0x0002a2000c1e9900 */
[----:B0-----:R-:W-:-:S04]  /*39b0*/  IMAD.WIDE R24, R35, 0x4, R14 ;  /* 0x0000000423187825 */ /* 0x001fc800078e020e */
[----:B---3--:R-:W-:Y:S01]  /*39c0*/  FFMA R9, R9, R32, R36 ;  /* 0x0000002009097223 */ /* 0x008fe20000000024 */
[----:B------:R0:W3:Y:S01]  /*39d0*/  LDG.E.CONSTANT R33, desc[UR24][R24.64] ;  /* 0x0000001818217981 */ /* 0x0000e2000c1e9900 */
[----:B-1----:R-:W-:-:S05]  /*39e0*/  IMAD.WIDE R14, R35, 0x4, R24 ;  /* 0x00000004230e7825 */ /* 0x002fca00078e0218 */
[----:B------:R2:W3:Y:S01]  /*39f0*/  LDG.E.CONSTANT R32, desc[UR24][R14.64] ;  /* 0x000000180e207981 */ /* 0x0004e2000c1e9900 */
[----:B0-----:R-:W-:-:S04]  /*3a00*/  IMAD.WIDE R24, R35, 0x4, R14 ;  /* 0x0000000423187825 */ /* 0x001fc800078e020e */
[----:B----4-:R-:W-:Y:S01]  /*3a10*/  FFMA R10, R10, R37, R9 ;  /* 0x000000250a0a7223 */ /* 0x010fe20000000009 */
[----:B------:R-:W-:Y:S02]  /*3a20*/  IMAD.WIDE R36, R35, 0x4, R24 ;  /* 0x0000000423247825 */ /* 0x000fe400078e0218 */
[----:B------:R-:W4:Y:S04]  /*3a30*/  LDG.E.CONSTANT R35, desc[UR24][R24.64] ;  /* 0x0000001818237981 */ /* 0x000f28000c1e9900 */
[----:B------:R-:W4:Y:S01]  /*3a40*/  LDG.E.CONSTANT R36, desc[UR24][R36.64] ;  /* 0x0000001824247981 */ /* 0x000f22000c1e9900 */
[----:B------:R-:W-:-:S04]  /*3a50*/  IADD3 R30, PT, PT, R30, 0x8, RZ ;  /* 0x000000081e1e7810 */ /* 0x000fc80007ffe0ff */
[----:B------:R-:W-:Y:S01]  /*3a60*/  ISETP.NE.AND P0, PT, R30, R27, PT ;  /* 0x0000001b1e00720c */ /* 0x000fe20003f05270 */
[----:B--2---:R-:W-:Y:S02]  /*3a70*/  FFMA R15, R11, R8, R10 ;  /* 0x000000080b0f7223 */ /* 0x004fe4000000000a */
[----:B------:R-:W3:Y:S02]  /*3a80*/  LDS.128 R8, [R34+0x110] ;  /* 0x0001100022087984 */ /* 0x000ee40000000c00 */
[----:B---3--:R-:W-:-:S04]  /*3a90*/  FFMA R8, R8, R33, R15 ;  /* 0x0000002108087223 */ /* 0x008fc8000000000f */
[----:B------:R-:W-:-:S04]  /*3aa0*/  FFMA R9, R9, R32, R8 ;  /* 0x0000002009097223 */ /* 0x000fc80000000008 */
[----:B----4-:R-:W-:-:S04]  /*3ab0*/  FFMA R10, R10, R35, R9 ;  /* 0x000000230a0a7223 */ /* 0x010fc80000000009 */
[----:B------:R-:W-:Y:S01]  /*3ac0*/  FFMA R15, R11, R36, R10 ;  /* 0x000000240b0f7223 */ /* 0x000fe2000000000a */
[----:B------:R-:W-:Y:S06]  /*3ad0*/  @P0 BRA `(.L_x_892) ;  /* 0xfffffffc00780947 */ /* 0x000fec000383ffff */
.L_x_891:
        /* <DEDUP_REMOVED lines=8> */
[----:B------:R-:W1:Y:S01]  /*3b60*/  LDC.64 R30, c[0x0][0x390] ;  /* 0x0000e400ff1e7b82 */ /* 0x000e620000000a00 */
[----:B0-----:R-:W-:-:S04]  /*3b70*/  IMAD R9, R8, R29, R9 ;  /* 0x0000001d08097224 */ /* 0x001fc800078e0209 */
[----:B-1----:R-:W-:-:S04]  /*3b80*/  IMAD.WIDE R30, R9, 0x4, R30 ;  /* 0x00000004091e7825 */ /* 0x002fc800078e021e */
[C---:B------:R-:W-:Y:S02]  /*3b90*/  IMAD.WIDE R24, R29.reuse, 0x4, R30 ;  /* 0x000000041d187825 */ /* 0x040fe400078e021e */
[----:B------:R0:W2:Y:S02]  /*3ba0*/  LDG.E.CONSTANT R30, desc[UR24][R30.64] ;  /* 0x000000181e1e7981 */ /* 0x0000a4000c1e9900 */
[C---:B------:R-:W-:Y:S02]  /*3bb0*/  IMAD.WIDE R10, R29.reuse, 0x4, R24 ;  /* 0x000000041d0a7825 */ /* 0x040fe400078e0218 */
[----:B------:R1:W3:Y:S02]  /*3bc0*/  LDG.E.CONSTANT R24, desc[UR24][R24.64] ;  /* 0x0000001818187981 */ /* 0x0002e4000c1e9900 */
[----:B------:R-:W-:Y:S02]  /*3bd0*/  IMAD.WIDE R8, R29, 0x4, R10 ;  /* 0x000000041d087825 */ /* 0x000fe400078e020a */
[----:B------:R-:W4:Y:S04]  /*3be0*/  LDG.E.CONSTANT R10, desc[UR24][R10.64] ;  /* 0x000000180a0a7981 */ /* 0x000f28000c1e9900 */
[----:B------:R-:W4:Y:S01]  /*3bf0*/  LDG.E.CONSTANT R8, desc[UR24][R8.64] ;  /* 0x0000001808087981 */ /* 0x000f22000c1e9900 */
        /* <DEDUP_REMOVED lines=8> */
[----:B-1----:R-:W0:Y:S01]  /*3c80*/  LDS R25, [R14+0x10c] ;  /* 0x00010c000e197984 */ /* 0x002e220000000800 */
[----:B--2---:R-:W-:-:S04]  /*3c90*/  FFMA R30, R32, R30, R15 ;  /* 0x0000001e201e7223 */ /* 0x004fc8000000000f */
[----:B---3--:R-:W-:-:S04]  /*3ca0*/  FFMA R24, R29, R24, R30 ;  /* 0x000000181d187223 */ /* 0x008fc8000000001e */
[----:B----4-:R-:W-:-:S04]  /*3cb0*/  FFMA R10, R31, R10, R24 ;  /* 0x0000000a1f0a7223 */ /* 0x010fc80000000018 */
[----:B0-----:R-:W-:-:S07]  /*3cc0*/  FFMA R15, R25, R8, R10 ;  /* 0x00000008190f7223 */ /* 0x001fce000000000a */
.L_x_893:
[----:B------:R-:W-:Y:S05]  /*3cd0*/  BRA.U !UP2, `(.L_x_890) ;  /* 0x000000010a907547 */ /* 0x000fea000b800000 */
[----:B------:R-:W-:Y:S01]  /*3ce0*/  ISETP.NE.AND P0, PT, RZ, UR31, PT ;  /* 0x0000001fff007c0c */ /* 0x000fe2000bf05270 */
[----:B------:R-:W-:-:S04]  /*3cf0*/  ULOP3.LUT UR21, UR36, 0x1, URZ, 0xc0, !UPT ;  /* 0x0000000124157892 */ /* 0x000fc8000f8ec0ff */
[----:B------:R-:W-:-:S06]  /*3d00*/  UISETP.NE.U32.AND UP1, UPT, UR21, 0x1, UPT ;  /* 0x000000011500788c */ /* 0x000fcc000bf25070 */
[----:B------:R-:W-:Y:S02]  /*3d10*/  PLOP3.LUT P1, PT, PT, PT, UP1, 0x80, 0x8 ;  /* 0x000000000008781c */ /* 0x000fe40003f2f018 */
[----:B------:R-:W0:Y:S01]  /*3d20*/  @P0 S2R R9, SR_CgaCtaId ;  /* 0x0000000000090919 */ /* 0x000e220000008800 */
[----:B------:R-:W1:Y:S01]  /*3d30*/  @P0 LDC R25, c[0x0][0x3b0] ;  /* 0x0000ec00ff190b82 */ /* 0x000e620000000800 */
[----:B------:R-:W-:Y:S01]  /*3d40*/  @P0 MOV R8, 0x400 ;  /* 0x0000040000080802 */ /* 0x000fe20000000f00 */
[----:B------:R-:W2:Y:S01]  /*3d50*/  @!UP1 LDCU UR21, c[0x0][0x3b0] ;  /* 0x00007600ff1597ac */ /* 0x000ea20008000800 */
[----:B------:R-:W3:Y:S05]  /*3d60*/  @!UP1 LDCU.64 UR22, c[0x0][0x390] ;  /* 0x00007200ff1697ac */ /* 0x000eea0008000a00 */
[----:B------:R-:W4:Y:S02]  /*3d70*/  @P0 LDC.64 R10, c[0x0][0x390] ;  /* 0x0000e400ff0a0b82 */ /* 0x000f240000000a00 */
[----:B------:R-:W-:-:S02]  /*3d80*/  @!P1 IADD3 R29, PT, PT, R26, UR11, RZ ;  /* 0x0000000b1a1d9c10 */ /* 0x000fc4000fffe0ff */
[----:B0-----:R-:W-:Y:S01]  /*3d90*/  @P0 LEA R14, R9, R8, 0x18 ;  /* 0x00000008090e0211 */ /* 0x001fe200078ec0ff */
[C---:B------:R-:W-:Y:S01]  /*3da0*/  @P0 VIADD R8, R27.reuse, UR16 ;  /* 0x000000101b080c36 */ /* 0x040fe20008000000 */
[----:B------:R-:W-:Y:S02]  /*3db0*/  @P0 IADD3 R9, PT, PT, R26, UR11, RZ ;  /* 0x0000000b1a090c10 */ /* 0x000fe4000fffe0ff */
[C---:B------:R-:W-:Y:S01]  /*3dc0*/  @P0 LEA R14, R27.reuse, R14, 0x2 ;  /* 0x0000000e1b0e0211 */ /* 0x040fe200078e10ff */
[----:B------:R-:W-:Y:S02]  /*3dd0*/  @P0 VIADD R27, R27, 0x2 ;  /* 0x000000021b1b0836 */ /* 0x000fe40000000000 */
[----:B-1----:R-:W-:Y:S02]  /*3de0*/  @P0 IMAD R9, R8, R25, R9 ;  /* 0x0000001908090224 */ /* 0x002fe400078e0209 */
[----:B------:R-:W0:Y:S01]  /*3df0*/  @P0 LDS R32, [R14+0x100] ;  /* 0x000100000e200984 */ /* 0x000e220000000800 */
[----:B------:R-:W-:Y:S01]  /*3e00*/  @!P1 IADD3 R8, PT, PT, R27, UR16, RZ ;  /* 0x000000101b089c10 */ /* 0x000fe2000fffe0ff */
[----:B----4-:R-:W-:-:S04]  /*3e10*/  @P0 IMAD.WIDE R10, R9, 0x4, R10 ;  /* 0x00000004090a0825 */ /* 0x010fc800078e020a */
[----:B--2---:R-:W-:Y:S02]  /*3e20*/  @!P1 IMAD R24, R8, UR21, R29 ;  /* 0x0000001508189c24 */ /* 0x004fe4000f8e021d */
[----:B------:R-:W-:Y:S02]  /*3e30*/  IMAD.MOV.U32 R29, RZ, RZ, 0x4 ;  /* 0x00000004ff1d7424 */ /* 0x000fe400078e00ff */
[----:B------:R-:W-:Y:S02]  /*3e40*/  @P0 IMAD.WIDE R8, R25, 0x4, R10 ;  /* 0x0000000419080825 */ /* 0x000fe400078e020a */
[----:B------:R-:W0:Y:S02]  /*3e50*/  @P0 LDG.E.CONSTANT R10, desc[UR24][R10.64] ;  /* 0x000000180a0a0981 */ /* 0x000e24000c1e9900 */
[----:B---3--:R-:W-:Y:S02]  /*3e60*/  @!P1 IMAD.WIDE R24, R24, R29, UR22 ;  /* 0x0000001618189e25 */ /* 0x008fe4000f8e021d */
[----:B------:R-:W2:Y:S04]  /*3e70*/  @P0 LDG.E.CONSTANT R8, desc[UR24][R8.64] ;  /* 0x0000001808080981 */ /* 0x000ea8000c1e9900 */
[----:B------:R-:W3:Y:S01]  /*3e80*/  @!P1 LDG.E.CONSTANT R24, desc[UR24][R24.64] ;  /* 0x0000001818189981 */ /* 0x000ee2000c1e9900 */
[----:B------:R-:W1:Y:S01]  /*3e90*/  @!UP1 S2UR UR22, SR_CgaCtaId ;  /* 0x00000000001699c3 */ /* 0x000e620000008800 */
[----:B------:R-:W-:-:S02]  /*3ea0*/  @!UP1 UMOV UR21, 0x400 ;  /* 0x0000040000159882 */ /* 0x000fc40000000000 */
[----:B------:R-:W2:Y:S01]  /*3eb0*/  @P0 LDS R29, [R14+0x104] ;  /* 0x000104000e1d0984 */ /* 0x000ea20000000800 */
[----:B-1----:R-:W-:-:S06]  /*3ec0*/  @!UP1 ULEA UR21, UR22, UR21, 0x18 ;  /* 0x0000001516159291 */ /* 0x002fcc000f8ec0ff */
[----:B------:R-:W-:-:S05]  /*3ed0*/  @!P1 LEA R27, R27, UR21, 0x2 ;  /* 0x000000151b1b9c11 */ /* 0x000fca000f8e10ff */
[----:B------:R-:W3:Y:S01]  /*3ee0*/  @!P1 LDS R30, [R27+0x100] ;  /* 0x000100001b1e9984 */ /* 0x000ee20000000800 */
[----:B0-----:R-:W-:-:S04]  /*3ef0*/  @P0 FFMA R10, R32, R10, R15 ;  /* 0x0000000a200a0223 */ /* 0x001fc8000000000f */
[----:B--2---:R-:W-:-:S04]  /*3f00*/  @P0 FFMA R15, R29, R8, R10 ;  /* 0x000000081d0f0223 */ /* 0x004fc8000000000a */
[----:B---3--:R-:W-:-:S07]  /*3f10*/  @!P1 FFMA R15, R30, R24, R15 ;  /* 0x000000181e0f9223 */ /* 0x008fce000000000f */
.L_x_890:
[----:B------:R-:W0:Y:S01]  /*3f20*/  LDCU UR21, c[0x0][0x3b0] ;  /* 0x00007600ff1577ac */ /* 0x000e220008000800 */
[----:B-----5:R-:W-:Y:S01]  /*3f30*/  FFMA R9, R23, R28, R15 ;  /* 0x0000001c17097223 */ /* 0x020fe2000000000f */
[----:B------:R-:W-:-:S04]  /*3f40*/  IADD3 R26, PT, PT, R26, UR26, RZ ;  /* 0x0000001a1a1a7c10 */ /* 0x000fc8000fffe0ff */
[----:B------:R0:W-:Y:S02]  /*3f50*/  STG.E desc[UR24][R12.64], R9 ;  /* 0x000000090c007986 */ /* 0x0001e4000c101918 */
[----:B0-----:R-:W-:-:S04]  /*3f60*/  MOV R15, UR21 ;  /* 0x00000015000f7c02 */ /* 0x001fc80008000f00 */
[----:B------:R-:W-:-:S13]  /*3f70*/  ISETP.GE.AND P0, PT, R26, R15, PT ;  /* 0x0000000f1a00720c */ /* 0x000fda0003f06270 */
[----:B------:R-:W-:Y:S05]  /*3f80*/  @!P0 BRA `(.L_x_894) ;  /* 0xfffffff800008947 */ /* 0x000fea000383ffff */
[----:B------:R-:W-:Y:S05]  /*3f90*/  BRA `(.L_x_888) ;  /* 0x0000000400f07947 */ /* 0x000fea0003800000 */
.L_x_889:
[----:B------:R-:W-:-:S07]  /*3fa0*/  IMAD.MOV.U32 R30, RZ, RZ, R20 ;  /* 0x000000ffff1e7224 */ /* 0x000fce00078e0014 */
.L_x_899:
[----:B------:R-:W-:Y:S01]  /*3fb0*/  UISETP.GE.AND UP1, UPT, UR33, 0x1, UPT ;  /* 0x000000012100788c */ /* 0x000fe2000bf26270 */
[----:B------:R-:W-:-:S08]  /*3fc0*/  HFMA2 R15, -RZ, RZ, 0, 0 ;  /* 0x00000000ff0f7431 */ /* 0x000fd000000001ff */
[----:B0-----:R-:W-:Y:S05]  /*3fd0*/  BRA.U !UP1, `(.L_x_895) ;  /* 0x0000000509b87547 */ /* 0x001fea000b800000 */
[----:B------:R-:W-:Y:S01]  /*3fe0*/  UISETP.GE.U32.AND UP1, UPT, UR29, 0x7, UPT ;  /* 0x000000071d00788c */ /* 0x000fe2000bf26070 */
[----:B------:R-:W-:Y:S01]  /*3ff0*/  MOV R15, RZ ;  /* 0x000000ff000f7202 */ /* 0x000fe20000000f00 */
[----:B------:R-:W-:-:S07]  /*4000*/  IMAD.MOV.U32 R31, RZ, RZ, RZ ;  /* 0x000000ffff1f7224 */ /* 0x000fce00078e00ff */
[----:B------:R-:W-:Y:S05]  /*4010*/  BRA.U !UP1, `(.L_x_896) ;  /* 0x0000000109a47547 */ /* 0x000fea000b800000 */
[----:B------:R-:W5:Y:S01]  /*4020*/  S2R R9, SR_CgaCtaId ;  /* 0x0000000000097919 */ /* 0x000f620000008800 */
[----:B------:R-:W-:Y:S01]  /*4030*/  MOV R32, 0x400 ;  /* 0x0000040000207802 */ /* 0x000fe20000000f00 */
[----:B------:R-:W-:Y:S01]  /*4040*/  IMAD.MOV.U32 R33, RZ, RZ, RZ ;  /* 0x000000ffff217224 */ /* 0x000fe200078e00ff */
[----:B------:R-:W-:Y:S02]  /*4050*/  MOV R31, UR34 ;  /* 0x00000022001f7c02 */ /* 0x000fe40008000f00 */
[----:B------:R-:W-:Y:S02]  /*4060*/  MOV R15, RZ ;  /* 0x000000ff000f7202 */ /* 0x000fe40000000f00 */
[----:B------:R-:W-:Y:S02]  /*4070*/  IADD3 R34, PT, PT, R30, UR11, RZ ;  /* 0x0000000b1e227c10 */ /* 0x000fe4000fffe0ff */
[----:B------:R-:W-:Y:S02]  /*4080*/  IADD3 R31, PT, PT, -R31, UR32, RZ ;  /* 0x000000201f1f7c10 */ /* 0x000fe4000fffe1ff */
[----:B-----5:R-:W-:-:S07]  /*4090*/  LEA R32, R9, R32, 0x18 ;  /* 0x0000002009207211 */ /* 0x020fce00078ec0ff */
.L_x_897:
[----:B------:R-:W5:Y:S08]  /*40a0*/  LDC R25, c[0x0][0x3b0] ;  /* 0x0000ec00ff197b82 */ /* 0x000f700000000800 */
[----:B------:R-:W0:Y:S01]  /*40b0*/  LDC.64 R26, c[0x0][0x390] ;  /* 0x0000e400ff1a7b82 */ /* 0x000e220000000a00 */
[----:B-----5:R-:W-:-:S04]  /*40c0*/  IMAD R9, R33, R25, R34 ;  /* 0x0000001921097224 */ /* 0x020fc800078e0222 */
[----:B0-----:R-:W-:-:S05]  /*40d0*/  IMAD.WIDE R26, R9, 0x4, R26 ;  /* 0x00000004091a7825 */ /* 0x001fca00078e021a */
[----:B------:R-:W5:Y:S01]  /*40e0*/  LDG.E.CONSTANT R24, desc[UR24][R26.64] ;  /* 0x000000181a187981 */ /* 0x000f62000c1e9900 */
[----:B------:R-:W-:Y:S01]  /*40f0*/  LEA R12, R33, R32, 0x2 ;  /* 0x00000020210c7211 */ /* 0x000fe200078e10ff */
[----:B------:R-:W-:-:S04]  /*4100*/  IMAD.WIDE R36, R25, 0x4, R26 ;  /* 0x0000000419247825 */ /* 0x000fc800078e021a */
[----:B------:R-:W5:Y:S04]  /*4110*/  LDS.128 R8, [R12+0x100] ;  /* 0x000100000c087984 */ /* 0x000f680000000c00 */
[----:B------:R0:W2:Y:S02]  /*4120*/  LDG.E.CONSTANT R14, desc[UR24][R36.64] ;  /* 0x00000018240e7981 */ /* 0x0000a4000c1e9900 */
[----:B0-----:R-:W-:-:S05]  /*4130*/  IMAD.WIDE R36, R25, 0x4, R36 ;  /* 0x0000000419247825 */ /* 0x001fca00078e0224 */
[----:B------:R5:W3:Y:S01]  /*4140*/  LDG.E.CONSTANT R13, desc[UR24][R36.64] ;  /* 0x00000018240d7981 */ /* 0x000ae2000c1e9900 */
[----:B------:R-:W-:-:S04]  /*4150*/  IMAD.WIDE R28, R25, 0x4, R36 ;  /* 0x00000004191c7825 */ /* 0x000fc800078e0224 */
[----:B------:R-:W-:-:S05]  /*4160*/  IMAD.WIDE R26, R25, 0x4, R28 ;  /* 0x00000004191a7825 */ /* 0x000fca00078e021c */
[----:B------:R-:W4:Y:S01]  /*4170*/  LDG.E.CONSTANT R35, desc[UR24][R26.64] ;  /* 0x000000181a237981 */ /* 0x000f22000c1e9900 */
[----:B-----5:R-:W-:-:S03]  /*4180*/  FFMA R36, R8, R24, R15 ;  /* 0x0000001808247223 */ /* 0x020fc6000000000f */
[----:B------:R0:W5:Y:S02]  /*4190*/  LDG.E.CONSTANT R8, desc[UR24][R28.64] ;  /* 0x000000181c087981 */ /* 0x000164000c1e9900 */
[----:B0-----:R-:W-:-:S04]  /*41a0*/  IMAD.WIDE R28, R25, 0x4, R26 ;  /* 0x00000004191c7825 */ /* 0x001fc800078e021a */
[C---:B------:R-:W-:Y:S02]  /*41b0*/  IMAD.WIDE R26, R25.reuse, 0x4, R28 ;  /* 0x00000004191a7825 */ /* 0x040fe400078e021c */
[----:B------:R-:W4:Y:S02]  /*41c0*/  LDG.E.CONSTANT R28, desc[UR24][R28.64] ;  /* 0x000000181c1c7981 */ /* 0x000f24000c1e9900 */
[----:B------:R-:W-:Y:S02]  /*41d0*/  IMAD.WIDE R24, R25, 0x4, R26 ;  /* 0x0000000419187825 */ /* 0x000fe400078e021a */
[----:B------:R-:W4:Y:S04]  /*41e0*/  LDG.E.CONSTANT R27, desc[UR24][R26.64] ;  /* 0x000000181a1b7981 */ /* 0x000f28000c1e9900 */
[----:B------:R-:W4:Y:S01]  /*41f0*/  LDG.E.CONSTANT R24, desc[UR24][R24.64] ;  /* 0x0000001818187981 */ /* 0x000f22000c1e9900 */
[----:B--2---:R-:W-:-:S04]  /*4200*/  FFMA R9, R9, R14, R36 ;  /* 0x0000000e09097223 */ /* 0x004fc80000000024 */
[----:B---3--:R-:W-:Y:S02]  /*4210*/  FFMA R10, R10, R13, R9 ;  /* 0x0000000d0a0a7223 */ /* 0x008fe40000000009 */
[----:B------:R-:W4:Y:S01]  /*4220*/  LDS.128 R12, [R12+0x110] ;  /* 0x000110000c0c7984 */ /* 0x000f220000000c00 */
[----:B------:R-:W-:-:S05]  /*4230*/  VIADD R33, R33, 0x8 ;  /* 0x0000000821217836 */ /* 0x000fca0000000000 */
[----:B------:R-:W-:Y:S01]  /*4240*/  ISETP.NE.AND P0, PT, R33, R31, PT ;  /* 0x0000001f2100720c */ /* 0x000fe20003f05270 */
[----:B-----5:R-:W-:-:S04]  /*4250*/  FFMA R11, R11, R8, R10 ;  /* 0x000000080b0b7223 */ /* 0x020fc8000000000a */
[----:B----4-:R-:W-:-:S04]  /*4260*/  FFMA R8, R12, R35, R11 ;  /* 0x000000230c087223 */ /* 0x010fc8000000000b */
[----:B------:R-:W-:-:S04]  /*4270*/  FFMA R13, R13, R28, R8 ;  /* 0x0000001c0d0d7223 */ /* 0x000fc80000000008 */
[----:B------:R-:W-:-:S04]  /*4280*/  FFMA R14, R14, R27, R13 ;  /* 0x0000001b0e0e7223 */ /* 0x000fc8000000000d */
[----:B------:R-:W-:Y:S01]  /*4290*/  FFMA R15, R15, R24, R14 ;  /* 0x000000180f0f7223 */ /* 0x000fe2000000000e */
[----:B------:R-:W-:Y:S06]  /*42a0*/  @P0 BRA `(.L_x_897) ;  /* 0xfffffffc007c0947 */ /* 0x000fec000383ffff */
.L_x_896:
[----:B------:R-:W-:-:S09]  /*42b0*/  UISETP.NE.AND UP1, UPT, UR34, URZ, UPT ;  /* 0x000000ff2200728c */ /* 0x000fd2000bf25270 */
[----:B------:R-:W-:Y:S05]  /*42c0*/  BRA.U !UP1, `(.L_x_895) ;  /* 0x0000000109fc7547 */ /* 0x000fea000b800000 */
[----:B------:R-:W-:Y:S02]  /*42d0*/  UISETP.GE.U32.AND UP1, UPT, UR30, 0x3, UPT ;  /* 0x000000031e00788c */ /* 0x000fe4000bf26070 */
[----:B------:R-:W-:-:S07]  /*42e0*/  UISETP.NE.AND UP2, UPT, UR35, URZ, UPT ;  /* 0x000000ff2300728c */ /* 0x000fce000bf45270 */
[----:B------:R-:W-:Y:S05]  /*42f0*/  BRA.U !UP1, `(.L_x_898) ;  /* 0x0000000109647547 */ /* 0x000fea000b800000 */
[----:B------:R-:W5:Y:S01]  /*4300*/  LDC R27, c[0x0][0x3b0] ;  /* 0x0000ec00ff1b7b82 */ /* 0x000f620000000800 */
[----:B------:R-:W-:-:S07]  /*4310*/  IADD3 R8, PT, PT, R30, UR11, RZ ;  /* 0x0000000b1e087c10 */ /* 0x000fce000fffe0ff */
[----:B------:R-:W0:Y:S01]  /*4320*/  LDC.64 R24, c[0x0][0x390] ;  /* 0x0000e400ff187b82 */ /* 0x000e220000000a00 */
[----:B-----5:R-:W-:-:S04]  /*4330*/  IMAD R9, R31, R27, R8 ;  /* 0x0000001b1f097224 */ /* 0x020fc800078e0208 */
[----:B0-----:R-:W-:-:S04]  /*4340*/  IMAD.WIDE R24, R9, 0x4, R24 ;  /* 0x0000000409187825 */ /* 0x001fc800078e0218 */
[C---:B------:R-:W-:Y:S02]  /*4350*/  IMAD.WIDE R12, R27.reuse, 0x4, R24 ;  /* 0x000000041b0c7825 */ /* 0x040fe400078e0218 */
[----:B------:R0:W5:Y:S02]  /*4360*/  LDG.E.CONSTANT R24, desc[UR24][R24.64] ;  /* 0x0000001818187981 */ /* 0x000164000c1e9900 */
[C---:B------:R-:W-:Y:S02]  /*4370*/  IMAD.WIDE R10, R27.reuse, 0x4, R12 ;  /* 0x000000041b0a7825 */ /* 0x040fe400078e020c */
[----:B------:R1:W2:Y:S02]  /*4380*/  LDG.E.CONSTANT R12, desc[UR24][R12.64] ;  /* 0x000000180c0c7981 */ /* 0x0002a4000c1e9900 */
[----:B------:R-:W-:Y:S02]  /*4390*/  IMAD.WIDE R8, R27, 0x4, R10 ;  /* 0x000000041b087825 */ /* 0x000fe400078e020a */
[----:B------:R-:W3:Y:S04]  /*43a0*/  LDG.E.CONSTANT R10, desc[UR24][R10.64] ;  /* 0x000000180a0a7981 */ /* 0x000ee8000c1e9900 */
[----:B------:R-:W4:Y:S01]  /*43b0*/  LDG.E.CONSTANT R8, desc[UR24][R8.64] ;  /* 0x0000001808087981 */ /* 0x000f22000c1e9900 */
[----:B------:R-:W0:Y:S01]  /*43c0*/  S2UR UR22, SR_CgaCtaId ;  /* 0x00000000001679c3 */ /* 0x000e220000008800 */
[----:B------:R-:W-:-:S02]  /*43d0*/  UMOV UR21, 0x400 ;  /* 0x0000040000157882 */ /* 0x000fc40000000000 */
[----:B0-----:R-:W-:-:S06]  /*43e0*/  ULEA UR21, UR22, UR21, 0x18 ;  /* 0x0000001516157291 */ /* 0x001fcc000f8ec0ff */
[C---:B------:R-:W-:Y:S02]  /*43f0*/  LEA R14, R31.reuse, UR21, 0x2 ;  /* 0x000000151f0e7c11 */ /* 0x040fe4000f8e10ff */
[----:B------:R-:W-:-:S03]  /*4400*/  IADD3 R31, PT, PT, R31, 0x4, RZ ;  /* 0x000000041f1f7810 */ /* 0x000fc60007ffe0ff */
[----:B------:R-:W5:Y:S04]  /*4410*/  LDS R26, [R14+0x100] ;  /* 0x000100000e1a7984 */ /* 0x000f680000000800 */
[----:B------:R-:W2:Y:S04]  /*4420*/  LDS R25, [R14+0x104] ;  /* 0x000104000e197984 */ /* 0x000ea80000000800 */
[----:B------:R-:W3:Y:S04]  /*4430*/  LDS R27, [R14+0x108] ;  /* 0x000108000e1b7984 */ /* 0x000ee80000000800 */
[----:B-1----:R-:W4:Y:S01]  /*4440*/  LDS R13, [R14+0x10c] ;  /* 0x00010c000e0d7984 */ /* 0x002f220000000800 */
[----:B-----5:R-:W-:-:S04]  /*4450*/  FFMA R24, R26, R24, R15 ;  /* 0x000000181a187223 */ /* 0x020fc8000000000f */
[----:B--2---:R-:W-:-:S04]  /*4460*/  FFMA R12, R25, R12, R24 ;  /* 0x0000000c190c7223 */ /* 0x004fc80000000018 */
[----:B---3--:R-:W-:-:S04]  /*4470*/  FFMA R10, R27, R10, R12 ;  /* 0x0000000a1b0a7223 */ /* 0x008fc8000000000c */
[----:B----4-:R-:W-:-:S07]  /*4480*/  FFMA R15, R13, R8, R10 ;  /* 0x000000080d0f7223 */ /* 0x010fce000000000a */
.L_x_898:
[----:B------:R-:W-:Y:S05]  /*4490*/  BRA.U !UP2, `(.L_x_895) ;  /* 0x000000010a887547 */ /* 0x000fea000b800000 */
[----:B------:R-:W-:Y:S01]  /*44a0*/  ISETP.NE.AND P0, PT, RZ, UR31, PT ;  /* 0x0000001fff007c0c */ /* 0x000fe2000bf05270 */
[----:B------:R-:W-:-:S04]  /*44b0*/  ULOP3.LUT UR21, UR36, 0x1, URZ, 0xc0, !UPT ;  /* 0x0000000124157892 */ /* 0x000fc8000f8ec0ff */
[----:B------:R-:W-:-:S06]  /*44c0*/  UISETP.NE.U32.AND UP1, UPT, UR21, 0x1, UPT ;  /* 0x000000011500788c */ /* 0x000fcc000bf25070 */
[----:B------:R-:W-:Y:S02]  /*44d0*/  PLOP3.LUT P1, PT, PT, PT, UP1, 0x80, 0x8 ;  /* 0x000000000008781c */ /* 0x000fe40003f2f018 */
[----:B------:R-:W5:Y:S01]  /*44e0*/  @P0 S2R R9, SR_CgaCtaId ;  /* 0x0000000000090919 */ /* 0x000f620000008800 */
[----:B0-----:R-:W0:Y:S01]  /*44f0*/  @P0 LDC R13, c[0x0][0x3b0] ;  /* 0x0000ec00ff0d0b82 */ /* 0x001e220000000800 */
[C---:B------:R-:W-:Y:S01]  /*4500*/  @P0 VIADD R12, R30.reuse, UR11 ;  /* 0x0000000b1e0c0c36 */ /* 0x040fe20008000000 */
[----:B------:R-:W1:Y:S01]  /*4510*/  @!UP1 LDCU UR21, c[0x0][0x3b0] ;  /* 0x00007600ff1597ac */ /* 0x000e620008000800 */
[----:B------:R-:W-:Y:S01]  /*4520*/  @P0 MOV R8, 0x400 ;  /* 0x0000040000080802 */ /* 0x000fe20000000f00 */
[----:B------:R-:W2:Y:S04]  /*4530*/  @!UP1 LDCU.64 UR22, c[0x0][0x390] ;  /* 0x00007200ff1697ac */ /* 0x000ea80008000a00 */
[----:B------:R-:W3:Y:S01]  /*4540*/  @P0 LDC.64 R10, c[0x0][0x390] ;  /* 0x0000e400ff0a0b82 */ /* 0x000ee20000000a00 */
[----:B0-----:R-:W-:Y:S01]  /*4550*/  @P0 IMAD R25, R31, R13, R12 ;  /* 0x0000000d1f190224 */ /* 0x001fe200078e020c */
[----:B------:R-:W-:-:S02]  /*4560*/  @!P1 IADD3 R12, PT, PT, R30, UR11, RZ ;  /* 0x0000000b1e0c9c10 */ /* 0x000fc4000fffe0ff */
[----:B-----5:R-:W-:Y:S01]  /*4570*/  @P0 LEA R8, R9, R8, 0x18 ;  /* 0x0000000809080211 */ /* 0x020fe200078ec0ff */
[----:B---3--:R-:W-:-:S04]  /*4580*/  @P0 IMAD.WIDE R10, R25, 0x4, R10 ;  /* 0x00000004190a0825 */ /* 0x008fc800078e020a */
[----:B------:R-:W-:Y:S01]  /*4590*/  HFMA2 R25, -RZ, RZ, 0, 2.384185791015625e-07 ;  /* 0x00000004ff197431 */ /* 0x000fe200000001ff */
[C---:B------:R-:W-:Y:S01]  /*45a0*/  @P0 LEA R24, R31.reuse, R8, 0x2 ;  /* 0x000000081f180211 */ /* 0x040fe200078e10ff */
[----:B------:R-:W-:Y:S02]  /*45b0*/  @P0 VIADD R31, R31, 0x2 ;  /* 0x000000021f1f0836 */ /* 0x000fe40000000000 */
[----:B------:R-:W-:Y:S02]  /*45c0*/  @P0 IMAD.WIDE R8, R13, 0x4, R10 ;  /* 0x000000040d080825 */ /* 0x000fe400078e020a */
[----:B------:R-:W3:Y:S02]  /*45d0*/  @P0 LDG.E.CONSTANT R10, desc[UR24][R10.64] ;  /* 0x000000180a0a0981 */ /* 0x000ee4000c1e9900 */
[----:B-1----:R-:W-:Y:S02]  /*45e0*/  @!P1 IMAD R12, R31, UR21, R12 ;  /* 0x000000151f0c9c24 */ /* 0x002fe4000f8e020c */
[----:B------:R-:W5:Y:S02]  /*45f0*/  @P0 LDG.E.CONSTANT R8, desc[UR24][R8.64] ;  /* 0x0000001808080981 */ /* 0x000f64000c1e9900 */
[----:B--2---:R-:W-:Y:S01]  /*4600*/  @!P1 IMAD.WIDE R12, R12, R25, UR22 ;  /* 0x000000160c0c9e25 */ /* 0x004fe2000f8e0219 */
[----:B------:R-:W-:Y:S01]  /*4610*/  @!UP1 UMOV UR21, 0x400 ;  /* 0x0000040000159882 */ /* 0x000fe20000000000 */
[----:B------:R-:W3:Y:S04]  /*4620*/  @P0 LDS R26, [R24+0x100] ;  /* 0x00010000181a0984 */ /* 0x000ee80000000800 */
[----:B------:R-:W2:Y:S01]  /*4630*/  @!P1 LDG.E.CONSTANT R12, desc[UR24][R12.64] ;  /* 0x000000180c0c9981 */ /* 0x000ea2000c1e9900 */
[----:B------:R-:W0:Y:S03]  /*4640*/  @!UP1 S2UR UR22, SR_CgaCtaId ;  /* 0x00000000001699c3 */ /* 0x000e260000008800 */
[----:B------:R-:W5:Y:S01]  /*4650*/  @P0 LDS R25, [R24+0x104] ;  /* 0x0001040018190984 */ /* 0x000f620000000800 */
[----:B0-----:R-:W-:-:S06]  /*4660*/  @!UP1 ULEA UR21, UR22, UR21, 0x18 ;  /* 0x0000001516159291 */ /* 0x001fcc000f8ec0ff */
[----:B------:R-:W-:-:S05]  /*4670*/  @!P1 LEA R31, R31, UR21, 0x2 ;  /* 0x000000151f1f9c11 */ /* 0x000fca000f8e10ff */
[----:B------:R-:W2:Y:S01]  /*4680*/  @!P1 LDS R14, [R31+0x100] ;  /* 0x000100001f0e9984 */ /* 0x000ea20000000800 */
[----:B---3--:R-:W-:-:S04]  /*4690*/  @P0 FFMA R10, R26, R10, R15 ;  /* 0x0000000a1a0a0223 */ /* 0x008fc8000000000f */
[----:B-----5:R-:W-:-:S04]  /*46a0*/  @P0 FFMA R15, R25, R8, R10 ;  /* 0x00000008190f0223 */ /* 0x020fc8000000000a */
[----:B--2---:R-:W-:-:S07]  /*46b0*/  @!P1 FFMA R15, R14, R12, R15 ;  /* 0x0000000c0e0f9223 */ /* 0x004fce000000000f */
.L_x_895:
[----:B------:R-:W5:Y:S01]  /*46c0*/  LDC.64 R8, c[0x0][0x398] ;  /* 0x0000e600ff087b82 */ /* 0x000f620000000a00 */
[----:B------:R-:W1:Y:S01]  /*46d0*/  LDCU UR21, c[0x0][0x3b0] ;  /* 0x00007600ff1577ac */ /* 0x000e620008000800 */
[----:B0-----:R-:W-:Y:S01]  /*46e0*/  IADD3 R13, PT, PT, R7, R30, RZ ;  /* 0x0000001e070d7210 */ /* 0x001fe20007ffe0ff */
[----:B------:R-:W-:Y:S01]  /*46f0*/  FFMA R11, RZ, R23, R15 ;  /* 0x00000017ff0b7223 */ /* 0x000fe2000000000f */
[----:B------:R-:W-:Y:S01]  /*4700*/  VIADD R30, R30, UR26 ;  /* 0x0000001a1e1e7c36 */ /* 0x000fe20008000000 */
[----:B-1----:R-:W-:-:S04]  /*4710*/  MOV R15, UR21 ;  /* 0x00000015000f7c02 */ /* 0x002fc80008000f00 */
[----:B------:R-:W-:Y:S01]  /*4720*/  ISETP.GE.AND P0, PT, R30, R15, PT ;  /* 0x0000000f1e00720c */ /* 0x000fe20003f06270 */
[----:B-----5:R-:W-:-:S05]  /*4730*/  IMAD.WIDE R8, R13, 0x4, R8 ;  /* 0x000000040d087825 */ /* 0x020fca00078e0208 */
[----:B------:R0:W-:Y:S07]  /*4740*/  STG.E desc[UR24][R8.64], R11 ;  /* 0x0000000b08007986 */ /* 0x0001ee000c101918 */
[----:B------:R-:W-:Y:S05]  /*4750*/  @!P0 BRA `(.L_x_899) ;  /* 0xfffffff800148947 */ /* 0x000fea000383ffff */
.L_x_888:
[----:B------:R-:W-:Y:S05]  /*4760*/  BSYNC.RECONVERGENT B0 ;  /* 0x0000000000007941 */ /* 0x000fea0003800200 */
.L_x_887:
[----:B------:R-:W-:Y:S01]  /*4770*/  BAR.SYNC.DEFER_BLOCKING 0x0 ;  /* 0x0000000000007b1d */ /* 0x000fe20000010000 */
[----:B------:R-:W-:-:S09]  /*4780*/  UISETP.NE.AND UP1, UPT, UR27, 0x2, UPT ;  /* 0x000000021b00788c */ /* 0x000fd2000bf25270 */
[----:B------:R-:W-:Y:S05]  /*4790*/  BRA.U !UP1, `(.L_x_876) ;  /* 0x00000031092c7547 */ /* 0x000fea000b800000 */
[----:B------:R-:W-:Y:S01]  /*47a0*/  ISETP.GE.AND P0, PT, R20, UR33, PT ;  /* 0x0000002114007c0c */ /* 0x000fe2000bf06270 */
[----:B------:R-:W-:Y:S01]  /*47b0*/  BSSY.RECONVERGENT B0, `(.L_x_900) ;  /* 0x000000e000007945 */ /* 0x000fe20003800200 */
[----:B0-----:R-:W-:-:S11]  /*47c0*/  MOV R8, 0xff800000 ;  /* 0xff80000000087802 */ /* 0x001fd60000000f00 */
[----:B------:R-:W-:Y:S05]  /*47d0*/  @P0 BRA `(.L_x_901) ;  /* 0x00000000002c0947 */ /* 0x000fea0003800000 */
[----:B------:R-:W0:Y:S01]  /*47e0*/  S2R R11, SR_CgaCtaId ;  /* 0x00000000000b7919 */ /* 0x000e220000008800 */
[----:B------:R-:W-:Y:S01]  /*47f0*/  MOV R10, 0x400 ;  /* 0x00000400000a7802 */ /* 0x000fe20000000f00 */
[----:B------:R-:W-:Y:S01]  /*4800*/  IMAD.MOV.U32 R8, RZ, RZ, -0x800000 ;  /* 0xff800000ff087424 */ /* 0x000fe200078e00ff */
[----:B------:R-:W-:Y:S02]  /*4810*/  MOV R9, R20 ;  /* 0x0000001400097202 */ /* 0x000fe40000000f00 */
[----:B0-----:R-:W-:-:S07]  /*4820*/  LEA R12, R11, R10, 0x18 ;  /* 0x0000000a0b0c7211 */ /* 0x001fce00078ec0ff */
.L_x_902:
[C---:B------:R-:W-:Y:S01]  /*4830*/  LEA R10, R9.reuse, R12, 0x2 ;  /* 0x0000000c090a7211 */ /* 0x040fe200078e10ff */
[----:B------:R-:W-:-:S04]  /*4840*/  VIADD R9, R9, UR26 ;  /* 0x0000001a09097c36 */ /* 0x000fc80008000000 */
[----:B------:R-:W0:Y:S01]  /*4850*/  LDS R11, [R10+0x200] ;  /* 0x000200000a0b7984 */ /* 0x000e220000000800 */
[----:B------:R-:W-:Y:S02]  /*4860*/  ISETP.GE.AND P0, PT, R9, UR33, PT ;  /* 0x0000002109007c0c */ /* 0x000fe4000bf06270 */
[----:B0-----:R-:W-:-:S11]  /*4870*/  FMNMX R8, R11, R8, !PT ;  /* 0x000000080b087209 */ /* 0x001fd60007800000 */
[----:B------:R-:W-:Y:S05]  /*4880*/  @!P0 BRA `(.L_x_902) ;  /* 0xfffffffc00e88947 */ /* 0x000fea000383ffff */
.L_x_901:
[----:B------:R-:W-:Y:S05]  /*4890*/  BSYNC.RECONVERGENT B0 ;  /* 0x0000000000007941 */ /* 0x000fea0003800200 */
.L_x_900:
        /* <DEDUP_REMOVED lines=18> */
[----:B------:R0:W0:Y:S01]  /*49c0*/  @!P0 LDS R12, [R18+UR14+0x400] ;  /* 0x0004000e120c8984 */ /* 0x0000220008000800 */
[----:B------:R-:W-:Y:S05]  /*49d0*/  BRA.DIV UR21, `(.L_x_904) ;  /* 0x0000003e159c7947 */ /* 0x000fea000b800000 */
[----:B0-----:R-:W0:Y:S02]  /*49e0*/  SHFL.BFLY PT, R11, R12, 0x10, 0x1f ;  /* 0x0e001f000c0b7f89 */ /* 0x001e2400000e0000 */
[----:B0-----:R-:W-:-:S05]  /*49f0*/  FMNMX R13, R11, R12, !PT ;  /* 0x0000000c0b0d7209 */ /* 0x001fca0007800000 */
[----:B------:R-:W0:Y:S02]  /*4a00*/  SHFL.BFLY PT, R11, R13, 0x8, 0x1f ;  /* 0x0d001f000d0b7f89 */ /* 0x000e2400000e0000 */
[----:B0-----:R-:W-:-:S05]  /*4a10*/  FMNMX R14, R13, R11, !PT ;  /* 0x0000000b0d0e7209 */ /* 0x001fca0007800000 */
[----:B------:R-:W0:Y:S02]  /*4a20*/  SHFL.BFLY PT, R11, R14, 0x4, 0x1f ;  /* 0x0c801f000e0b7f89 */ /* 0x000e2400000e0000 */
[----:B0-----:R-:W-:-:S05]  /*4a30*/  FMNMX R23, R14, R11, !PT ;  /* 0x0000000b0e177209 */ /* 0x001fca0007800000 */
[----:B------:R-:W0:Y:S02]  /*4a40*/  SHFL.BFLY PT, R11, R23, 0x2, 0x1f ;  /* 0x0c401f00170b7f89 */ /* 0x000e2400000e0000 */
[----:B0-----:R-:W-:-:S05]  /*4a50*/  FMNMX R24, R23, R11, !PT ;  /* 0x0000000b17187209 */ /* 0x001fca0007800000 */
[----:B------:R0:W0:Y:S02]  /*4a60*/  SHFL.BFLY PT, R11, R24, 0x1, 0x1f ;  /* 0x0c201f00180b7f89 */ /* 0x00002400000e0000 */
.L_x_995:
[----:B------:R-:W5:Y:S01]  /*4a70*/  @!P1 S2R R9, SR_CgaCtaId ;  /* 0x0000000000099919 */ /* 0x000f620000008800 */
[----:B------:R-:W-:Y:S02]  /*4a80*/  @!P1 MOV R8, 0x400 ;  /* 0x0000040000089802 */ /* 0x000fe40000000f00 */
[----:B0-----:R-:W-:Y:S02]  /*4a90*/  FMNMX R11, R24, R11, !PT ;  /* 0x0000000b180b7209 */ /* 0x001fe40007800000 */
[----:B-----5:R-:W-:-:S05]  /*4aa0*/  @!P1 LEA R8, R9, R8, 0x18 ;  /* 0x0000000809089211 */ /* 0x020fca00078ec0ff */
[----:B------:R0:W-:Y:S02]  /*4ab0*/  @!P1 STS [R8+0x400], R11 ;  /* 0x0004000b08009388 */ /* 0x0001e40000000800 */
.L_x_903:
[----:B------:R-:W-:Y:S05]  /*4ac0*/  WARPSYNC.ALL ;  /* 0x0000000000007948 */ /* 0x000fea0003800000 */
[----:B------:R-:W-:Y:S01]  /*4ad0*/  ISETP.GE.AND P0, PT, R20, UR33, PT ;  /* 0x0000002114007c0c */ /* 0x000fe2000bf06270 */
[----:B------:R-:W5:Y:S08]  /*4ae0*/  S2UR UR22, SR_CgaCtaId ;  /* 0x00000000001679c3 */ /* 0x000f700000008800 */
[----:B------:R-:W-:Y:S01]  /*4af0*/  BAR.SYNC.DEFER_BLOCKING 0x0 ;  /* 0x0000000000007b1d */ /* 0x000fe20000010000 */
[----:B------:R-:W-:Y:S01]  /*4b00*/  MOV R10, UR19 ;  /* 0x00000013000a7c02 */ /* 0x000fe20008000f00 */
[----:B------:R-:W-:Y:S01]  /*4b10*/  IMAD.MOV.U32 R9, RZ, RZ, 0x3bbb989d ;  /* 0x3bbb989dff097424 */ /* 0x000fe200078e00ff */
[----:B0-----:R-:W-:-:S03]  /*4b20*/  MOV R11, RZ ;  /* 0x000000ff000b7202 */ /* 0x001fc60000000f00 */
[----:B------:R-:W-:Y:S01]  /*4b30*/  UMOV UR21, 0x400 ;  /* 0x0000040000157882 */ /* 0x000fe20000000000 */
[----:B------:R-:W-:Y:S01]  /*4b40*/  BSSY.RECONVERGENT B0, `(.L_x_905) ;  /* 0x0000019000007945 */ /* 0x000fe20003800200 */
[----:B-----5:R-:W-:-:S09]  /*4b50*/  ULEA UR21, UR22, UR21, 0x18 ;  /* 0x0000001516157291 */ /* 0x020fd2000f8ec0ff */
[----:B------:R-:W0:Y:S02]  /*4b60*/  LDS R8, [UR21+0x400] ;  /* 0x00040015ff087984 */ /* 0x000e240008000800 */
[----:B0-----:R-:W-:-:S04]  /*4b70*/  FMNMX R8, R8, UR19, !PT ;  /* 0x0000001308087c09 */ /* 0x001fc8000f800000 */
[----:B------:R-:W-:Y:S01]  /*4b80*/  R2UR UR19, R8 ;  /* 0x00000000081372ca */ /* 0x000fe200000e0000 */
[----:B------:R-:W-:Y:S01]  /*4b90*/  HFMA2 R8, -RZ, RZ, 3.7421875, 0 ;  /* 0x437c0000ff087431 */ /* 0x000fe200000001ff */
[----:B------:R-:W-:-:S13]  /*4ba0*/  @P0 BRA `(.L_x_906) ;  /* 0x0000000000480947 */ /* 0x000fda0003800000 */
[----:B------:R-:W-:Y:S01]  /*4bb0*/  IMAD.MOV.U32 R11, RZ, RZ, RZ ;  /* 0x000000ffff0b7224 */ /* 0x000fe200078e00ff */
[----:B------:R-:W-:-:S07]  /*4bc0*/  MOV R12, R20 ;  /* 0x00000014000c7202 */ /* 0x000fce0000000f00 */
.L_x_907:
[C---:B0-----:R-:W-:Y:S01]  /*4bd0*/  LEA R13, R12.reuse, UR21, 0x2 ;  /* 0x000000150c0d7c11 */ /* 0x041fe2000f8e10ff */
        /* <DEDUP_REMOVED lines=15> */
.L_x_906:
[----:B------:R-:W-:Y:S05]  /*4cd0*/  BSYNC.RECONVERGENT B0 ;  /* 0x0000000000007941 */ /* 0x000fea0003800200 */
.L_x_905:
        /* <DEDUP_REMOVED lines=8> */
[----:B0-----:R-:W0:Y:S02]  /*4d60*/  SHFL.BFLY PT, R13, R12, 0x8, 0x1f ;  /* 0x0d001f000c0d7f89 */ /* 0x001e2400000e0000 */
[----:B------:R-:W-:-:S04]  /*4d70*/  FFMA R11, R10, 1.4426950216293334961, -R11 ;  /* 0x3fb8aa3b0a0b7823 */ /* 0x000fc8000000080b */
[----:B------:R-:W-:-:S04]  /*4d80*/  FFMA R11, R10, 1.925963033500011079e-08, R11 ;  /* 0x32a570600a0b7823 */ /* 0x000fc8000000000b */
[----:B------:R-:W5:Y:S01]  /*4d90*/  MUFU.EX2 R8, R11 ;  /* 0x0000000b00087308 */ /* 0x000f620000000800 */
        /* <DEDUP_REMOVED lines=9> */
[----:B-----5:R-:W-:Y:S01]  /*4e30*/  FMUL R23, R23, R8 ;  /* 0x0000000817177220 */ /* 0x020fe20000400000 */
        /* <DEDUP_REMOVED lines=16> */
.L_x_1001:
[----:B0-----:R-:W-:-:S05]  /*4f40*/  FADD R11, R25, R11 ;  /* 0x0000000b190b7221 */ /* 0x001fca0000000000 */
[----:B------:R0:W-:Y:S02]  /*4f50*/  @!P1 STS [UR21+0x400], R11 ;  /* 0x0004000bff009988 */ /* 0x0001e40008000815 */
.L_x_908:
        /* <DEDUP_REMOVED lines=11> */
.L_x_917:
        /* <DEDUP_REMOVED lines=19> */
.L_x_915:
        /* <DEDUP_REMOVED lines=34> */
.L_x_914:
        /* <DEDUP_REMOVED lines=31> */
.L_x_916:
        /* <DEDUP_REMOVED lines=22> */
[----:B------:R-:W-:Y:S02]  /*56b0*/  HFMA2 R29, -RZ, RZ, 0, 2.384185791015625e-07 ;  /* 0x00000004ff1d7431 */ /* 0x000fe400000001ff */
[----:B------:R-:W-:Y:S02]  /*56c0*/  @P0 IMAD.WIDE R8, R25, 0x4, R10 ;  /* 0x0000000419080825 */ /* 0x000fe400078e020a */
[----:B------:R-:W0:Y:S04]  /*56d0*/  @P0 LDG.E.CONSTANT R10, desc[UR24][R10.64] ;  /* 0x000000180a0a0981 */ /* 0x000e28000c1e9900 */
[----:B------:R-:W2:Y:S01]  /*56e0*/  @P0 LDG.E.CONSTANT R8, desc[UR24][R8.64] ;  /* 0x0000001808080981 */ /* 0x000ea2000c1e9900 */
[----:B---3--:R-:W-:Y:S01]  /*56f0*/  @!P1 IMAD.WIDE R24, R24, R29, UR22 ;  /* 0x0000001618189e25 */ /* 0x008fe2000f8e021d */
[----:B------:R-:W-:-:S02]  /*5700*/  @!UP1 UMOV UR21, 0x400 ;  /* 0x0000040000159882 */ /* 0x000fc40000000000 */
[----:B------:R-:W2:Y:S04]  /*5710*/  @P0 LDS R29, [R14+0x204] ;  /* 0x000204000e1d0984 */ /* 0x000ea80000000800 */
[----:B------:R-:W3:Y:S01]  /*5720*/  @!P1 LDG.E.CONSTANT R24, desc[UR24][R24.64] ;  /* 0x0000001818189981 */ /* 0x000ee2000c1e9900 */
[----:B------:R-:W1:Y:S02]  /*5730*/  @!UP1 S2UR UR22, SR_CgaCtaId ;  /* 0x00000000001699c3 */ /* 0x000e640000008800 */
[----:B-1----:R-:W-:-:S06]  /*5740*/  @!UP1 ULEA UR21, UR22, UR21, 0x18 ;  /* 0x0000001516159291 */ /* 0x002fcc000f8ec0ff */
[----:B------:R-:W-:-:S05]  /*5750*/  @!P1 LEA R27, R27, UR21, 0x2 ;  /* 0x000000151b1b9c11 */ /* 0x000fca000f8e10ff */
[----:B------:R-:W3:Y:S01]  /*5760*/  @!P1 LDS R30, [R27+0x200] ;  /* 0x000200001b1e9984 */ /* 0x000ee20000000800 */
[----:B0-----:R-:W-:-:S04]  /*5770*/  @P0 FFMA R10, R32, R10, R15 ;  /* 0x0000000a200a0223 */ /* 0x001fc8000000000f */
[----:B--2---:R-:W-:-:S04]  /*5780*/  @P0 FFMA R15, R29, R8, R10 ;  /* 0x000000081d0f0223 */ /* 0x004fc8000000000a */
[----:B---3--:R-:W-:-:S07]  /*5790*/  @!P1 FFMA R15, R30, R24, R15 ;  /* 0x000000181e0f9223 */ /* 0x008fce000000000f */
.L_x_913:
[----:B------:R-:W0:Y:S01]  /*57a0*/  LDCU UR21, c[0x0][0x3b0] ;  /* 0x00007600ff1577ac */ /* 0x000e220008000800 */
[----:B-----5:R-:W-:Y:S01]  /*57b0*/  FFMA R9, R23, R28, R15 ;  /* 0x0000001c17097223 */ /* 0x020fe2000000000f */
[----:B------:R-:W-:-:S04]  /*57c0*/  VIADD R26, R26, UR26 ;  /* 0x0000001a1a1a7c36 */ /* 0x000fc80008000000 */
[----:B------:R0:W-:Y:S02]  /*57d0*/  STG.E desc[UR24][R12.64], R9 ;  /* 0x000000090c007986 */ /* 0x0001e4000c101918 */
[----:B0-----:R-:W-:-:S04]  /*57e0*/  MOV R15, UR21 ;  /* 0x00000015000f7c02 */ /* 0x001fc80008000f00 */
[----:B------:R-:W-:-:S13]  /*57f0*/  ISETP.GE.AND P0, PT, R26, R15, PT ;  /* 0x0000000f1a00720c */ /* 0x000fda0003f06270 */
[----:B------:R-:W-:Y:S05]  /*5800*/  @!P0 BRA `(.L_x_917) ;  /* 0xfffffff800008947 */ /* 0x000fea000383ffff */
[----:B------:R-:W-:Y:S05]  /*5810*/  BRA `(.L_x_911) ;  /* 0x0000000400f07947 */ /* 0x000fea0003800000 */
.L_x_912:
[----:B------:R-:W-:-:S07]  /*5820*/  MOV R30, R20 ;  /* 0x00000014001e7202 */ /* 0x000fce0000000f00 */
.L_x_922:
[----:B------:R-:W-:Y:S01]  /*5830*/  UISETP.GE.AND UP1, UPT, UR33, 0x1, UPT ;  /* 0x000000012100788c */ /* 0x000fe2000bf26270 */
[----:B------:R-:W-:-:S08]  /*5840*/  HFMA2 R15, -RZ, RZ, 0, 0 ;  /* 0x00000000ff0f7431 */ /* 0x000fd000000001ff */
[----:B0-----:R-:W-:Y:S05]  /*5850*/  BRA.U !UP1, `(.L_x_918) ;  /* 0x0000000509b87547 */ /* 0x001fea000b800000 */
[----:B------:R-:W-:Y:S01]  /*5860*/  UISETP.GE.U32.AND UP1, UPT, UR29, 0x7, UPT ;  /* 0x000000071d00788c */ /* 0x000fe2000bf26070 */
[----:B------:R-:W-:Y:S01]  /*5870*/  IMAD.MOV.U32 R15, RZ, RZ, RZ ;  /* 0x000000ffff0f7224 */ /* 0x000fe200078e00ff */
[----:B------:R-:W-:-:S07]  /*5880*/  MOV R31, RZ ;  /* 0x000000ff001f7202 */ /* 0x000fce0000000f00 */
        /* <DEDUP_REMOVED lines=9> */
.L_x_920:
        /* <DEDUP_REMOVED lines=25> */
[----:B------:R-:W-:-:S04]  /*5ab0*/  IADD3 R33, PT, PT, R33, 0x8, RZ ;  /* 0x0000000821217810 */ /* 0x000fc80007ffe0ff */
[----:B------:R-:W-:Y:S01]  /*5ac0*/  ISETP.NE.AND P0, PT, R33, R31, PT ;  /* 0x0000001f2100720c */ /* 0x000fe20003f05270 */
[----:B-----5:R-:W-:-:S04]  /*5ad0*/  FFMA R11, R11, R8, R10 ;  /* 0x000000080b0b7223 */ /* 0x020fc8000000000a */
[----:B----4-:R-:W-:-:S04]  /*5ae0*/  FFMA R8, R12, R35, R11 ;  /* 0x000000230c087223 */ /* 0x010fc8000000000b */
[----:B------:R-:W-:-:S04]  /*5af0*/  FFMA R13, R13, R28, R8 ;  /* 0x0000001c0d0d7223 */ /* 0x000fc80000000008 */
[----:B------:R-:W-:-:S04]  /*5b00*/  FFMA R14, R14, R27, R13 ;  /* 0x0000001b0e0e7223 */ /* 0x000fc8000000000d */
[----:B------:R-:W-:Y:S01]  /*5b10*/  FFMA R15, R15, R24, R14 ;  /* 0x000000180f0f7223 */ /* 0x000fe2000000000e */
[----:B------:R-:W-:Y:S06]  /*5b20*/  @P0 BRA `(.L_x_920) ;  /* 0xfffffffc007c0947 */ /* 0x000fec000383ffff */
.L_x_919:
[----:B------:R-:W-:-:S09]  /*5b30*/  UISETP.NE.AND UP1, UPT, UR34, URZ, UPT ;  /* 0x000000ff2200728c */ /* 0x000fd2000bf25270 */
[----:B------:R-:W-:Y:S05]  /*5b40*/  BRA.U !UP1, `(.L_x_918) ;  /* 0x0000000109fc7547 */ /* 0x000fea000b800000 */
[----:B------:R-:W-:Y:S02]  /*5b50*/  UISETP.GE.U32.AND UP1, UPT, UR30, 0x3, UPT ;  /* 0x000000031e00788c */ /* 0x000fe4000bf26070 */
[----:B------:R-:W-:-:S07]  /*5b60*/  UISETP.NE.AND UP2, UPT, UR35, URZ, UPT ;  /* 0x000000ff2300728c */ /* 0x000fce000bf45270 */
[----:B------:R-:W-:Y:S05]  /*5b70*/  BRA.U !UP1, `(.L_x_921) ;  /* 0x0000000109647547 */ /* 0x000fea000b800000 */
[----:B------:R-:W5:Y:S01]  /*5b80*/  LDC R27, c[0x0][0x3b0] ;  /* 0x0000ec00ff1b7b82 */ /* 0x000f620000000800 */
[----:B------:R-:W-:-:S07]  /*5b90*/  VIADD R8, R30, UR11 ;  /* 0x0000000b1e087c36 */ /* 0x000fce0008000000 */
        /* <DEDUP_REMOVED lines=23> */
.L_x_921:
[----:B------:R-:W-:Y:S05]  /*5d10*/  BRA.U !UP2, `(.L_x_918) ;  /* 0x000000010a887547 */ /* 0x000fea000b800000 */
[----:B------:R-:W-:Y:S01]  /*5d20*/  ISETP.NE.AND P0, PT, RZ, UR31, PT ;  /* 0x0000001fff007c0c */ /* 0x000fe2000bf05270 */
[----:B------:R-:W-:-:S04]  /*5d30*/  ULOP3.LUT UR21, UR36, 0x1, URZ, 0xc0, !UPT ;  /* 0x0000000124157892 */ /* 0x000fc8000f8ec0ff */
[----:B------:R-:W-:-:S06]  /*5d40*/  UISETP.NE.U32.AND UP1, UPT, UR21, 0x1, UPT ;  /* 0x000000011500788c */ /* 0x000fcc000bf25070 */
[----:B------:R-:W-:Y:S02]  /*5d50*/  PLOP3.LUT P1, PT, PT, PT, UP1, 0x80, 0x8 ;  /* 0x000000000008781c */ /* 0x000fe40003f2f018 */
[----:B------:R-:W5:Y:S01]  /*5d60*/  @P0 S2R R9, SR_CgaCtaId ;  /* 0x0000000000090919 */ /* 0x000f620000008800 */
[----:B0-----:R-:W0:Y:S01]  /*5d70*/  @P0 LDC R13, c[0x0][0x3b0] ;  /* 0x0000ec00ff0d0b82 */ /* 0x001e220000000800 */
[----:B------:R-:W-:Y:S01]  /*5d80*/  @P0 IADD3 R12, PT, PT, R30, UR11, RZ ;  /* 0x0000000b1e0c0c10 */ /* 0x000fe2000fffe0ff */
[----:B------:R-:W1:Y:S01]  /*5d90*/  @!UP1 LDCU UR21, c[0x0][0x3b0] ;  /* 0x00007600ff1597ac */ /* 0x000e620008000800 */
[----:B------:R-:W-:Y:S01]  /*5da0*/  @P0 MOV R8, 0x400 ;  /* 0x0000040000080802 */ /* 0x000fe20000000f00 */
[----:B------:R-:W2:Y:S04]  /*5db0*/  @!UP1 LDCU.64 UR22, c[0x0][0x390] ;  /* 0x00007200ff1697ac */ /* 0x000ea80008000a00 */
[----:B------:R-:W3:Y:S01]  /*5dc0*/  @P0 LDC.64 R10, c[0x0][0x390] ;  /* 0x0000e400ff0a0b82 */ /* 0x000ee20000000a00 */
[----:B0-----:R-:W-:-:S02]  /*5dd0*/  @P0 IMAD R25, R31, R13, R12 ;  /* 0x0000000d1f190224 */ /* 0x001fc400078e020c */
[----:B------:R-:W-:Y:S01]  /*5de0*/  @!P1 VIADD R12, R30, UR11 ;  /* 0x0000000b1e0c9c36 */ /* 0x000fe20008000000 */
[----:B-----5:R-:W-:Y:S01]  /*5df0*/  @P0 LEA R8, R9, R8, 0x18 ;  /* 0x0000000809080211 */ /* 0x020fe200078ec0ff */
[----:B---3--:R-:W-:-:S04]  /*5e00*/  @P0 IMAD.WIDE R10, R25, 0x4, R10 ;  /* 0x00000004190a0825 */ /* 0x008fc800078e020a */
[----:B------:R-:W-:Y:S01]  /*5e10*/  HFMA2 R25, -RZ, RZ, 0, 2.384185791015625e-07 ;  /* 0x00000004ff197431 */ /* 0x000fe200000001ff */
[C---:B------:R-:W-:Y:S02]  /*5e20*/  @P0 LEA R24, R31.reuse, R8, 0x2 ;  /* 0x000000081f180211 */ /* 0x040fe400078e10ff */
[----:B------:R-:W-:Y:S01]  /*5e30*/  @P0 IADD3 R31, PT, PT, R31, 0x2, RZ ;  /* 0x000000021f1f0810 */ /* 0x000fe20007ffe0ff */
        /* <DEDUP_REMOVED lines=16> */
.L_x_918:
        /* <DEDUP_REMOVED lines=10> */
.L_x_911:
[----:B------:R-:W-:Y:S05]  /*5fe0*/  BSYNC.RECONVERGENT B0 ;  /* 0x0000000000007941 */ /* 0x000fea0003800200 */
.L_x_910:
        /* <DEDUP_REMOVED lines=9> */
[----:B------:R-:W-:Y:S01]  /*6080*/  IMAD.MOV.U32 R9, RZ, RZ, R20 ;  /* 0x000000ffff097224 */ /* 0x000fe200078e0014 */
[----:B------:R-:W-:Y:S02]  /*6090*/  MOV R8, 0xff800000 ;  /* 0xff80000000087802 */ /* 0x000fe40000000f00 */
[----:B0-----:R-:W-:-:S07]  /*60a0*/  LEA R12, R11, R10, 0x18 ;  /* 0x0000000a0b0c7211 */ /* 0x001fce00078ec0ff */
.L_x_925:
[C---:B------:R-:W-:Y:S02]  /*60b0*/  LEA R10, R9.reuse, R12, 0x2 ;  /* 0x0000000c090a7211 */ /* 0x040fe400078e10ff */
[----:B------:R-:W-:-:S03]  /*60c0*/  IADD3 R9, PT, PT, R9, UR26, RZ ;  /* 0x0000001a09097c10 */ /* 0x000fc6000fffe0ff */
[----:B------:R-:W0:Y:S01]  /*60d0*/  LDS R11, [R10+0x300] ;  /* 0x000300000a0b7984 */ /* 0x000e220000000800 */
[----:B------:R-:W-:Y:S02]  /*60e0*/  ISETP.GE.AND P0, PT, R9, UR33, PT ;  /* 0x0000002109007c0c */ /* 0x000fe4000bf06270 */
[----:B0-----:R-:W-:-:S11]  /*60f0*/  FMNMX R8, R11, R8, !PT ;  /* 0x000000080b087209 */ /* 0x001fd60007800000 */
[----:B------:R-:W-:Y:S05]  /*6100*/  @!P0 BRA `(.L_x_925) ;  /* 0xfffffffc00e88947 */ /* 0x000fea000383ffff */
.L_x_924:
[----:B------:R-:W-:Y:S05]  /*6110*/  BSYNC.RECONVERGENT B0 ;  /* 0x0000000000007941 */ /* 0x000fea0003800200 */
.L_x_923:
        /* <DEDUP_REMOVED lines=29> */
.L_x_1007:
[----:B------:R-:W5:Y:S01]  /*62f0*/  @!P1 S2R R9, SR_CgaCtaId ;  /* 0x0000000000099919 */ /* 0x000f620000008800 */
[----:B------:R-:W-:Y:S02]  /*6300*/  @!P1 MOV R8, 0x400 ;  /* 0x0000040000089802 */ /* 0x000fe40000000f00 */
[----:B0-----:R-:W-:Y:S02]  /*6310*/  FMNMX R11, R24, R11, !PT ;  /* 0x0000000b180b7209 */ /* 0x001fe40007800000 */
[----:B-----5:R-:W-:-:S05]  /*6320*/  @!P1 LEA R8, R9, R8, 0x18 ;  /* 0x0000000809089211 */ /* 0x020fca00078ec0ff */
[----:B------:R0:W-:Y:S02]  /*6330*/  @!P1 STS [R8+0x400], R11 ;  /* 0x0004000b08009388 */ /* 0x0001e40000000800 */
.L_x_926:
[----:B------:R-:W-:Y:S05]  /*6340*/  WARPSYNC.ALL ;  /* 0x0000000000007948 */ /* 0x000fea0003800000 */
[----:B------:R-:W-:Y:S01]  /*6350*/  ISETP.GE.AND P0, PT, R20, UR33, PT ;  /* 0x0000002114007c0c */ /* 0x000fe2000bf06270 */
[----:B------:R-:W5:Y:S08]  /*6360*/  S2UR UR22, SR_CgaCtaId ;  /* 0x00000000001679c3 */ /* 0x000f700000008800 */
[----:B------:R-:W-:Y:S01]  /*6370*/  BAR.SYNC.DEFER_BLOCKING 0x0 ;  /* 0x0000000000007b1d */ /* 0x000fe20000010000 */
[----:B------:R-:W-:-:S02]  /*6380*/  HFMA2 R9, -RZ, RZ, 0.96630859375, -0.0022525787353515625 ;  /* 0x3bbb989dff097431 */ /* 0x000fc400000001ff */
[----:B------:R-:W-:Y:S02]  /*6390*/  IMAD.U32 R10, RZ, RZ, UR15 ;  /* 0x0000000fff0a7e24 */ /* 0x000fe4000f8e00ff */
[----:B0-----:R-:W-:Y:S01]  /*63a0*/  HFMA2 R11, -RZ, RZ, 0, 0 ;  /* 0x00000000ff0b7431 */ /* 0x001fe200000001ff */
[----:B------:R-:W-:Y:S01]  /*63b0*/  UMOV UR21, 0x400 ;  /* 0x0000040000157882 */ /* 0x000fe20000000000 */
[----:B------:R-:W-:Y:S01]  /*63c0*/  BSSY.RECONVERGENT B0, `(.L_x_928) ;  /* 0x0000019000007945 */ /* 0x000fe20003800200 */
[----:B-----5:R-:W-:-:S09]  /*63d0*/  ULEA UR22, UR22, UR21, 0x18 ;  /* 0x0000001516167291 */ /* 0x020fd2000f8ec0ff */
[----:B------:R-:W0:Y:S02]  /*63e0*/  LDS R8, [UR22+0x400] ;  /* 0x00040016ff087984 */ /* 0x000e240008000800 */
[----:B0-----:R-:W-:-:S04]  /*63f0*/  FMNMX R8, R8, UR15, !PT ;  /* 0x0000000f08087c09 */ /* 0x001fc8000f800000 */
[----:B------:R-:W-:Y:S02]  /*6400*/  R2UR UR21, R8 ;  /* 0x00000000081572ca */ /* 0x000fe400000e0000 */
[----:B------:R-:W-:Y:S01]  /*6410*/  MOV R8, 0x437c0000 ;  /* 0x437c000000087802 */ /* 0x000fe20000000f00 */
[----:B------:R-:W-:-:S12]  /*6420*/  @P0 BRA `(.L_x_929) ;  /* 0x0000000000480947 */ /* 0x000fd80003800000 */
[----:B------:R-:W-:Y:S01]  /*6430*/  IMAD.MOV.U32 R11, RZ, RZ, RZ ;  /* 0x000000ffff0b7224 */ /* 0x000fe200078e00ff */
[----:B------:R-:W-:-:S07]  /*6440*/  MOV R12, R20 ;  /* 0x00000014000c7202 */ /* 0x000fce0000000f00 */
.L_x_930:
[C---:B0-----:R-:W-:Y:S02]  /*6450*/  LEA R13, R12.reuse, UR22, 0x2 ;  /* 0x000000160c0d7c11 */ /* 0x041fe4000f8e10ff */
[----:B------:R-:W-:-:S03]  /*6460*/  IADD3 R12, PT, PT, R12, UR26, RZ ;  /* 0x0000001a0c0c7c10 */ /* 0x000fc6000fffe0ff */
        /* <DEDUP_REMOVED lines=14> */
.L_x_929:
[----:B------:R-:W-:Y:S05]  /*6550*/  BSYNC.RECONVERGENT B0 ;  /* 0x0000000000007941 */ /* 0x000fea0003800200 */
.L_x_928:
        /* <DEDUP_REMOVED lines=19> */
[----:B------:R-:W-:-:S04]  /*6690*/  IMAD.SHL.U32 R23, R9, 0x800000, RZ ;  /* 0x0080000009177824 */ /* 0x000fc800078e00ff */
[----:B------:R0:W-:Y:S01]  /*66a0*/  @!P1 STS [R6], R13 ;  /* 0x0000000d06009388 */ /* 0x0001e20000000800 */
[----:B-----5:R-:W-:Y:S01]  /*66b0*/  FMUL R23, R23, R8 ;  /* 0x0000000817177220 */ /* 0x020fe20000400000 */
[----:B------:R-:W-:Y:S06]  /*66c0*/  BAR.SYNC.DEFER_BLOCKING 0x0 ;  /* 0x0000000000007b1d */ /* 0x000fec0000010000 */
[----:B------:R-:W-:Y:S05]  /*66d0*/  @P0 BRA `(.L_x_931) ;  /* 0x0000000000400947 */ /* 0x000fea0003800000 */
[----:B------:R-:W-:Y:S01]  /*66e0*/  ISETP.GE.U32.AND P0, PT, R20, UR18, PT ;  /* 0x0000001214007c0c */ /* 0x000fe2000bf06070 */
[----:B------:R-:W-:Y:S01]  /*66f0*/  UMOV UR15, 0xffffffff ;  /* 0xffffffff000f7882 */ /* 0x000fe20000000000 */
[----:B------:R-:W-:-:S11]  /*6700*/  MOV R12, RZ ;  /* 0x000000ff000c7202 */ /* 0x000fd60000000f00 */
        /* <DEDUP_REMOVED lines=11> */
.L_x_1013:
[----:B0-----:R-:W-:-:S05]  /*67c0*/  FADD R11, R25, R11 ;  /* 0x0000000b190b7221 */ /* 0x001fca0000000000 */
[----:B------:R0:W-:Y:S02]  /*67d0*/  @!P1 STS [UR22+0x400], R11 ;  /* 0x0004000bff009988 */ /* 0x0001e40008000816 */
.L_x_931:
        /* <DEDUP_REMOVED lines=10> */
[----:B------:R-:W-:Y:S01]  /*6880*/  MOV R29, UR34 ;  /* 0x00000022001d7c02 */ /* 0x000fe20008000f00 */
[----:B------:R-:W-:Y:S01]  /*6890*/  BSSY.RECONVERGENT B1, `(.L_x_936) ;  /* 0x000007f000017945 */ /* 0x000fe20003800200 */
[----:B------:R-:W-:Y:S02]  /*68a0*/  MOV R28, R20 ;  /* 0x00000014001c7202 */ /* 0x000fe40000000f00 */
[----:B------:R-:W-:-:S07]  /*68b0*/  IADD3 R29, PT, PT, -R29, UR32, RZ ;  /* 0x000000201d1d7c10 */ /* 0x000fce000fffe1ff */
.L_x_941:
[----:B------:R-:W1:Y:S01]  /*68c0*/  LDCU UR15, c[0x0][0x3b0] ;  /* 0x00007600ff0f77ac */ /* 0x000e620008000800 */
[----:B0-----:R-:W0:Y:S01]  /*68d0*/  LDC.64 R12, c[0x0][0x398] ;  /* 0x0000e600ff0c7b82 */ /* 0x001e220000000a00 */
[----:B-1----:R-:W-:-:S05]  /*68e0*/  IMAD.U32 R15, RZ, RZ, UR15 ;  /* 0x0000000fff0f7e24 */ /* 0x002fca000f8e00ff */
[----:B------:R-:W-:-:S05]  /*68f0*/  IADD3 R9, PT, PT, R28, R15, R5 ;  /* 0x0000000f1c097210 */ /* 0x000fca0007ffe005 */
[----:B0-----:R-:W-:-:S05]  /*6900*/  IMAD.WIDE R12, R9, 0x4, R12 ;  /* 0x00000004090c7825 */ /* 0x001fca00078e020c */
[----:B------:R0:W5:Y:S01]  /*6910*/  LDG.E R30, desc[UR24][R12.64] ;  /* 0x000000180c1e7981 */ /* 0x000162000c1e1900 */
[----:B------:R-:W-:Y:S01]  /*6920*/  UISETP.GE.AND UP1, UPT, UR33, 0x1, UPT ;  /* 0x000000012100788c */ /* 0x000fe2000bf26270 */
[----:B------:R-:W-:-:S08]  /*6930*/  HFMA2 R37, -RZ, RZ, 0, 0 ;  /* 0x00000000ff257431 */ /* 0x000fd000000001ff */
[----:B0-----:R-:W-:Y:S05]  /*6940*/  BRA.U !UP1, `(.L_x_937) ;  /* 0x0000000509b87547 */ /* 0x001fea000b800000 */
[----:B------:R-:W-:Y:S01]  /*6950*/  UISETP.GE.U32.AND UP1, UPT, UR29, 0x7, UPT ;  /* 0x000000071d00788c */ /* 0x000fe2000bf26070 */
[----:B------:R-:W-:Y:S02]  /*6960*/  MOV R37, RZ ;  /* 0x000000ff00257202 */ /* 0x000fe40000000f00 */
[----:B------:R-:W-:-:S06]  /*6970*/  MOV R14, RZ ;  /* 0x000000ff000e7202 */ /* 0x000fcc0000000f00 */
[----:B------:R-:W-:Y:S05]  /*6980*/  BRA.U !UP1, `(.L_x_938) ;  /* 0x0000000109a07547 */ /* 0x000fea000b800000 */
[----:B------:R-:W0:Y:S01]  /*6990*/  S2R R8, SR_CgaCtaId ;  /* 0x0000000000087919 */ /* 0x000e220000008800 */
[----:B------:R-:W-:Y:S01]  /*69a0*/  MOV R31, 0x400 ;  /* 0x00000400001f7802 */ /* 0x000fe20000000f00 */
[----:B------:R-:W-:Y:S01]  /*69b0*/  IMAD.MOV.U32 R37, RZ, RZ, RZ ;  /* 0x000000ffff257224 */ /* 0x000fe200078e00ff */
[----:B------:R-:W-:Y:S02]  /*69c0*/  MOV R14, RZ ;  /* 0x000000ff000e7202 */ /* 0x000fe40000000f00 */
[----:B------:R-:W-:Y:S02]  /*69d0*/  IADD3 R32, PT, PT, R28, UR11, RZ ;  /* 0x0000000b1c207c10 */ /* 0x000fe4000fffe0ff */
[----:B0-----:R-:W-:-:S07]  /*69e0*/  LEA R31, R8, R31, 0x18 ;  /* 0x0000001f081f7211 */ /* 0x001fce00078ec0ff */
.L_x_939:
[----:B------:R-:W0:Y:S01]  /*69f0*/  LDC.64 R34, c[0x0][0x390] ;  /* 0x0000e400ff227b82 */ /* 0x000e220000000a00 */
[----:B------:R-:W-:-:S05]  /*6a00*/  IADD3 R8, PT, PT, R14, UR16, RZ ;  /* 0x000000100e087c10 */ /* 0x000fca000fffe0ff */
[----:B------:R-:W-:-:S04]  /*6a10*/  IMAD R9, R8, R15, R32 ;  /* 0x0000000f08097224 */ /* 0x000fc800078e0220 */
[----:B0-----:R-:W-:-:S05]  /*6a20*/  IMAD.WIDE R34, R9, 0x4, R34 ;  /* 0x0000000409227825 */ /* 0x001fca00078e0222 */
[----:B------:R0:W2:Y:S02]  /*6a30*/  LDG.E.CONSTANT R25, desc[UR24][R34.64] ;  /* 0x0000001822197981 */ /* 0x0000a4000c1e9900 */
[----:B0-----:R-:W-:-:S05]  /*6a40*/  IMAD.WIDE R34, R15, 0x4, R34 ;  /* 0x000000040f227825 */ /* 0x001fca00078e0222 */
[----:B------:R-:W3:Y:S01]  /*6a50*/  LDG.E.CONSTANT R24, desc[UR24][R34.64] ;  /* 0x0000001822187981 */ /* 0x000ee2000c1e9900 */
[----:B------:R-:W-:-:S05]  /*6a60*/  IMAD.WIDE R26, R15, 0x4, R34 ;  /* 0x000000040f1a7825 */ /* 0x000fca00078e0222 */
[----:B------:R0:W4:Y:S01]  /*6a70*/  LDG.E.CONSTANT R33, desc[UR24][R26.64] ;  /* 0x000000181a217981 */ /* 0x000122000c1e9900 */
[----:B------:R-:W-:-:S05]  /*6a80*/  IMAD R36, R14, 0x4, R31 ;  /* 0x000000040e247824 */ /* 0x000fca00078e021f */
[----:B------:R-:W2:Y:S01]  /*6a90*/  LDS.128 R8, [R36+0x300] ;  /* 0x0003000024087984 */ /* 0x000ea20000000c00 */
[----:B0-----:R-:W-:-:S04]  /*6aa0*/  IMAD.WIDE R26, R15, 0x4, R26 ;  /* 0x000000040f1a7825 */ /* 0x001fc800078e021a */
[----:B--2---:R-:W-:Y:S02]  /*6ab0*/  FFMA R25, R8, R25, R37 ;  /* 0x0000001908197223 */ /* 0x004fe40000000025 */
[----:B------:R0:W2:Y:S02]  /*6ac0*/  LDG.E.CONSTANT R8, desc[UR24][R26.64] ;  /* 0x000000181a087981 */ /* 0x0000a4000c1e9900 */
[----:B---3--:R-:W-:Y:S01]  /*6ad0*/  FFMA R9, R9, R24, R25 ;  /* 0x0000001809097223 */ /* 0x008fe20000000019 */
[----:B------:R-:W-:-:S04]  /*6ae0*/  IMAD.WIDE R24, R15, 0x4, R26 ;  /* 0x000000040f187825 */ /* 0x000fc800078e021a */
[----:B----4-:R-:W-:Y:S01]  /*6af0*/  FFMA R10, R10, R33, R9 ;  /* 0x000000210a0a7223 */ /* 0x010fe20000000009 */
[C---:B------:R-:W-:Y:S01]  /*6b00*/  IMAD.WIDE R34, R15.reuse, 0x4, R24 ;  /* 0x000000040f227825 */ /* 0x040fe200078e0218 */
[----:B------:R1:W3:Y:S03]  /*6b10*/  LDG.E.CONSTANT R33, desc[UR24][R24.64] ;  /* 0x0000001818217981 */ /* 0x0002e6000c1e9900 */
[C---:B0-----:R-:W-:Y:S02]  /*6b20*/  IMAD.WIDE R26, R15.reuse, 0x4, R34 ;  /* 0x000000040f1a7825 */ /* 0x041fe400078e0222 */
[----:B------:R-:W4:Y:S02]  /*6b30*/  LDG.E.CONSTANT R34, desc[UR24][R34.64] ;  /* 0x0000001822227981 */ /* 0x000f24000c1e9900 */
[----:B-1----:R-:W-:-:S05]  /*6b40*/  IMAD.WIDE R24, R15, 0x4, R26 ;  /* 0x000000040f187825 */ /* 0x002fca00078e021a */
[----:B------:R-:W4:Y:S04]  /*6b50*/  LDG.E.CONSTANT R37, desc[UR24][R24.64] ;  /* 0x0000001818257981 */ /* 0x000f28000c1e9900 */
[----:B------:R2:W4:Y:S01]  /*6b60*/  LDG.E.CONSTANT R35, desc[UR24][R26.64] ;  /* 0x000000181a237981 */ /* 0x000522000c1e9900 */
[----:B------:R-:W-:-:S04]  /*6b70*/  IADD3 R14, PT, PT, R14, 0x8, RZ ;  /* 0x000000080e0e7810 */ /* 0x000fc80007ffe0ff */
[----:B------:R-:W-:Y:S01]  /*6b80*/  ISETP.NE.AND P0, PT, R14, R29, PT ;  /* 0x0000001d0e00720c */ /* 0x000fe20003f05270 */
[----:B--2---:R-:W-:Y:S02]  /*6b90*/  FFMA R27, R11, R8, R10 ;  /* 0x000000080b1b7223 */ /* 0x004fe4000000000a */
[----:B------:R-:W3:Y:S02]  /*6ba0*/  LDS.128 R8, [R36+0x310] ;  /* 0x0003100024087984 */ /* 0x000ee40000000c00 */
[----:B---3--:R-:W-:-:S04]  /*6bb0*/  FFMA R8, R8, R33, R27 ;  /* 0x0000002108087223 */ /* 0x008fc8000000001b */
[----:B----4-:R-:W-:-:S04]  /*6bc0*/  FFMA R9, R9, R34, R8 ;  /* 0x0000002209097223 */ /* 0x010fc80000000008 */
[----:B------:R-:W-:-:S04]  /*6bd0*/  FFMA R10, R10, R35, R9 ;  /* 0x000000230a0a7223 */ /* 0x000fc80000000009 */
[----:B------:R-:W-:Y:S01]  /*6be0*/  FFMA R37, R11, R37, R10 ;  /* 0x000000250b257223 */ /* 0x000fe2000000000a */
[----:B------:R-:W-:Y:S06]  /*6bf0*/  @P0 BRA `(.L_x_939) ;  /* 0xfffffffc007c0947 */ /* 0x000fec000383ffff */
[----:B------:R-:W-:-:S07]  /*6c00*/  MOV R14, R29 ;  /* 0x0000001d000e7202 */ /* 0x000fce0000000f00 */
.L_x_938:
[----:B------:R-:W-:-:S09]  /*6c10*/  UISETP.NE.AND UP1, UPT, UR34, URZ, UPT ;  /* 0x000000ff2200728c */ /* 0x000fd2000bf25270 */
[----:B------:R-:W-:Y:S05]  /*6c20*/  BRA.U !UP1, `(.L_x_937) ;  /* 0x0000000509007547 */ /* 0x000fea000b800000 */
[----:B------:R-:W-:Y:S02]  /*6c30*/  UISETP.GE.U32.AND UP1, UPT, UR30, 0x3, UPT ;  /* 0x000000031e00788c */ /* 0x000fe4000bf26070 */
[----:B------:R-:W-:-:S07]  /*6c40*/  UISETP.NE.AND UP2, UPT, UR35, URZ, UPT ;  /* 0x000000ff2300728c */ /* 0x000fce000bf45270 */
[----:B------:R-:W-:Y:S05]  /*6c50*/  BRA.U !UP1, `(.L_x_940) ;  /* 0x0000000109647547 */ /* 0x000fea000b800000 */
[----:B------:R-:W0:Y:S01]  /*6c60*/  LDC.64 R26, c[0x0][0x390] ;  /* 0x0000e400ff1a7b82 */ /* 0x000e220000000a00 */
[----:B------:R-:W-:Y:S01]  /*6c70*/  IADD3 R8, PT, PT, R14, UR16, RZ ;  /* 0x000000100e087c10 */ /* 0x000fe2000fffe0ff */
[----:B------:R-:W-:-:S04]  /*6c80*/  VIADD R9, R28, UR11 ;  /* 0x0000000b1c097c36 */ /* 0x000fc80008000000 */
[----:B------:R-:W-:-:S04]  /*6c90*/  IMAD R9, R8, R15, R9 ;  /* 0x0000000f08097224 */ /* 0x000fc800078e0209 */
[----:B0-----:R-:W-:-:S04]  /*6ca0*/  IMAD.WIDE R26, R9, 0x4, R26 ;  /* 0x00000004091a7825 */ /* 0x001fc800078e021a */
        /* <DEDUP_REMOVED lines=20> */
.L_x_940:
[----:B------:R-:W-:Y:S05]  /*6df0*/  BRA.U !UP2, `(.L_x_937) ;  /* 0x000000010a8c7547 */ /* 0x000fea000b800000 */
[----:B------:R-:W-:Y:S01]  /*6e00*/  ISETP.NE.AND P0, PT, RZ, UR31, PT ;  /* 0x0000001fff007c0c */ /* 0x000fe2000bf05270 */
[----:B------:R-:W-:Y:S01]  /*6e10*/  ULOP3.LUT UP1, URZ, UR36, 0x1, URZ, 0xc0, !UPT ;  /* 0x0000000124ff7892 */ /* 0x000fe2000f82c0ff */
[----:B------:R-:W-:-:S05]  /*6e20*/  HFMA2 R25, -RZ, RZ, 0, 2.384185791015625e-07 ;  /* 0x00000004ff197431 */ /* 0x000fca00000001ff */
[----:B------:R-:W-:-:S05]  /*6e30*/  PLOP3.LUT P1, PT, PT, PT, UP1, 0x80, 0x8 ;  /* 0x000000000008781c */ /* 0x000fca0003f2f018 */
[----:B------:R-:W0:Y:S01]  /*6e40*/  @UP1 LDCU.64 UR22, c[0x0][0x390] ;  /* 0x00007200ff1617ac */ /* 0x000e220008000a00 */
[----:B------:R-:W1:Y:S01]  /*6e50*/  @P0 S2R R9, SR_CgaCtaId ;  /* 0x0000000000090919 */ /* 0x000e620000008800 */
[----:B------:R-:W-:Y:S01]  /*6e60*/  @P0 MOV R8, 0x400 ;  /* 0x0000040000080802 */ /* 0x000fe20000000f00 */
[----:B------:R-:W2:Y:S03]  /*6e70*/  @P0 LDC.64 R10, c[0x0][0x390] ;  /* 0x0000e400ff0a0b82 */ /* 0x000ea60000000a00 */
[----:B-1----:R-:W-:Y:S02]  /*6e80*/  @P0 LEA R9, R9, R8, 0x18 ;  /* 0x0000000809090211 */ /* 0x002fe400078ec0ff */
[C---:B------:R-:W-:Y:S02]  /*6e90*/  @P0 IADD3 R8, PT, PT, R14.reuse, UR16, RZ ;  /* 0x000000100e080c10 */ /* 0x040fe4000fffe0ff */
[C---:B------:R-:W-:Y:S01]  /*6ea0*/  @P0 LEA R26, R14.reuse, R9, 0x2 ;  /* 0x000000090e1a0211 */ /* 0x040fe200078e10ff */
[----:B------:R-:W-:Y:S01]  /*6eb0*/  @P0 VIADD R14, R14, 0x2 ;  /* 0x000000020e0e0836 */ /* 0x000fe20000000000 */
[----:B------:R-:W-:-:S03]  /*6ec0*/  @P0 IADD3 R9, PT, PT, R28, UR11, RZ ;  /* 0x0000000b1c090c10 */ /* 0x000fc6000fffe0ff */
[----:B------:R-:W1:Y:S01]  /*6ed0*/  @P0 LDS R32, [R26+0x300] ;  /* 0x000300001a200984 */ /* 0x000e620000000800 */
[----:B------:R-:W-:Y:S01]  /*6ee0*/  @P1 R2UR UR15, R14 ;  /* 0x000000000e0f12ca */ /* 0x000fe200000e0000 */
[----:B------:R-:W-:Y:S01]  /*6ef0*/  @P0 IMAD R9, R8, R15, R9 ;  /* 0x0000000f08090224 */ /* 0x000fe200078e0209 */
[----:B------:R-:W-:Y:S01]  /*6f00*/  PLOP3.LUT P1, PT, PT, PT, UP1, 0x80, 0x8 ;  /* 0x000000000008781c */ /* 0x000fe20003f2f018 */
[----:B------:R-:W3:Y:S02]  /*6f10*/  @P0 LDS R27, [R26+0x304] ;  /* 0x000304001a1b0984 */ /* 0x000ee40000000800 */
[----:B--2---:R-:W-:-:S04]  /*6f20*/  @P0 IMAD.WIDE R10, R9, 0x4, R10 ;  /* 0x00000004090a0825 */ /* 0x004fc800078e020a */
[----:B------:R-:W-:-:S04]  /*6f30*/  @P0 IMAD.WIDE R8, R15, 0x4, R10 ;  /* 0x000000040f080825 */ /* 0x000fc800078e020a */
[----:B------:R-:W-:Y:S01]  /*6f40*/  @UP1 UIADD3 UR15, UPT, UPT, UR15, UR16, URZ ;  /* 0x000000100f0f1290 */ /* 0x000fe2000fffe0ff */
[----:B------:R-:W1:Y:S01]  /*6f50*/  @P0 LDG.E.CONSTANT R10, desc[UR24][R10.64] ;  /* 0x000000180a0a0981 */ /* 0x000e62000c1e9900 */
[----:B------:R-:W-:-:S03]  /*6f60*/  @P1 IADD3 R24, PT, PT, R28, UR11, RZ ;  /* 0x0000000b1c181c10 */ /* 0x000fc6000fffe0ff */
[----:B------:R-:W3:Y:S02]  /*6f70*/  @P0 LDG.E.CONSTANT R8, desc[UR24][R8.64] ;  /* 0x0000001808080981 */ /* 0x000ee4000c1e9900 */
[----:B------:R-:W-:-:S04]  /*6f80*/  @P1 IMAD R24, R15, UR15, R24 ;  /* 0x0000000f0f181c24 */ /* 0x000fc8000f8e0218 */
[----:B0-----:R-:W-:-:S06]  /*6f90*/  @P1 IMAD.WIDE R24, R24, R25, UR22 ;  /* 0x0000001618181e25 */ /* 0x001fcc000f8e0219 */
[----:B------:R-:W2:Y:S01]  /*6fa0*/  @P1 LDG.E.CONSTANT R24, desc[UR24][R24.64] ;  /* 0x0000001818181981 */ /* 0x000ea2000c1e9900 */
[----:B------:R-:W0:Y:S01]  /*6fb0*/  @UP1 S2UR UR22, SR_CgaCtaId ;  /* 0x00000000001619c3 */ /* 0x000e220000008800 */
[----:B------:R-:W-:Y:S02]  /*6fc0*/  @UP1 UMOV UR15, 0x400 ;  /* 0x00000400000f1882 */ /* 0x000fe40000000000 */
[----:B0-----:R-:W-:-:S06]  /*6fd0*/  @UP1 ULEA UR15, UR22, UR15, 0x18 ;  /* 0x0000000f160f1291 */ /* 0x001fcc000f8ec0ff */
[----:B------:R-:W-:-:S06]  /*6fe0*/  @P1 LEA R14, R14, UR15, 0x2 ;  /* 0x0000000f0e0e1c11 */ /* 0x000fcc000f8e10ff */
[----:B------:R-:W2:Y:S01]  /*6ff0*/  @P1 LDS R14, [R14+0x300] ;  /* 0x000300000e0e1984 */ /* 0x000ea20000000800 */
[----:B-1----:R-:W-:-:S04]  /*7000*/  @P0 FFMA R10, R32, R10, R37 ;  /* 0x0000000a200a0223 */ /* 0x002fc80000000025 */
[----:B---3--:R-:W-:-:S04]  /*7010*/  @P0 FFMA R37, R27, R8, R10 ;  /* 0x000000081b250223 */ /* 0x008fc8000000000a */
[----:B--2---:R-:W-:-:S07]  /*7020*/  @P1 FFMA R37, R14, R24, R37 ;  /* 0x000000180e251223 */ /* 0x004fce0000000025 */
.L_x_937:
[----:B-----5:R-:W-:Y:S01]  /*7030*/  FFMA R37, R23, R30, R37 ;  /* 0x0000001e17257223 */ /* 0x020fe20000000025 */
[----:B------:R-:W-:-:S04]  /*7040*/  VIADD R28, R28, UR26 ;  /* 0x0000001a1c1c7c36 */ /* 0x000fc80008000000 */
[----:B------:R0:W-:Y:S01]  /*7050*/  STG.E desc[UR24][R12.64], R37 ;  /* 0x000000250c007986 */ /* 0x0001e2000c101918 */
[----:B------:R-:W-:-:S13]  /*7060*/  ISETP.GE.AND P0, PT, R28, R15, PT ;  /* 0x0000000f1c00720c */ /* 0x000fda0003f06270 */
[----:B0-----:R-:W-:Y:S05]  /*7070*/  @!P0 BRA `(.L_x_941) ;  /* 0xfffffff800108947 */ /* 0x001fea000383ffff */
[----:B------:R-:W-:Y:S05]  /*7080*/  BSYNC.RECONVERGENT B1 ;  /* 0x0000000000017941 */ /* 0x000fea0003800200 */
.L_x_936:
[----:B------:R-:W-:Y:S05]  /*7090*/  BRA `(.L_x_934) ;  /* 0x0000000400e07947 */ /* 0x000fea0003800000 */
.L_x_935:
[----:B------:R-:W-:Y:S02]  /*70a0*/  MOV R31, UR34 ;  /* 0x00000022001f7c02 */ /* 0x000fe40008000f00 */
[----:B------:R-:W-:Y:S02]  /*70b0*/  MOV R30, R20 ;  /* 0x00000014001e7202 */ /* 0x000fe40000000f00 */
[----:B------:R-:W-:-:S07]  /*70c0*/  IADD3 R31, PT, PT, -R31, UR32, RZ ;  /* 0x000000201f1f7c10 */ /* 0x000fce000fffe1ff */
.L_x_946:
[----:B------:R-:W-:Y:S01]  /*70d0*/  UISETP.GE.AND UP1, UPT, UR33, 0x1, UPT ;  /* 0x000000012100788c */ /* 0x000fe2000bf26270 */
[----:B0-----:R-:W-:-:S08]  /*70e0*/  HFMA2 R25, -RZ, RZ, 0, 0 ;  /* 0x00000000ff197431 */ /* 0x001fd000000001ff */
[----:B------:R-:W-:Y:S05]  /*70f0*/  BRA.U !UP1, `(.L_x_942) ;  /* 0x0000000509a07547 */ /* 0x000fea000b800000 */
[----:B------:R-:W-:Y:S01]  /*7100*/  UISETP.GE.U32.AND UP1, UPT, UR29, 0x7, UPT ;  /* 0x000000071d00788c */ /* 0x000fe2000bf26070 */
[----:B------:R-:W-:Y:S01]  /*7110*/  VIADD R33, R30, UR11 ;  /* 0x0000000b1e217c36 */ /* 0x000fe20008000000 */
[----:B------:R-:W-:-:S07]  /*7120*/  CS2R R24, SRZ ;  /* 0x0000000000187805 */ /* 0x000fce000001ff00 */
[----:B------:R-:W-:Y:S05]  /*7130*/  BRA.U !UP1, `(.L_x_943) ;  /* 0x00000001099c7547 */ /* 0x000fea000b800000 */
[----:B------:R-:W5:Y:S01]  /*7140*/  S2R R9, SR_CgaCtaId ;  /* 0x0000000000097919 */ /* 0x000f620000008800 */
[----:B------:R-:W-:Y:S01]  /*7150*/  MOV R32, 0x400 ;  /* 0x0000040000207802 */ /* 0x000fe20000000f00 */
[----:B------:R-:W-:Y:S01]  /*7160*/  HFMA2 R34, -RZ, RZ, 0, 0 ;  /* 0x00000000ff227431 */ /* 0x000fe200000001ff */
[----:B------:R-:W-:Y:S02]  /*7170*/  MOV R25, RZ ;  /* 0x000000ff00197202 */ /* 0x000fe40000000f00 */
[----:B-----5:R-:W-:-:S07]  /*7180*/  LEA R32, R9, R32, 0x18 ;  /* 0x0000002009207211 */ /* 0x020fce00078ec0ff */
.L_x_944:
        /* <DEDUP_REMOVED lines=12> */
[----:B-----5:R-:W-:Y:S01]  /*7250*/  FFMA R36, R8, R15, R25 ;  /* 0x0000000f08247223 */ /* 0x020fe20000000019 */
[C---:B------:R-:W-:Y:S01]  /*7260*/  IMAD.WIDE R24, R29.reuse, 0x4, R26 ;  /* 0x000000041d187825 */ /* 0x040fe200078e021a */
[----:B------:R0:W5:Y:S04]  /*7270*/  LDG.E.CONSTANT R8, desc[UR24][R26.64] ;  /* 0x000000181a087981 */ /* 0x000168000c1e9900 */
[----:B------:R1:W4:Y:S01]  /*7280*/  LDG.E.CONSTANT R35, desc[UR24][R24.64] ;  /* 0x0000001818237981 */ /* 0x000322000c1e9900 */
[----:B0-----:R-:W-:-:S04]  /*7290*/  IMAD.WIDE R26, R29, 0x4, R24 ;  /* 0x000000041d1a7825 */ /* 0x001fc800078e0218 */
[C---:B-1----:R-:W-:Y:S02]  /*72a0*/  IMAD.WIDE R24, R29.reuse, 0x4, R26 ;  /* 0x000000041d187825 */ /* 0x042fe400078e021a */
        /* <DEDUP_REMOVED lines=15> */
[----:B------:R-:W-:-:S07]  /*73a0*/  MOV R24, R31 ;  /* 0x0000001f00187202 */ /* 0x000fce0000000f00 */
.L_x_943:
[----:B------:R-:W-:-:S09]  /*73b0*/  UISETP.NE.AND UP1, UPT, UR34, URZ, UPT ;  /* 0x000000ff2200728c */ /* 0x000fd2000bf25270 */
[----:B------:R-:W-:Y:S05]  /*73c0*/  BRA.U !UP1, `(.L_x_942) ;  /* 0x0000000109ec7547 */ /* 0x000fea000b800000 */
[----:B------:R-:W-:Y:S02]  /*73d0*/  UISETP.GE.U32.AND UP1, UPT, UR30, 0x3, UPT ;  /* 0x000000031e00788c */ /* 0x000fe4000bf26070 */
[----:B------:R-:W-:-:S07]  /*73e0*/  UISETP.NE.AND UP2, UPT, UR35, URZ, UPT ;  /* 0x000000ff2300728c */ /* 0x000fce000bf45270 */
[----:B------:R-:W-:Y:S05]  /*73f0*/  BRA.U !UP1, `(.L_x_945) ;  /* 0x0000000109607547 */ /* 0x000fea000b800000 */
[----:B------:R-:W5:Y:S08]  /*7400*/  LDC R27, c[0x0][0x3b0] ;  /* 0x0000ec00ff1b7b82 */ /* 0x000f700000000800 */
        /* <DEDUP_REMOVED lines=23> */
.L_x_945:
[----:B------:R-:W-:Y:S05]  /*7580*/  BRA.U !UP2, `(.L_x_942) ;  /* 0x000000010a7c7547 */ /* 0x000fea000b800000 */
[----:B------:R-:W-:Y:S01]  /*7590*/  ISETP.NE.AND P0, PT, RZ, UR31, PT ;  /* 0x0000001fff007c0c */ /* 0x000fe2000bf05270 */
[----:B------:R-:W-:Y:S01]  /*75a0*/  ULOP3.LUT UP1, URZ, UR36, 0x1, URZ, 0xc0, !UPT ;  /* 0x0000000124ff7892 */ /* 0x000fe2000f82c0ff */
[----:B------:R-:W-:-:S05]  /*75b0*/  HFMA2 R27, -RZ, RZ, 0, 2.384185791015625e-07 ;  /* 0x00000004ff1b7431 */ /* 0x000fca00000001ff */
[----:B------:R-:W-:-:S05]  /*75c0*/  PLOP3.LUT P1, PT, PT, PT, UP1, 0x80, 0x8 ;  /* 0x000000000008781c */ /* 0x000fca0003f2f018 */
[----:B------:R-:W5:Y:S01]  /*75d0*/  @UP1 LDCU UR15, c[0x0][0x3b0] ;  /* 0x00007600ff0f17ac */ /* 0x000f620008000800 */
[----:B------:R-:W1:Y:S01]  /*75e0*/  @P0 S2R R9, SR_CgaCtaId ;  /* 0x0000000000090919 */ /* 0x000e620000008800 */
[----:B0-----:R-:W0:Y:S01]  /*75f0*/  @P0 LDC R13, c[0x0][0x3b0] ;  /* 0x0000ec00ff0d0b82 */ /* 0x001e220000000800 */
[----:B------:R-:W-:Y:S01]  /*7600*/  @P0 MOV R8, 0x400 ;  /* 0x0000040000080802 */ /* 0x000fe20000000f00 */
[----:B------:R-:W2:Y:S06]  /*7610*/  @UP1 LDCU.64 UR22, c[0x0][0x390] ;  /* 0x00007200ff1617ac */ /* 0x000eac0008000a00 */
[----:B------:R-:W3:Y:S01]  /*7620*/  @P0 LDC.64 R10, c[0x0][0x390] ;  /* 0x0000e400ff0a0b82 */ /* 0x000ee20000000a00 */
[----:B0-----:R-:W-:Y:S01]  /*7630*/  @P0 IMAD R15, R24, R13, R33 ;  /* 0x0000000d180f0224 */ /* 0x001fe200078e0221 */
[----:B-1----:R-:W-:-:S03]  /*7640*/  @P0 LEA R9, R9, R8, 0x18 ;  /* 0x0000000809090211 */ /* 0x002fc600078ec0ff */
[----:B---3--:R-:W-:Y:S01]  /*7650*/  @P0 IMAD.WIDE R10, R15, 0x4, R10 ;  /* 0x000000040f0a0825 */ /* 0x008fe200078e020a */
[----:B------:R-:W-:-:S03]  /*7660*/  @P0 LEA R15, R24, R9, 0x2 ;  /* 0x00000009180f0211 */ /* 0x000fc600078e10ff */
[----:B------:R-:W-:Y:S02]  /*7670*/  @P0 VIADD R24, R24, 0x2 ;  /* 0x0000000218180836 */ /* 0x000fe40000000000 */
[----:B------:R-:W-:Y:S02]  /*7680*/  @P0 IMAD.WIDE R8, R13, 0x4, R10 ;  /* 0x000000040d080825 */ /* 0x000fe400078e020a */
[----:B------:R-:W3:Y:S02]  /*7690*/  @P0 LDG.E.CONSTANT R10, desc[UR24][R10.64] ;  /* 0x000000180a0a0981 */ /* 0x000ee4000c1e9900 */
[----:B-----5:R-:W-:Y:S02]  /*76a0*/  @P1 IMAD R12, R24, UR15, R33 ;  /* 0x0000000f180c1c24 */ /* 0x020fe4000f8e0221 */
[----:B------:R-:W5:Y:S02]  /*76b0*/  @P0 LDG.E.CONSTANT R8, desc[UR24][R8.64] ;  /* 0x0000001808080981 */ /* 0x000f64000c1e9900 */
[----:B--2---:R-:W-:Y:S01]  /*76c0*/  @P1 IMAD.WIDE R12, R12, R27, UR22 ;  /* 0x000000160c0c1e25 */ /* 0x004fe2000f8e021b */
[----:B------:R-:W-:Y:S01]  /*76d0*/  @UP1 UMOV UR15, 0x400 ;  /* 0x00000400000f1882 */ /* 0x000fe20000000000 */
[----:B------:R-:W3:Y:S04]  /*76e0*/  @P0 LDS R26, [R15+0x300] ;  /* 0x000300000f1a0984 */ /* 0x000ee80000000800 */
[----:B------:R-:W2:Y:S01]  /*76f0*/  @P1 LDG.E.CONSTANT R12, desc[UR24][R12.64] ;  /* 0x000000180c0c1981 */ /* 0x000ea2000c1e9900 */
[----:B------:R-:W0:Y:S03]  /*7700*/  @UP1 S2UR UR22, SR_CgaCtaId ;  /* 0x00000000001619c3 */ /* 0x000e260000008800 */
[----:B------:R-:W5:Y:S01]  /*7710*/  @P0 LDS R27, [R15+0x304] ;  /* 0x000304000f1b0984 */ /* 0x000f620000000800 */
[----:B0-----:R-:W-:-:S06]  /*7720*/  @UP1 ULEA UR15, UR22, UR15, 0x18 ;  /* 0x0000000f160f1291 */ /* 0x001fcc000f8ec0ff */
[----:B------:R-:W-:-:S06]  /*7730*/  @P1 LEA R14, R24, UR15, 0x2 ;  /* 0x0000000f180e1c11 */ /* 0x000fcc000f8e10ff */
[----:B------:R-:W2:Y:S01]  /*7740*/  @P1 LDS R14, [R14+0x300] ;  /* 0x000300000e0e1984 */ /* 0x000ea20000000800 */
[----:B---3--:R-:W-:-:S04]  /*7750*/  @P0 FFMA R10, R26, R10, R25 ;  /* 0x0000000a1a0a0223 */ /* 0x008fc80000000019 */
[----:B-----5:R-:W-:-:S04]  /*7760*/  @P0 FFMA R25, R27, R8, R10 ;  /* 0x000000081b190223 */ /* 0x020fc8000000000a */
[----:B--2---:R-:W-:-:S07]  /*7770*/  @P1 FFMA R25, R14, R12, R25 ;  /* 0x0000000c0e191223 */ /* 0x004fce0000000019 */
.L_x_942:
[----:B------:R-:W5:Y:S01]  /*7780*/  LDCU UR15, c[0x0][0x3b0] ;  /* 0x00007600ff0f77ac */ /* 0x000f620008000800 */
[----:B------:R-:W1:Y:S01]  /*7790*/  LDC.64 R8, c[0x0][0x398] ;  /* 0x0000e600ff087b82 */ /* 0x000e620000000a00 */
[----:B------:R-:W-:Y:S01]  /*77a0*/  FFMA R25, RZ, R23, R25 ;  /* 0x00000017ff197223 */ /* 0x000fe20000000019 */
[----:B-----5:R-:W-:-:S04]  /*77b0*/  MOV R15, UR15 ;  /* 0x0000000f000f7c02 */ /* 0x020fc80008000f00 */
[C---:B0-----:R-:W-:Y:S02]  /*77c0*/  IADD3 R11, PT, PT, R30.reuse, R15, R5 ;  /* 0x0000000f1e0b7210 */ /* 0x041fe40007ffe005 */
[----:B------:R-:W-:-:S03]  /*77d0*/  IADD3 R30, PT, PT, R30, UR26, RZ ;  /* 0x0000001a1e1e7c10 */ /* 0x000fc6000fffe0ff */
[----:B-1----:R-:W-:Y:S01]  /*77e0*/  IMAD.WIDE R8, R11, 0x4, R8 ;  /* 0x000000040b087825 */ /* 0x002fe200078e0208 */
[----:B------:R-:W-:-:S04]  /*77f0*/  ISETP.GE.AND P0, PT, R30, R15, PT ;  /* 0x0000000f1e00720c */ /* 0x000fc80003f06270 */
[----:B------:R0:W-:Y:S09]  /*7800*/  STG.E desc[UR24][R8.64], R25 ;  /* 0x0000001908007986 */ /* 0x0001f2000c101918 */
[----:B------:R-:W-:Y:S05]  /*7810*/  @!P0 BRA `(.L_x_946) ;  /* 0xfffffff8002c8947 */ /* 0x000fea000383ffff */
.L_x_934:
[----:B------:R-:W-:Y:S05]  /*7820*/  BSYNC.RECONVERGENT B0 ;  /* 0x0000000000007941 */ /* 0x000fea0003800200 */
.L_x_933:
[----:B------:R-:W-:Y:S06]  /*7830*/  BAR.SYNC.DEFER_BLOCKING 0x0 ;  /* 0x0000000000007b1d */ /* 0x000fec0000010000 */
[----:B------:R-:W-:-:S05]  /*7840*/  UMOV UR15, UR21 ;  /* 0x00000015000f7c82 */ /* 0x000fca0008000000 */
.L_x_876:
[----:B------:R-:W-:Y:S01]  /*7850*/  UIADD3 UR6, UPT, UPT, UR6, 0x1, URZ ;  /* 0x0000000106067890 */ /* 0x000fe2000fffe0ff */
[----:B------:R-:W-:Y:S11]  /*7860*/  BRA.U !UP0, `(.L_x_947) ;  /* 0xffffff9108987547 */ /* 0x000ff6000b83ffff */
.L_x_835:
[-C--:B------:R-:W-:Y:S01]  /*7870*/  ISETP.GE.AND P0, PT, R20, R15.reuse, PT ;  /* 0x0000000f1400720c */ /* 0x080fe20003f06270 */
[----:B------:R-:W-:Y:S01]  /*7880*/  IMAD.U32 R0, RZ, RZ, UR9 ;  /* 0x00000009ff007e24 */ /* 0x000fe2000f8e00ff */
[----:B------:R-:W0:Y:S01]  /*7890*/  LDCU UR6, c[0x0][0x3b0] ;  /* 0x00007600ff0677ac */ /* 0x000e220008000800 */
[----:B------:R-:W-:Y:S02]  /*78a0*/  BSSY.RECONVERGENT B0, `(.L_x_948) ;  /* 0x000001a000007945 */ /* 0x000fe40003800200 */
[----:B------:R-:W-:-:S08]  /*78b0*/  IMAD R0, R0, R15, UR10 ;  /* 0x0000000a00007e24 */ /* 0x000fd0000f8e020f */
[----:B------:R-:W-:Y:S05]  /*78c0*/  @P0 BRA `(.L_x_949) ;  /* 0x00000000005c0947 */ /* 0x000fea0003800000 */
[----:B------:R-:W0:Y:S01]  /*78d0*/  LDC.64 R4, c[0x0][0x398] ;  /* 0x0000e600ff047b82 */ /* 0x000e220000000a00 */
[----:B------:R-:W-:-:S07]  /*78e0*/  MOV R3, R20 ;  /* 0x0000001400037202 */ /* 0x000fce0000000f00 */
.L_x_952:
[----:B01----:R-:W-:-:S05]  /*78f0*/  IADD3 R7, PT, PT, R0, R3, RZ ;  /* 0x0000000300077210 */ /* 0x003fca0007ffe0ff */
[----:B0-----:R-:W-:-:S05]  /*7900*/  IMAD.WIDE R6, R7, 0x4, R4 ;  /* 0x0000000407067825 */ /* 0x001fca00078e0204 */
[----:B----4-:R-:W4:Y:S01]  /*7910*/  LDG.E R8, desc[UR24][R6.64] ;  /* 0x0000001806087981 */ /* 0x010f22000c1e1900 */
[----:B------:R-:W0:Y:S01]  /*7920*/  MUFU.RCP R2, R19 ;  /* 0x0000001300027308 */ /* 0x000e220000001000 */
[----:B------:R-:W-:Y:S01]  /*7930*/  IADD3 R3, PT, PT, R3, UR26, RZ ;  /* 0x0000001a03037c10 */ /* 0x000fe2000fffe0ff */
[----:B------:R-:W-:Y:S03]  /*7940*/  BSSY.RECONVERGENT B1, `(.L_x_950) ;  /* 0x000000d000017945 */ /* 0x000fe60003800200 */
[----:B------:R-:W-:Y:S01]  /*7950*/  ISETP.GE.AND P2, PT, R3, UR6, PT ;  /* 0x0000000603007c0c */ /* 0x000fe2000bf46270 */
[----:B0-----:R-:W-:-:S04]  /*7960*/  FFMA R9, R2, -R19, 1 ;  /* 0x3f80000002097423 */ /* 0x001fc80000000813 */
[----:B------:R-:W-:Y:S01]  /*7970*/  FFMA R9, R2, R9, R2 ;  /* 0x0000000902097223 */ /* 0x000fe20000000002 */
[----:B----4-:R-:W0:Y:S03]  /*7980*/  FCHK P0, R8, R19 ;  /* 0x0000001308007302 */ /* 0x010e260000000000 */
[----:B------:R-:W-:-:S04]  /*7990*/  FFMA R2, R8, R9, RZ ;  /* 0x0000000908027223 */ /* 0x000fc800000000ff */
[----:B------:R-:W-:-:S04]  /*79a0*/  FFMA R10, R2, -R19, R8 ;  /* 0x80000013020a7223 */ /* 0x000fc80000000008 */
[----:B------:R-:W-:Y:S01]  /*79b0*/  FFMA R9, R9, R10, R2 ;  /* 0x0000000a09097223 */ /* 0x000fe20000000002 */
[----:B0-----:R-:W-:Y:S06]  /*79c0*/  @!P0 BRA `(.L_x_951) ;  /* 0x0000000000108947 */ /* 0x001fec0003800000 */
[----:B------:R-:W-:Y:S01]  /*79d0*/  IMAD.MOV.U32 R9, RZ, RZ, R19 ;  /* 0x000000ffff097224 */ /* 0x000fe200078e0013 */
[----:B------:R-:W-:-:S07]  /*79e0*/  MOV R28, 0x7a00 ;  /* 0x00007a00001c7802 */ /* 0x000fce0000000f00 */
[----:B--23--:R-:W-:Y:S05]  /*79f0*/  CALL.REL.NOINC `($__internal_15_$__cuda_sm3x_div_rn_noftz_f32_slowpath) ;  /* 0x0000001800547944 */ /* 0x00cfea0003c00000 */
[----:B------:R-:W-:-:S07]  /*7a00*/  MOV R9, R8 ;  /* 0x0000000800097202 */ /* 0x000fce0000000f00 */
.L_x_951:
[----:B------:R-:W-:Y:S05]  /*7a10*/  BSYNC.RECONVERGENT B1 ;  /* 0x0000000000017941 */ /* 0x000fea0003800200 */
.L_x_950:
[----:B------:R0:W-:Y:S01]  /*7a20*/  STG.E desc[UR24][R6.64], R9 ;  /* 0x0000000906007986 */ /* 0x0001e2000c101918 */
[----:B------:R-:W-:Y:S05]  /*7a30*/  @!P2 BRA `(.L_x_952) ;  /* 0xfffffffc00aca947 */ /* 0x000fea000383ffff */
.L_x_949:
[----:B0-----:R-:W-:Y:S05]  /*7a40*/  BSYNC.RECONVERGENT B0 ;  /* 0x0000000000007941 */ /* 0x001fea0003800200 */
.L_x_948:
[----:B------:R-:W-:-:S06]  /*7a50*/  UISETP.NE.AND UP0, UPT, UR27, 0x1, UPT ;  /* 0x000000011b00788c */ /* 0x000fcc000bf05270 */
[----:B------:R-:W-:-:S13]  /*7a60*/  PLOP3.LUT P0, PT, PT, PT, UP0, 0x80, 0x8 ;  /* 0x000000000008781c */ /* 0x000fda0003f0f008 */
[----:B------:R-:W-:Y:S05]  /*7a70*/  @!P0 EXIT ;  /* 0x000000000000894d */ /* 0x000fea0003800000 */
[----:B------:R-:W0:Y:S01]  /*7a80*/  LDCU UR6, c[0x0][0x3b0] ;  /* 0x00007600ff0677ac */ /* 0x000e220008000800 */
[----:B------:R-:W-:Y:S01]  /*7a90*/  BSSY.RECONVERGENT B0, `(.L_x_953) ;  /* 0x000001d000007945 */ /* 0x000fe20003800200 */
[----:B------:R-:W1:Y:S01]  /*7aa0*/  LDCU UR8, c[0x0][0x3b0] ;  /* 0x00007600ff0877ac */ /* 0x000e620008000800 */
[----:B0-----:R-:W-:Y:S02]  /*7ab0*/  ISETP.GE.AND P0, PT, R20, UR6, PT ;  /* 0x0000000614007c0c */ /* 0x001fe4000bf06270 */
[----:B------:R-:W-:-:S11]  /*7ac0*/  IADD3 R0, PT, PT, R0, UR6, RZ ;  /* 0x0000000600007c10 */ /* 0x000fd6000fffe0ff */
[----:B-1----:R-:W-:Y:S05]  /*7ad0*/  @P0 BRA `(.L_x_954) ;  /* 0x0000000000600947 */ /* 0x002fea0003800000 */
[----:B------:R-:W0:Y:S01]  /*7ae0*/  LDC.64 R4, c[0x0][0x398] ;  /* 0x0000e600ff047b82 */ /* 0x000e220000000a00 */
[----:B------:R-:W-:-:S07]  /*7af0*/  MOV R3, R20 ;  /* 0x0000001400037202 */ /* 0x000fce0000000f00 */
.L_x_957:
[----:B-1----:R-:W-:-:S04]  /*7b00*/  IMAD.IADD R7, R0, 0x1, R3 ;  /* 0x0000000100077824 */ /* 0x002fc800078e0203 */
[----:B0-----:R-:W-:-:S05]  /*7b10*/  IMAD.WIDE R6, R7, 0x4, R4 ;  /* 0x0000000407067825 */ /* 0x001fca00078e0204 */
[----:B----4-:R-:W4:Y:S01]  /*7b20*/  LDG.E R8, desc[UR24][R6.64] ;  /* 0x0000001806087981 */ /* 0x010f22000c1e1900 */
[----:B------:R-:W0:Y:S01]  /*7b30*/  MUFU.RCP R2, UR4 ;  /* 0x0000000400027d08 */ /* 0x000e220008001000 */
[----:B------:R-:W-:Y:S01]  /*7b40*/  MOV R9, UR4 ;  /* 0x0000000400097c02 */ /* 0x000fe20008000f00 */
[----:B------:R-:W-:Y:S01]  /*7b50*/  BSSY.RECONVERGENT B1, `(.L_x_955) ;  /* 0x000000e000017945 */ /* 0x000fe20003800200 */
[----:B------:R-:W-:-:S04]  /*7b60*/  IADD3 R3, PT, PT, R3, UR26, RZ ;  /* 0x0000001a03037c10 */ /* 0x000fc8000fffe0ff */
[----:B------:R-:W-:Y:S01]  /*7b70*/  ISETP.GE.AND P2, PT, R3, UR8, PT ;  /* 0x0000000803007c0c */ /* 0x000fe2000bf46270 */
        /* <DEDUP_REMOVED lines=9> */
[----:B--23--:R-:W-:Y:S05]  /*7c10*/  CALL.REL.NOINC `($__internal_15_$__cuda_sm3x_div_rn_noftz_f32_slowpath) ;  /* 0x0000001400cc7944 */ /* 0x00cfea0003c00000 */
[----:B------:R-:W-:-:S07]  /*7c20*/  IMAD.MOV.U32 R9, RZ, RZ, R8 ;  /* 0x000000ffff097224 */ /* 0x000fce00078e0008 */
.L_x_956:
[----:B------:R-:W-:Y:S05]  /*7c30*/  BSYNC.RECONVERGENT B1 ;  /* 0x0000000000017941 */ /* 0x000fea0003800200 */
.L_x_955:
[----:B------:R1:W-:Y:S01]  /*7c40*/  STG.E desc[UR24][R6.64], R9 ;  /* 0x0000000906007986 */ /* 0x0003e2000c101918 */
[----:B------:R-:W-:Y:S05]  /*7c50*/  @!P2 BRA `(.L_x_957) ;  /* 0xfffffffc00a8a947 */ /* 0x000fea000383ffff */
.L_x_954:
[----:B------:R-:W-:Y:S05]  /*7c60*/  BSYNC.RECONVERGENT B0 ;  /* 0x0000000000007941 */ /* 0x000fea0003800200 */
.L_x_953:
        /* <DEDUP_REMOVED lines=11> */
.L_x_962:
[----:B-1----:R-:W-:-:S05]  /*7d20*/  IADD3 R7, PT, PT, R0, R3, RZ ;  /* 0x0000000300077210 */ /* 0x002fca0007ffe0ff */
[----:B0-----:R-:W-:-:S05]  /*7d30*/  IMAD.WIDE R6, R7, 0x4, R4 ;  /* 0x0000000407067825 */ /* 0x001fca00078e0204 */
[----:B----4-:R-:W4:Y:S01]  /*7d40*/  LDG.E R8, desc[UR24][R6.64] ;  /* 0x0000001806087981 */ /* 0x010f22000c1e1900 */
[----:B------:R-:W0:Y:S01]  /*7d50*/  MUFU.RCP R2, UR5 ;  /* 0x0000000500027d08 */ /* 0x000e220008001000 */
[----:B------:R-:W-:Y:S01]  /*7d60*/  IMAD.U32 R9, RZ, RZ, UR5 ;  /* 0x00000005ff097e24 */ /* 0x000fe2000f8e00ff */
[----:B------:R-:W-:Y:S01]  /*7d70*/  IADD3 R3, PT, PT, R3, UR26, RZ ;  /* 0x0000001a03037c10 */ /* 0x000fe2000fffe0ff */
[----:B------:R-:W-:Y:S03]  /*7d80*/  BSSY.RECONVERGENT B1, `(.L_x_960) ;  /* 0x000000d000017945 */ /* 0x000fe60003800200 */
        /* <DEDUP_REMOVED lines=11> */
[----:B------:R-:W-:-:S07]  /*7e40*/  MOV R9, R8 ;  /* 0x0000000800097202 */ /* 0x000fce0000000f00 */
.L_x_961:
[----:B------:R-:W-:Y:S05]  /*7e50*/  BSYNC.RECONVERGENT B1 ;  /* 0x0000000000017941 */ /* 0x000fea0003800200 */
.L_x_960:
[----:B------:R1:W-:Y:S01]  /*7e60*/  STG.E desc[UR24][R6.64], R9 ;  /* 0x0000000906007986 */ /* 0x0003e2000c101918 */
[----:B------:R-:W-:Y:S05]  /*7e70*/  @!P2 BRA `(.L_x_962) ;  /* 0xfffffffc00a8a947 */ /* 0x000fea000383ffff */
.L_x_959:
[----:B------:R-:W-:Y:S05]  /*7e80*/  BSYNC.RECONVERGENT B0 ;  /* 0x0000000000007941 */ /* 0x000fea0003800200 */
.L_x_958:
[----:B------:R-:W-:-:S06]  /*7e90*/  UISETP.NE.AND UP0, UPT, UR27, 0x3, UPT ;  /* 0x000000031b00788c */ /* 0x000fcc000bf05270 */
[----:B------:R-:W-:-:S13]  /*7ea0*/  PLOP3.LUT P0, PT, PT, PT, UP0, 0x80, 0x8 ;  /* 0x000000000008781c */ /* 0x000fda0003f0f008 */
[----:B------:R-:W-:Y:S05]  /*7eb0*/  @!P0 EXIT ;  /* 0x000000000000894d */ /* 0x000fea0003800000 */
[----:B------:R-:W0:Y:S02]  /*7ec0*/  LDCU UR4, c[0x0][0x3b0] ;  /* 0x00007600ff0477ac */ /* 0x000e240008000800 */
[----:B0-----:R-:W-:-:S13]  /*7ed0*/  ISETP.GE.AND P0, PT, R20, UR4, PT ;  /* 0x0000000414007c0c */ /* 0x001fda000bf06270 */
[----:B------:R-:W-:Y:S05]  /*7ee0*/  @P0 EXIT ;  /* 0x000000000000094d */ /* 0x000fea0003800000 */
[----:B------:R-:W0:Y:S01]  /*7ef0*/  LDC.64 R2, c[0x0][0x398] ;  /* 0x0000e600ff027b82 */ /* 0x000e220000000a00 */
[----:B------:R-:W-:Y:S01]  /*7f00*/  VIADD R5, R0, UR4 ;  /* 0x0000000400057c36 */ /* 0x000fe20008000000 */
[----:B------:R-:W0:Y:S06]  /*7f10*/  LDCU UR5, c[0x0][0x3b0] ;  /* 0x00007600ff0577ac */ /* 0x000e2c0008000800 */
.L_x_965:
[----:B-1----:R-:W-:-:S05]  /*7f20*/  IADD3 R7, PT, PT, R5, R20, RZ ;  /* 0x0000001405077210 */ /* 0x002fca0007ffe0ff */
[----:B0-----:R-:W-:-:S05]  /*7f30*/  IMAD.WIDE R6, R7, 0x4, R2 ;  /* 0x0000000407067825 */ /* 0x001fca00078e0202 */
[----:B----4-:R-:W4:Y:S01]  /*7f40*/  LDG.E R8, desc[UR24][R6.64] ;  /* 0x0000001806087981 */ /* 0x010f22000c1e1900 */
        /* <DEDUP_REMOVED lines=14> */
.L_x_964:
[----:B------:R-:W-:Y:S05]  /*8030*/  BSYNC.RECONVERGENT B0 ;  /* 0x0000000000007941 */ /* 0x000fea0003800200 */
.L_x_963:
[----:B------:R0:W-:Y:S01]  /*8040*/  STG.E desc[UR24][R6.64], R9 ;  /* 0x0000000906007986 */ /* 0x0001e2000c101918 */
[----:B------:R-:W-:-:S04]  /*8050*/  IADD3 R20, PT, PT, R20, UR26, RZ ;  /* 0x0000001a14147c10 */ /* 0x000fc8000fffe0ff */
[----:B------:R-:W-:-:S13]  /*8060*/  ISETP.GE.AND P0, PT, R20, UR5, PT ;  /* 0x0000000514007c0c */ /* 0x000fda000bf06270 */
[----:B0-----:R-:W-:Y:S05]  /*8070*/  @!P0 BRA `(.L_x_965) ;  /* 0xfffffffc00a88947 */ /* 0x001fea000383ffff */
[----:B------:R-:W-:Y:S05]  /*8080*/  EXIT ;  /* 0x000000000000794d */ /* 0x000fea0003800000 */
.L_x_856:
[----:B------:R-:W-:Y:S01]  /*8090*/  HFMA2 R10, -RZ, RZ, 0, 9.5367431640625e-07 ;  /* 0x00000010ff0a7431 */ /* 0x000fe200000001ff */
[----:B------:R-:W-:Y:S01]  /*80a0*/  MOV R9, 0x1f ;  /* 0x0000001f00097802 */ /* 0x000fe20000000f00 */
[----:B------:R-:W-:-:S07]  /*80b0*/  IMAD.MOV.U32 R8, RZ, RZ, -0x1 ;  /* 0xffffffffff087424 */ /* 0x000fce00078e00ff */
[----:B012---:R-:W-:Y:S05]  /*80c0*/  WARPSYNC.COLLECTIVE R8, `(.L_x_966) ;  /* 0x0000000008087348 */ /* 0x007fea0003c00000 */
[----:B--2---:R2:W3:Y:S02]  /*80d0*/  SHFL.BFLY P0, R11, R12, R10, R9 ;  /* 0x0c00000a0c0b7389 */ /* 0x0044e40000000009 */
[----:B0123--:R-:W-:Y:S05]  /*80e0*/  ENDCOLLECTIVE ;  /* 0x000000000000791b */ /* 0x00ffea0003800000 */
.L_x_966:
[----:B------:R-:W-:Y:S01]  /*80f0*/  HFMA2 R10, -RZ, RZ, 0, 4.76837158203125e-07 ;  /* 0x00000008ff0a7431 */ /* 0x000fe200000001ff */
[----:B------:R-:W-:-:S04]  /*8100*/  FMNMX R13, R11, R12, !PT ;  /* 0x0000000c0b0d7209 */ /* 0x000fc80007800000 */
[----:B------:R-:W-:-:S07]  /*8110*/  MOV R12, R13 ;  /* 0x0000000d000c7202 */ /* 0x000fce0000000f00 */
[----:B------:R-:W-:Y:S05]  /*8120*/  WARPSYNC.COLLECTIVE R8, `(.L_x_967) ;  /* 0x0000000008087348 */ /* 0x000fea0003c00000 */
[----:B------:R0:W1:Y:S02]  /*8130*/  SHFL.BFLY P0, R11, R12, R10, R9 ;  /* 0x0c00000a0c0b7389 */ /* 0x0000640000000009 */
[----:B01----:R-:W-:Y:S05]  /*8140*/  ENDCOLLECTIVE ;  /* 0x000000000000791b */ /* 0x003fea0003800000 */
.L_x_967:
[----:B------:R-:W-:Y:S01]  /*8150*/  IMAD.MOV.U32 R10, RZ, RZ, 0x4 ;  /* 0x00000004ff0a7424 */ /* 0x000fe200078e00ff */
[----:B------:R-:W-:-:S04]  /*8160*/  FMNMX R14, R13, R11, !PT ;  /* 0x0000000b0d0e7209 */ /* 0x000fc80007800000 */
[----:B------:R-:W-:-:S07]  /*8170*/  MOV R12, R14 ;  /* 0x0000000e000c7202 */ /* 0x000fce0000000f00 */
[----:B------:R-:W-:Y:S05]  /*8180*/  WARPSYNC.COLLECTIVE R8, `(.L_x_968) ;  /* 0x0000000008087348 */ /* 0x000fea0003c00000 */
[----:B------:R0:W1:Y:S02]  /*8190*/  SHFL.BFLY P0, R11, R12, R10, R9 ;  /* 0x0c00000a0c0b7389 */ /* 0x0000640000000009 */
[----:B01----:R-:W-:Y:S05]  /*81a0*/  ENDCOLLECTIVE ;  /* 0x000000000000791b */ /* 0x003fea0003800000 */
.L_x_968:
[----:B------:R-:W-:Y:S01]  /*81b0*/  HFMA2 R10, -RZ, RZ, 0, 1.1920928955078125e-07 ;  /* 0x00000002ff0a7431 */ /* 0x000fe200000001ff */
[----:B------:R-:W-:-:S04]  /*81c0*/  FMNMX R15, R14, R11, !PT ;  /* 0x0000000b0e0f7209 */ /* 0x000fc80007800000 */
[----:B------:R-:W-:-:S07]  /*81d0*/  MOV R12, R15 ;  /* 0x0000000f000c7202 */ /* 0x000fce0000000f00 */
[----:B------:R-:W-:Y:S05]  /*81e0*/  WARPSYNC.COLLECTIVE R8, `(.L_x_969) ;  /* 0x0000000008087348 */ /* 0x000fea0003c00000 */
[----:B------:R0:W1:Y:S02]  /*81f0*/  SHFL.BFLY P0, R11, R12, R10, R9 ;  /* 0x0c00000a0c0b7389 */ /* 0x0000640000000009 */
[----:B01----:R-:W-:Y:S05]  /*8200*/  ENDCOLLECTIVE ;  /* 0x000000000000791b */ /* 0x003fea0003800000 */
.L_x_969:
[----:B------:R-:W-:Y:S01]  /*8210*/  IMAD.MOV.U32 R10, RZ, RZ, 0x1 ;  /* 0x00000001ff0a7424 */ /* 0x000fe200078e00ff */
[----:B------:R-:W-:-:S04]  /*8220*/  FMNMX R23, R15, R11, !PT ;  /* 0x0000000b0f177209 */ /* 0x000fc80007800000 */
[----:B------:R-:W-:-:S07]  /*8230*/  MOV R12, R23 ;  /* 0x00000017000c7202 */ /* 0x000fce0000000f00 */
[----:B------:R-:W-:Y:S05]  /*8240*/  WARPSYNC.COLLECTIVE R8, `(.L_x_970) ;  /* 0x0000000008087348 */ /* 0x000fea0003c00000 */
[----:B------:R0:W1:Y:S02]  /*8250*/  SHFL.BFLY P0, R11, R12, R10, R9 ;  /* 0x0c00000a0c0b7389 */ /* 0x0000640000000009 */
[----:B01----:R-:W-:Y:S05]  /*8260*/  ENDCOLLECTIVE ;  /* 0x000000000000791b */ /* 0x003fea0003800000 */
.L_x_970:
[----:B------:R-:W-:Y:S05]  /*8270*/  BRA `(.L_x_971) ;  /* 0xffffff9400ac7947 */ /* 0x000fea000383ffff */
.L_x_861:
[----:B------:R-:W-:Y:S02]  /*8280*/  MOV R10, 0x10 ;  /* 0x00000010000a7802 */ /* 0x000fe40000000f00 */
[----:B------:R-:W-:Y:S02]  /*8290*/  MOV R9, 0x1f ;  /* 0x0000001f00097802 */ /* 0x000fe40000000f00 */
[----:B------:R-:W-:-:S07]  /*82a0*/  MOV R8, 0xffffffff ;  /* 0xffffffff00087802 */ /* 0x000fce0000000f00 */
[----:B0123--:R-:W-:Y:S05]  /*82b0*/  WARPSYNC.COLLECTIVE R8, `(.L_x_972) ;  /* 0x0000000008087348 */ /* 0x00ffea0003c00000 */
[----:B0--3--:R0:W3:Y:S02]  /*82c0*/  SHFL.BFLY P0, R11, R12, R10, R9 ;  /* 0x0c00000a0c0b7389 */ /* 0x0090e40000000009 */
[----:B0123--:R-:W-:Y:S05]  /*82d0*/  ENDCOLLECTIVE ;  /* 0x000000000000791b */ /* 0x00ffea0003800000 */
.L_x_972:
[----:B------:R-:W-:Y:S01]  /*82e0*/  MOV R10, 0x8 ;  /* 0x00000008000a7802 */ /* 0x000fe20000000f00 */
[----:B------:R-:W-:-:S04]  /*82f0*/  FADD R13, R11, R12 ;  /* 0x0000000c0b0d7221 */ /* 0x000fc80000000000 */
[----:B------:R-:W-:-:S07]  /*8300*/  IMAD.MOV.U32 R12, RZ, RZ, R13 ;  /* 0x000000ffff0c7224 */ /* 0x000fce00078e000d */
[----:B------:R-:W-:Y:S05]  /*8310*/  WARPSYNC.COLLECTIVE R8, `(.L_x_973) ;  /* 0x0000000008087348 */ /* 0x000fea0003c00000 */
[----:B------:R0:W1:Y:S02]  /*8320*/  SHFL.BFLY P0, R11, R12, R10, R9 ;  /* 0x0c00000a0c0b7389 */ /* 0x0000640000000009 */
[----:B01----:R-:W-:Y:S05]  /*8330*/  ENDCOLLECTIVE ;  /* 0x000000000000791b */ /* 0x003fea0003800000 */
.L_x_973:
[----:B------:R-:W-:Y:S01]  /*8340*/  MOV R10, 0x4 ;  /* 0x00000004000a7802 */ /* 0x000fe20000000f00 */
[----:B------:R-:W-:-:S05]  /*8350*/  FADD R14, R13, R11 ;  /* 0x0000000b0d0e7221 */ /* 0x000fca0000000000 */
[----:B------:R-:W-:-:S07]  /*8360*/  MOV R12, R14 ;  /* 0x0000000e000c7202 */ /* 0x000fce0000000f00 */
[----:B------:R-:W-:Y:S05]  /*8370*/  WARPSYNC.COLLECTIVE R8, `(.L_x_974) ;  /* 0x0000000008087348 */ /* 0x000fea0003c00000 */
[----:B------:R0:W1:Y:S02]  /*8380*/  SHFL.BFLY P0, R11, R12, R10, R9 ;  /* 0x0c00000a0c0b7389 */ /* 0x0000640000000009 */
[----:B01----:R-:W-:Y:S05]  /*8390*/  ENDCOLLECTIVE ;  /* 0x000000000000791b */ /* 0x003fea0003800000 */
.L_x_974:
[----:B------:R-:W-:Y:S01]  /*83a0*/  MOV R10, 0x2 ;  /* 0x00000002000a7802 */ /* 0x000fe20000000f00 */
[----:B------:R-:W-:-:S04]  /*83b0*/  FADD R15, R14, R11 ;  /* 0x0000000b0e0f7221 */ /* 0x000fc80000000000 */
[----:B------:R-:W-:-:S07]  /*83c0*/  IMAD.MOV.U32 R12, RZ, RZ, R15 ;  /* 0x000000ffff0c7224 */ /* 0x000fce00078e000f */
[----:B------:R-:W-:Y:S05]  /*83d0*/  WARPSYNC.COLLECTIVE R8, `(.L_x_975) ;  /* 0x0000000008087348 */ /* 0x000fea0003c00000 */
[----:B------:R0:W1:Y:S02]  /*83e0*/  SHFL.BFLY P0, R11, R12, R10, R9 ;  /* 0x0c00000a0c0b7389 */ /* 0x0000640000000009 */
[----:B01----:R-:W-:Y:S05]  /*83f0*/  ENDCOLLECTIVE ;  /* 0x000000000000791b */ /* 0x003fea0003800000 */
.L_x_975:
[----:B------:R-:W-:Y:S01]  /*8400*/  MOV R10, 0x1 ;  /* 0x00000001000a7802 */ /* 0x000fe20000000f00 */
[----:B------:R-:W-:-:S05]  /*8410*/  FADD R23, R15, R11 ;  /* 0x0000000b0f177221 */ /* 0x000fca0000000000 */
[----:B------:R-:W-:-:S07]  /*8420*/  MOV R12, R23 ;  /* 0x00000017000c7202 */ /* 0x000fce0000000f00 */
[----:B------:R-:W-:Y:S05]  /*8430*/  WARPSYNC.COLLECTIVE R8, `(.L_x_976) ;  /* 0x0000000008087348 */ /* 0x000fea0003c00000 */
[----:B------:R0:W1:Y:S02]  /*8440*/  SHFL.BFLY P0, R11, R12, R10, R9 ;  /* 0x0c00000a0c0b7389 */ /* 0x0000640000000009 */
[----:B01----:R-:W-:Y:S05]  /*8450*/  ENDCOLLECTIVE ;  /* 0x000000000000791b */ /* 0x003fea0003800000 */
.L_x_976:
[----:B------:R-:W-:Y:S05]  /*8460*/  BRA `(.L_x_977) ;  /* 0xffffff9800687947 */ /* 0x000fea000383ffff */
.L_x_881:
[----:B------:R-:W-:Y:S02]  /*8470*/  HFMA2 R9, -RZ, RZ, 0, 1.847743988037109375e-06 ;  /* 0x0000001fff097431 */ /* 0x000fe400000001ff */
[----:B------:R-:W-:Y:S01]  /*8480*/  IMAD.MOV.U32 R10, RZ, RZ, 0x10 ;  /* 0x00000010ff0a7424 */ /* 0x000fe200078e00ff */
[----:B------:R-:W-:-:S07]  /*8490*/  MOV R8, 0xffffffff ;  /* 0xffffffff00087802 */ /* 0x000fce0000000f00 */
[----:B01234-:R-:W-:Y:S05]  /*84a0*/  WARPSYNC.COLLECTIVE R8, `(.L_x_978) ;  /* 0x0000000008087348 */ /* 0x01ffea0003c00000 */
[----:B----4-:R4:W0:Y:S02]  /*84b0*/  SHFL.BFLY P0, R11, R12, R10, R9 ;  /* 0x0c00000a0c0b7389 */ /* 0x0108240000000009 */
[----:B01234-:R-:W-:Y:S05]  /*84c0*/  ENDCOLLECTIVE ;  /* 0x000000000000791b */ /* 0x01ffea0003800000 */
.L_x_978:
[----:B------:R-:W-:Y:S01]  /*84d0*/  IMAD.MOV.U32 R10, RZ, RZ, 0x8 ;  /* 0x00000008ff0a7424 */ /* 0x000fe200078e00ff */
[----:B------:R-:W-:-:S04]  /*84e0*/  FMNMX R13, R11, R12, !PT ;  /* 0x0000000c0b0d7209 */ /* 0x000fc80007800000 */
[----:B------:R-:W-:-:S07]  /*84f0*/  MOV R12, R13 ;  /* 0x0000000d000c7202 */ /* 0x000fce0000000f00 */
[----:B------:R-:W-:Y:S05]  /*8500*/  WARPSYNC.COLLECTIVE R8, `(.L_x_979) ;  /* 0x0000000008087348 */ /* 0x000fea0003c00000 */
[----:B------:R0:W1:Y:S02]  /*8510*/  SHFL.BFLY P0, R11, R12, R10, R9 ;  /* 0x0c00000a0c0b7389 */ /* 0x0000640000000009 */
[----:B01----:R-:W-:Y:S05]  /*8520*/  ENDCOLLECTIVE ;  /* 0x000000000000791b */ /* 0x003fea0003800000 */
.L_x_979:
[----:B------:R-:W-:Y:S01]  /*8530*/  HFMA2 R10, -RZ, RZ, 0, 2.384185791015625e-07 ;  /* 0x00000004ff0a7431 */ /* 0x000fe200000001ff */
[----:B------:R-:W-:-:S04]  /*8540*/  FMNMX R14, R13, R11, !PT ;  /* 0x0000000b0d0e7209 */ /* 0x000fc80007800000 */
[----:B------:R-:W-:-:S07]  /*8550*/  MOV R12, R14 ;  /* 0x0000000e000c7202 */ /* 0x000fce0000000f00 */
[----:B------:R-:W-:Y:S05]  /*8560*/  WARPSYNC.COLLECTIVE R8, `(.L_x_980) ;  /* 0x0000000008087348 */ /* 0x000fea0003c00000 */
[----:B------:R0:W1:Y:S02]  /*8570*/  SHFL.BFLY P0, R11, R12, R10, R9 ;  /* 0x0c00000a0c0b7389 */ /* 0x0000640000000009 */
[----:B01----:R-:W-:Y:S05]  /*8580*/  ENDCOLLECTIVE ;  /* 0x000000000000791b */ /* 0x003fea0003800000 */
.L_x_980:
[----:B------:R-:W-:Y:S01]  /*8590*/  IMAD.MOV.U32 R10, RZ, RZ, 0x2 ;  /* 0x00000002ff0a7424 */ /* 0x000fe200078e00ff */
[----:B------:R-:W-:-:S04]  /*85a0*/  FMNMX R23, R14, R11, !PT ;  /* 0x0000000b0e177209 */ /* 0x000fc80007800000 */
[----:B------:R-:W-:-:S07]  /*85b0*/  MOV R12, R23 ;  /* 0x00000017000c7202 */ /* 0x000fce0000000f00 */
[----:B------:R-:W-:Y:S05]  /*85c0*/  WARPSYNC.COLLECTIVE R8, `(.L_x_981) ;  /* 0x0000000008087348 */ /* 0x000fea0003c00000 */
[----:B------:R0:W1:Y:S02]  /*85d0*/  SHFL.BFLY P0, R11, R12, R10, R9 ;  /* 0x0c00000a0c0b7389 */ /* 0x0000640000000009 */
[----:B01----:R-:W-:Y:S05]  /*85e0*/  ENDCOLLECTIVE ;  /* 0x000000000000791b */ /* 0x003fea0003800000 */
.L_x_981:
[----:B------:R-:W-:Y:S01]  /*85f0*/  HFMA2 R10, -RZ, RZ, 0, 5.9604644775390625e-08 ;  /* 0x00000001ff0a7431 */ /* 0x000fe200000001ff */
[----:B------:R-:W-:-:S04]  /*8600*/  FMNMX R24, R23, R11, !PT ;  /* 0x0000000b17187209 */ /* 0x000fc80007800000 */
[----:B------:R-:W-:-:S07]  /*8610*/  MOV R12, R24 ;  /* 0x00000018000c7202 */ /* 0x000fce0000000f00 */
[----:B------:R-:W-:Y:S05]  /*8620*/  WARPSYNC.COLLECTIVE R8, `(.L_x_982) ;  /* 0x0000000008087348 */ /* 0x000fea0003c00000 */
[----:B------:R0:W1:Y:S02]  /*8630*/  SHFL.BFLY P0, R11, R12, R10, R9 ;  /* 0x0c00000a0c0b7389 */ /* 0x0000640000000009 */
[----:B01----:R-:W-:Y:S05]  /*8640*/  ENDCOLLECTIVE ;  /* 0x000000000000791b */ /* 0x003fea0003800000 */
.L_x_982:
[----:B------:R-:W-:Y:S05]  /*8650*/  BRA `(.L_x_983) ;  /* 0xffffffa800e47947 */ /* 0x000fea000383ffff */
.L_x_886:
[----:B------:R-:W-:Y:S01]  /*8660*/  MOV R10, 0x10 ;  /* 0x00000010000a7802 */ /* 0x000fe20000000f00 */
[----:B------:R-:W-:Y:S01]  /*8670*/  IMAD.MOV.U32 R9, RZ, RZ, 0x1f ;  /* 0x0000001fff097424 */ /* 0x000fe200078e00ff */
[----:B------:R-:W-:-:S07]  /*8680*/  MOV R8, 0xffffffff ;  /* 0xffffffff00087802 */ /* 0x000fce0000000f00 */
[----:B01234-:R-:W-:Y:S05]  /*8690*/  WARPSYNC.COLLECTIVE R8, `(.L_x_984) ;  /* 0x0000000008087348 */ /* 0x01ffea0003c00000 */
[----:B0-----:R0:W0:Y:S02]  /*86a0*/  SHFL.BFLY P0, R11, R12, R10, R9 ;  /* 0x0c00000a0c0b7389 */ /* 0x0010240000000009 */
[----:B01234-:R-:W-:Y:S05]  /*86b0*/  ENDCOLLECTIVE ;  /* 0x000000000000791b */ /* 0x01ffea0003800000 */
.L_x_984:
[----:B------:R-:W-:Y:S01]  /*86c0*/  MOV R10, 0x8 ;  /* 0x00000008000a7802 */ /* 0x000fe20000000f00 */
[----:B------:R-:W-:-:S05]  /*86d0*/  FADD R13, R11, R12 ;  /* 0x0000000c0b0d7221 */ /* 0x000fca0000000000 */
[----:B------:R-:W-:-:S07]  /*86e0*/  MOV R12, R13 ;  /* 0x0000000d000c7202 */ /* 0x000fce0000000f00 */
[----:B------:R-:W-:Y:S05]  /*86f0*/  WARPSYNC.COLLECTIVE R8, `(.L_x_985) ;  /* 0x0000000008087348 */ /* 0x000fea0003c00000 */
[----:B------:R0:W1:Y:S02]  /*8700*/  SHFL.BFLY P0, R11, R12, R10, R9 ;  /* 0x0c00000a0c0b7389 */ /* 0x0000640000000009 */
[----:B01----:R-:W-:Y:S05]  /*8710*/  ENDCOLLECTIVE ;  /* 0x000000000000791b */ /* 0x003fea0003800000 */
.L_x_985:
[----:B------:R-:W-:Y:S01]  /*8720*/  MOV R10, 0x4 ;  /* 0x00000004000a7802 */ /* 0x000fe20000000f00 */
[----:B------:R-:W-:-:S04]  /*8730*/  FADD R14, R13, R11 ;  /* 0x0000000b0d0e7221 */ /* 0x000fc80000000000 */
[----:B------:R-:W-:-:S07]  /*8740*/  IMAD.MOV.U32 R12, RZ, RZ, R14 ;  /* 0x000000ffff0c7224 */ /* 0x000fce00078e000e */
[----:B------:R-:W-:Y:S05]  /*8750*/  WARPSYNC.COLLECTIVE R8, `(.L_x_986) ;  /* 0x0000000008087348 */ /* 0x000fea0003c00000 */
[----:B------:R0:W1:Y:S02]  /*8760*/  SHFL.BFLY P0, R11, R12, R10, R9 ;  /* 0x0c00000a0c0b7389 */ /* 0x0000640000000009 */
[----:B01----:R-:W-:Y:S05]  /*8770*/  ENDCOLLECTIVE ;  /* 0x000000000000791b */ /* 0x003fea0003800000 */
.L_x_986:
[----:B------:R-:W-:Y:S01]  /*8780*/  MOV R10, 0x2 ;  /* 0x00000002000a7802 */ /* 0x000fe20000000f00 */
[----:B------:R-:W-:-:S05]  /*8790*/  FADD R24, R14, R11 ;  /* 0x0000000b0e187221 */ /* 0x000fca0000000000 */
[----:B------:R-:W-:-:S07]  /*87a0*/  MOV R12, R24 ;  /* 0x00000018000c7202 */ /* 0x000fce0000000f00 */
[----:B------:R-:W-:Y:S05]  /*87b0*/  WARPSYNC.COLLECTIVE R8, `(.L_x_987) ;  /* 0x0000000008087348 */ /* 0x000fea0003c00000 */
[----:B------:R0:W1:Y:S02]  /*87c0*/  SHFL.BFLY P0, R11, R12, R10, R9 ;  /* 0x0c00000a0c0b7389 */ /* 0x0000640000000009 */
[----:B01----:R-:W-:Y:S05]  /*87d0*/  ENDCOLLECTIVE ;  /* 0x000000000000791b */ /* 0x003fea0003800000 */
.L_x_987:
[----:B------:R-:W-:Y:S01]  /*87e0*/  MOV R10, 0x1 ;  /* 0x00000001000a7802 */ /* 0x000fe20000000f00 */
[----:B------:R-:W-:-:S04]  /*87f0*/  FADD R25, R24, R11 ;  /* 0x0000000b18197221 */ /* 0x000fc80000000000 */
[----:B------:R-:W-:-:S07]  /*8800*/  IMAD.MOV.U32 R12, RZ, RZ, R25 ;  /* 0x000000ffff0c7224 */ /* 0x000fce00078e0019 */
[----:B------:R-:W-:Y:S05]  /*8810*/  WARPSYNC.COLLECTIVE R8, `(.L_x_988) ;  /* 0x0000000008087348 */ /* 0x000fea0003c00000 */
[----:B------:R0:W1:Y:S02]  /*8820*/  SHFL.BFLY P0, R11, R12, R10, R9 ;  /* 0x0c00000a0c0b7389 */ /* 0x0000640000000009 */
[----:B01----:R-:W-:Y:S05]  /*8830*/  ENDCOLLECTIVE ;  /* 0x000000000000791b */ /* 0x003fea0003800000 */
.L_x_988:
[----:B------:R-:W-:Y:S05]  /*8840*/  BRA `(.L_x_989) ;  /* 0xffffffac009c7947 */ /* 0x000fea000383ffff */
.L_x_904:
[----:B------:R-:W-:Y:S01]  /*8850*/  HFMA2 R9, -RZ, RZ, 0, 1.847743988037109375e-06 ;  /* 0x0000001fff097431 */ /* 0x000fe200000001ff */
[----:B------:R-:W-:Y:S01]  /*8860*/  MOV R10, 0x10 ;  /* 0x00000010000a7802 */ /* 0x000fe20000000f00 */
[----:B------:R-:W-:-:S07]  /*8870*/  IMAD.MOV.U32 R8, RZ, RZ, -0x1 ;  /* 0xffffffffff087424 */ /* 0x000fce00078e00ff */
[----:B01234-:R-:W-:Y:S05]  /*8880*/  WARPSYNC.COLLECTIVE R8, `(.L_x_990) ;  /* 0x0000000008087348 */ /* 0x01ffea0003c00000 */
[----:B0-----:R0:W0:Y:S02]  /*8890*/  SHFL.BFLY P0, R11, R12, R10, R9 ;  /* 0x0c00000a0c0b7389 */ /* 0x0010240000000009 */
[----:B01234-:R-:W-:Y:S05]  /*88a0*/  ENDCOLLECTIVE ;  /* 0x000000000000791b */ /* 0x01ffea0003800000 */
.L_x_990:
[----:B------:R-:W-:Y:S01]  /*88b0*/  HFMA2 R10, -RZ, RZ, 0, 4.76837158203125e-07 ;  /* 0x00000008ff0a7431 */ /* 0x000fe200000001ff */
[----:B------:R-:W-:-:S04]  /*88c0*/  FMNMX R13, R11, R12, !PT ;  /* 0x0000000c0b0d7209 */ /* 0x000fc80007800000 */
[----:B------:R-:W-:-:S07]  /*88d0*/  MOV R12, R13 ;  /* 0x0000000d000c7202 */ /* 0x000fce0000000f00 */
[----:B------:R-:W-:Y:S05]  /*88e0*/  WARPSYNC.COLLECTIVE R8, `(.L_x_991) ;  /* 0x0000000008087348 */ /* 0x000fea0003c00000 */
[----:B------:R0:W1:Y:S02]  /*88f0*/  SHFL.BFLY P0, R11, R12, R10, R9 ;  /* 0x0c00000a0c0b7389 */ /* 0x0000640000000009 */
[----:B01----:R-:W-:Y:S05]  /*8900*/  ENDCOLLECTIVE ;  /* 0x000000000000791b */ /* 0x003fea0003800000 */
.L_x_991:
[----:B------:R-:W-:Y:S01]  /*8910*/  IMAD.MOV.U32 R10, RZ, RZ, 0x4 ;  /* 0x00000004ff0a7424 */ /* 0x000fe200078e00ff */
[----:B------:R-:W-:-:S04]  /*8920*/  FMNMX R14, R13, R11, !PT ;  /* 0x0000000b0d0e7209 */ /* 0x000fc80007800000 */
[----:B------:R-:W-:-:S07]  /*8930*/  MOV R12, R14 ;  /* 0x0000000e000c7202 */ /* 0x000fce0000000f00 */
[----:B------:R-:W-:Y:S05]  /*8940*/  WARPSYNC.COLLECTIVE R8, `(.L_x_992) ;  /* 0x0000000008087348 */ /* 0x000fea0003c00000 */
[----:B------:R0:W1:Y:S02]  /*8950*/  SHFL.BFLY P0, R11, R12, R10, R9 ;  /* 0x0c00000a0c0b7389 */ /* 0x0000640000000009 */
[----:B01----:R-:W-:Y:S05]  /*8960*/  ENDCOLLECTIVE ;  /* 0x000000000000791b */ /* 0x003fea0003800000 */
.L_x_992:
[----:B------:R-:W-:Y:S01]  /*8970*/  HFMA2 R10, -RZ, RZ, 0, 1.1920928955078125e-07 ;  /* 0x00000002ff0a7431 */ /* 0x000fe200000001ff */
[----:B------:R-:W-:-:S04]  /*8980*/  FMNMX R23, R14, R11, !PT ;  /* 0x0000000b0e177209 */ /* 0x000fc80007800000 */
[----:B------:R-:W-:-:S07]  /*8990*/  MOV R12, R23 ;  /* 0x00000017000c7202 */ /* 0x000fce0000000f00 */
[----:B------:R-:W-:Y:S05]  /*89a0*/  WARPSYNC.COLLECTIVE R8, `(.L_x_993) ;  /* 0x0000000008087348 */ /* 0x000fea0003c00000 */
[----:B------:R0:W1:Y:S02]  /*89b0*/  SHFL.BFLY P0, R11, R12, R10, R9 ;  /* 0x0c00000a0c0b7389 */ /* 0x0000640000000009 */
[----:B01----:R-:W-:Y:S05]  /*89c0*/  ENDCOLLECTIVE ;  /* 0x000000000000791b */ /* 0x003fea0003800000 */
.L_x_993:
[----:B------:R-:W-:Y:S01]  /*89d0*/  IMAD.MOV.U32 R10, RZ, RZ, 0x1 ;  /* 0x00000001ff0a7424 */ /* 0x000fe200078e00ff */
[----:B------:R-:W-:-:S04]  /*89e0*/  FMNMX R24, R23, R11, !PT ;  /* 0x0000000b17187209 */ /* 0x000fc80007800000 */
[----:B------:R-:W-:-:S07]  /*89f0*/  MOV R12, R24 ;  /* 0x00000018000c7202 */ /* 0x000fce0000000f00 */
[----:B------:R-:W-:Y:S05]  /*8a00*/  WARPSYNC.COLLECTIVE R8, `(.L_x_994) ;  /* 0x0000000008087348 */ /* 0x000fea0003c00000 */
[----:B------:R0:W1:Y:S02]  /*8a10*/  SHFL.BFLY P0, R11, R12, R10, R9 ;  /* 0x0c00000a0c0b7389 */ /* 0x0000640000000009 */
[----:B01----:R-:W-:Y:S05]  /*8a20*/  ENDCOLLECTIVE ;  /* 0x000000000000791b */ /* 0x003fea0003800000 */
.L_x_994:
[----:B------:R-:W-:Y:S05]  /*8a30*/  BRA `(.L_x_995) ;  /* 0xffffffc0000c7947 */ /* 0x000fea000383ffff */
.L_x_909:
[----:B------:R-:W-:Y:S02]  /*8a40*/  MOV R10, 0x10 ;  /* 0x00000010000a7802 */ /* 0x000fe40000000f00 */
[----:B------:R-:W-:Y:S02]  /*8a50*/  MOV R9, 0x1f ;  /* 0x0000001f00097802 */ /* 0x000fe40000000f00 */
[----:B------:R-:W-:-:S07]  /*8a60*/  MOV R8, 0xffffffff ;  /* 0xffffffff00087802 */ /* 0x000fce0000000f00 */
[----:B01234-:R-:W-:Y:S05]  /*8a70*/  WARPSYNC.COLLECTIVE R8, `(.L_x_996) ;  /* 0x0000000008087348 */ /* 0x01ffea0003c00000 */
[----:B0-----:R0:W0:Y:S02]  /*8a80*/  SHFL.BFLY P0, R11, R12, R10, R9 ;  /* 0x0c00000a0c0b7389 */ /* 0x0010240000000009 */
[----:B01234-:R-:W-:Y:S05]  /*8a90*/  ENDCOLLECTIVE ;  /* 0x000000000000791b */ /* 0x01ffea0003800000 */
.L_x_996:
[----:B------:R-:W-:Y:S01]  /*8aa0*/  MOV R10, 0x8 ;  /* 0x00000008000a7802 */ /* 0x000fe20000000f00 */
[----:B------:R-:W-:-:S04]  /*8ab0*/  FADD R13, R11, R12 ;  /* 0x0000000c0b0d7221 */ /* 0x000fc80000000000 */
[----:B------:R-:W-:-:S07]  /*8ac0*/  IMAD.MOV.U32 R12, RZ, RZ, R13 ;  /* 0x000000ffff0c7224 */ /* 0x000fce00078e000d */
[----:B------:R-:W-:Y:S05]  /*8ad0*/  WARPSYNC.COLLECTIVE R8, `(.L_x_997) ;  /* 0x0000000008087348 */ /* 0x000fea0003c00000 */
[----:B------:R0:W1:Y:S02]  /*8ae0*/  SHFL.BFLY P0, R11, R12, R10, R9 ;  /* 0x0c00000a0c0b7389 */ /* 0x0000640000000009 */
[----:B01----:R-:W-:Y:S05]  /*8af0*/  ENDCOLLECTIVE ;  /* 0x000000000000791b */ /* 0x003fea0003800000 */
.L_x_997:
[----:B------:R-:W-:Y:S01]  /*8b00*/  MOV R10, 0x4 ;  /* 0x00000004000a7802 */ /* 0x000fe20000000f00 */
[----:B------:R-:W-:-:S05]  /*8b10*/  FADD R14, R13, R11 ;  /* 0x0000000b0d0e7221 */ /* 0x000fca0000000000 */
[----:B------:R-:W-:-:S07]  /*8b20*/  MOV R12, R14 ;  /* 0x0000000e000c7202 */ /* 0x000fce0000000f00 */
[----:B------:R-:W-:Y:S05]  /*8b30*/  WARPSYNC.COLLECTIVE R8, `(.L_x_998) ;  /* 0x0000000008087348 */ /* 0x000fea0003c00000 */
[----:B------:R0:W1:Y:S02]  /*8b40*/  SHFL.BFLY P0, R11, R12, R10, R9 ;  /* 0x0c00000a0c0b7389 */ /* 0x0000640000000009 */
[----:B01----:R-:W-:Y:S05]  /*8b50*/  ENDCOLLECTIVE ;  /* 0x000000000000791b */ /* 0x003fea0003800000 */
.L_x_998:
[----:B------:R-:W-:Y:S01]  /*8b60*/  MOV R10, 0x2 ;  /* 0x00000002000a7802 */ /* 0x000fe20000000f00 */
[----:B------:R-:W-:-:S04]  /*8b70*/  FADD R24, R14, R11 ;  /* 0x0000000b0e187221 */ /* 0x000fc80000000000 */
[----:B------:R-:W-:-:S07]  /*8b80*/  IMAD.MOV.U32 R12, RZ, RZ, R24 ;  /* 0x000000ffff0c7224 */ /* 0x000fce00078e0018 */
[----:B------:R-:W-:Y:S05]  /*8b90*/  WARPSYNC.COLLECTIVE R8, `(.L_x_999) ;  /* 0x0000000008087348 */ /* 0x000fea0003c00000 */
[----:B------:R0:W1:Y:S02]  /*8ba0*/  SHFL.BFLY P0, R11, R12, R10, R9 ;  /* 0x0c00000a0c0b7389 */ /* 0x0000640000000009 */
[----:B01----:R-:W-:Y:S05]  /*8bb0*/  ENDCOLLECTIVE ;  /* 0x000000000000791b */ /* 0x003fea0003800000 */
.L_x_999:
[----:B------:R-:W-:Y:S01]  /*8bc0*/  MOV R10, 0x1 ;  /* 0x00000001000a7802 */ /* 0x000fe20000000f00 */
[----:B------:R-:W-:-:S05]  /*8bd0*/  FADD R25, R24, R11 ;  /* 0x0000000b18197221 */ /* 0x000fca0000000000 */
[----:B------:R-:W-:-:S07]  /*8be0*/  MOV R12, R25 ;  /* 0x00000019000c7202 */ /* 0x000fce0000000f00 */
[----:B------:R-:W-:Y:S05]  /*8bf0*/  WARPSYNC.COLLECTIVE R8, `(.L_x_1000) ;  /* 0x0000000008087348 */ /* 0x000fea0003c00000 */
[----:B------:R0:W1:Y:S02]  /*8c00*/  SHFL.BFLY P0, R11, R12, R10, R9 ;  /* 0x0c00000a0c0b7389 */ /* 0x0000640000000009 */
[----:B01----:R-:W-:Y:S05]  /*8c10*/  ENDCOLLECTIVE ;  /* 0x000000000000791b */ /* 0x003fea0003800000 */
.L_x_1000:
[----:B------:R-:W-:Y:S05]  /*8c20*/  BRA `(.L_x_1001) ;  /* 0xffffffc000c47947 */ /* 0x000fea000383ffff */
.L_x_927:
[----:B------:R-:W-:Y:S02]  /*8c30*/  HFMA2 R9, -RZ, RZ, 0, 1.847743988037109375e-06 ;  /* 0x0000001fff097431 */ /* 0x000fe400000001ff */
[----:B------:R-:W-:Y:S01]  /*8c40*/  IMAD.MOV.U32 R10, RZ, RZ, 0x10 ;  /* 0x00000010ff0a7424 */ /* 0x000fe200078e00ff */
[----:B------:R-:W-:-:S07]  /*8c50*/  MOV R8, 0xffffffff ;  /* 0xffffffff00087802 */ /* 0x000fce0000000f00 */
[----:B01234-:R-:W-:Y:S05]  /*8c60*/  WARPSYNC.COLLECTIVE R8, `(.L_x_1002) ;  /* 0x0000000008087348 */ /* 0x01ffea0003c00000 */
[----:B0-----:R0:W0:Y:S02]  /*8c70*/  SHFL.BFLY P0, R11, R12, R10, R9 ;  /* 0x0c00000a0c0b7389 */ /* 0x0010240000000009 */
[----:B01234-:R-:W-:Y:S05]  /*8c80*/  ENDCOLLECTIVE ;  /* 0x000000000000791b */ /* 0x01ffea0003800000 */
.L_x_1002:
[----:B------:R-:W-:Y:S01]  /*8c90*/  IMAD.MOV.U32 R10, RZ, RZ, 0x8 ;  /* 0x00000008ff0a7424 */ /* 0x000fe200078e00ff */
[----:B------:R-:W-:-:S04]  /*8ca0*/  FMNMX R13, R11, R12, !PT ;  /* 0x0000000c0b0d7209 */ /* 0x000fc80007800000 */
[----:B------:R-:W-:-:S07]  /*8cb0*/  MOV R12, R13 ;  /* 0x0000000d000c7202 */ /* 0x000fce0000000f00 */
[----:B------:R-:W-:Y:S05]  /*8cc0*/  WARPSYNC.COLLECTIVE R8, `(.L_x_1003) ;  /* 0x0000000008087348 */ /* 0x000fea0003c00000 */
[----:B------:R0:W1:Y:S02]  /*8cd0*/  SHFL.BFLY P0, R11, R12, R10, R9 ;  /* 0x0c00000a0c0b7389 */ /* 0x0000640000000009 */
[----:B01----:R-:W-:Y:S05]  /*8ce0*/  ENDCOLLECTIVE ;  /* 0x000000000000791b */ /* 0x003fea0003800000 */
.L_x_1003:
[----:B------:R-:W-:Y:S01]  /*8cf0*/  HFMA2 R10, -RZ, RZ, 0, 2.384185791015625e-07 ;  /* 0x00000004ff0a7431 */ /* 0x000fe200000001ff */
[----:B------:R-:W-:-:S04]  /*8d00*/  FMNMX R14, R13, R11, !PT ;  /* 0x0000000b0d0e7209 */ /* 0x000fc80007800000 */
[----:B------:R-:W-:-:S07]  /*8d10*/  MOV R12, R14 ;  /* 0x0000000e000c7202 */ /* 0x000fce0000000f00 */
[----:B------:R-:W-:Y:S05]  /*8d20*/  WARPSYNC.COLLECTIVE R8, `(.L_x_1004) ;  /* 0x0000000008087348 */ /* 0x000fea0003c00000 */
[----:B------:R0:W1:Y:S02]  /*8d30*/  SHFL.BFLY P0, R11, R12, R10, R9 ;  /* 0x0c00000a0c0b7389 */ /* 0x0000640000000009 */
[----:B01----:R-:W-:Y:S05]  /*8d40*/  ENDCOLLECTIVE ;  /* 0x000000000000791b */ /* 0x003fea0003800000 */
.L_x_1004:
[----:B------:R-:W-:Y:S01]  /*8d50*/  IMAD.MOV.U32 R10, RZ, RZ, 0x2 ;  /* 0x00000002ff0a7424 */ /* 0x000fe200078e00ff */
[----:B------:R-:W-:-:S04]  /*8d60*/  FMNMX R23, R14, R11, !PT ;  /* 0x0000000b0e177209 */ /* 0x000fc80007800000 */
[----:B------:R-:W-:-:S07]  /*8d70*/  MOV R12, R23 ;  /* 0x00000017000c7202 */ /* 0x000fce0000000f00 */
[----:B------:R-:W-:Y:S05]  /*8d80*/  WARPSYNC.COLLECTIVE R8, `(.L_x_1005) ;  /* 0x0000000008087348 */ /* 0x000fea0003c00000 */
[----:B------:R0:W1:Y:S02]  /*8d90*/  SHFL.BFLY P0, R11, R12, R10, R9 ;  /* 0x0c00000a0c0b7389 */ /* 0x0000640000000009 */
[----:B01----:R-:W-:Y:S05]  /*8da0*/  ENDCOLLECTIVE ;  /* 0x000000000000791b */ /* 0x003fea0003800000 */
.L_x_1005:
[----:B------:R-:W-:Y:S01]  /*8db0*/  HFMA2 R10, -RZ, RZ, 0, 5.9604644775390625e-08 ;  /* 0x00000001ff0a7431 */ /* 0x000fe200000001ff */
[----:B------:R-:W-:-:S04]  /*8dc0*/  FMNMX R24, R23, R11, !PT ;  /* 0x0000000b17187209 */ /* 0x000fc80007800000 */
[----:B------:R-:W-:-:S07]  /*8dd0*/  MOV R12, R24 ;  /* 0x00000018000c7202 */ /* 0x000fce0000000f00 */
[----:B------:R-:W-:Y:S05]  /*8de0*/  WARPSYNC.COLLECTIVE R8, `(.L_x_1006) ;  /* 0x0000000008087348 */ /* 0x000fea0003c00000 */
[----:B------:R0:W1:Y:S02]  /*8df0*/  SHFL.BFLY P0, R11, R12, R10, R9 ;  /* 0x0c00000a0c0b7389 */ /* 0x0000640000000009 */
[----:B01----:R-:W-:Y:S05]  /*8e00*/  ENDCOLLECTIVE ;  /* 0x000000000000791b */ /* 0x003fea0003800000 */
.L_x_1006:
[----:B------:R-:W-:Y:S05]  /*8e10*/  BRA `(.L_x_1007) ;  /* 0xffffffd400347947 */ /* 0x000fea000383ffff */
.L_x_932:
[----:B------:R-:W-:Y:S01]  /*8e20*/  MOV R10, 0x10 ;  /* 0x00000010000a7802 */ /* 0x000fe20000000f00 */
[----:B------:R-:W-:Y:S01]  /*8e30*/  IMAD.MOV.U32 R9, RZ, RZ, 0x1f ;  /* 0x0000001fff097424 */ /* 0x000fe200078e00ff */
[----:B------:R-:W-:-:S07]  /*8e40*/  MOV R8, 0xffffffff ;  /* 0xffffffff00087802 */ /* 0x000fce0000000f00 */
[----:B01234-:R-:W-:Y:S05]  /*8e50*/  WARPSYNC.COLLECTIVE R8, `(.L_x_1008) ;  /* 0x0000000008087348 */ /* 0x01ffea0003c00000 */
[----:B0-----:R0:W0:Y:S02]  /*8e60*/  SHFL.BFLY P0, R11, R12, R10, R9 ;  /* 0x0c00000a0c0b7389 */ /* 0x0010240000000009 */
[----:B01234-:R-:W-:Y:S05]  /*8e70*/  ENDCOLLECTIVE ;  /* 0x000000000000791b */ /* 0x01ffea0003800000 */
.L_x_1008:
[----:B------:R-:W-:Y:S02]  /*8e80*/  HFMA2 R10, -RZ, RZ, 0, 4.76837158203125e-07 ;  /* 0x00000008ff0a7431 */ /* 0x000fe400000001ff */
[----:B------:R-:W-:-:S05]  /*8e90*/  FADD R13, R11, R12 ;  /* 0x0000000c0b0d7221 */ /* 0x000fca0000000000 */
[----:B------:R-:W-:-:S07]  /*8ea0*/  MOV R12, R13 ;  /* 0x0000000d000c7202 */ /* 0x000fce0000000f00 */
[----:B------:R-:W-:Y:S05]  /*8eb0*/  WARPSYNC.COLLECTIVE R8, `(.L_x_1009) ;  /* 0x0000000008087348 */ /* 0x000fea0003c00000 */
[----:B------:R0:W1:Y:S02]  /*8ec0*/  SHFL.BFLY P0, R11, R12, R10, R9 ;  /* 0x0c00000a0c0b7389 */ /* 0x0000640000000009 */
[----:B01----:R-:W-:Y:S05]  /*8ed0*/  ENDCOLLECTIVE ;  /* 0x000000000000791b */ /* 0x003fea0003800000 */
.L_x_1009:
[----:B------:R-:W-:Y:S01]  /*8ee0*/  MOV R10, 0x4 ;  /* 0x00000004000a7802 */ /* 0x000fe20000000f00 */
[----:B------:R-:W-:-:S04]  /*8ef0*/  FADD R14, R13, R11 ;  /* 0x0000000b0d0e7221 */ /* 0x000fc80000000000 */
[----:B------:R-:W-:-:S07]  /*8f00*/  IMAD.MOV.U32 R12, RZ, RZ, R14 ;  /* 0x000000ffff0c7224 */ /* 0x000fce00078e000e */
[----:B------:R-:W-:Y:S05]  /*8f10*/  WARPSYNC.COLLECTIVE R8, `(.L_x_1010) ;  /* 0x0000000008087348 */ /* 0x000fea0003c00000 */
[----:B------:R0:W1:Y:S02]  /*8f20*/  SHFL.BFLY P0, R11, R12, R10, R9 ;  /* 0x0c00000a0c0b7389 */ /* 0x0000640000000009 */
[----:B01----:R-:W-:Y:S05]  /*8f30*/  ENDCOLLECTIVE ;  /* 0x000000000000791b */ /* 0x003fea0003800000 */
.L_x_1010:
[----:B------:R-:W-:Y:S02]  /*8f40*/  HFMA2 R10, -RZ, RZ, 0, 1.1920928955078125e-07 ;  /* 0x00000002ff0a7431 */ /* 0x000fe400000001ff */
[----:B------:R-:W-:-:S05]  /*8f50*/  FADD R24, R14, R11 ;  /* 0x0000000b0e187221 */ /* 0x000fca0000000000 */
[----:B------:R-:W-:-:S07]  /*8f60*/  MOV R12, R24 ;  /* 0x00000018000c7202 */ /* 0x000fce0000000f00 */
[----:B------:R-:W-:Y:S05]  /*8f70*/  WARPSYNC.COLLECTIVE R8, `(.L_x_1011) ;  /* 0x0000000008087348 */ /* 0x000fea0003c00000 */
[----:B------:R0:W1:Y:S02]  /*8f80*/  SHFL.BFLY P0, R11, R12, R10, R9 ;  /* 0x0c00000a0c0b7389 */ /* 0x0000640000000009 */
[----:B01----:R-:W-:Y:S05]  /*8f90*/  ENDCOLLECTIVE ;  /* 0x000000000000791b */ /* 0x003fea0003800000 */
.L_x_1011:
[----:B------:R-:W-:Y:S01]  /*8fa0*/  MOV R10, 0x1 ;  /* 0x00000001000a7802 */ /* 0x000fe20000000f00 */
[----:B------:R-:W-:-:S04]  /*8fb0*/  FADD R25, R24, R11 ;  /* 0x0000000b18197221 */ /* 0x000fc80000000000 */
[----:B------:R-:W-:-:S07]  /*8fc0*/  IMAD.MOV.U32 R12, RZ, RZ, R25 ;  /* 0x000000ffff0c7224 */ /* 0x000fce00078e0019 */
[----:B------:R-:W-:Y:S05]  /*8fd0*/  WARPSYNC.COLLECTIVE R8, `(.L_x_1012) ;  /* 0x0000000008087348 */ /* 0x000fea0003c00000 */
[----:B------:R0:W1:Y:S02]  /*8fe0*/  SHFL.BFLY P0, R11, R12, R10, R9 ;  /* 0x0c00000a0c0b7389 */ /* 0x0000640000000009 */
[----:B01----:R-:W-:Y:S05]  /*8ff0*/  ENDCOLLECTIVE ;  /* 0x000000000000791b */ /* 0x003fea0003800000 */
.L_x_1012:
[----:B------:R-:W-:Y:S05]  /*9000*/  BRA `(.L_x_1013) ;  /* 0xffffffd400ec7947 */ /* 0x000fea000383ffff */
        .weak           $__internal_14_$__cuda_sm20_rcp_rn_f32_slowpath
        .type           $__internal_14_$__cuda_sm20_rcp_rn_f32_slowpath,@function
        .size           $__internal_14_$__cuda_sm20_rcp_rn_f32_slowpath,($__internal_15_$__cuda_sm3x_div_rn_noftz_f32_slowpath - $__internal_14_$__cuda_sm20_rcp_rn_f32_slowpath)
$__internal_14_$__cuda_sm20_rcp_rn_f32_slowpath:
        /* <DEDUP_REMOVED lines=15> */
.L_x_1015:
[----:B------:R-:W-:-:S05]  /*9100*/  VIADD R30, R27, 0xffffff03 ;  /* 0xffffff031b1e7836 */ /* 0x000fca0000000000 */
[----:B------:R-:W-:-:S13]  /*9110*/  ISETP.GT.U32.AND P0, PT, R30, 0x1, PT ;  /* 0x000000011e00780c */ /* 0x000fda0003f04070 */
[----:B------:R-:W-:Y:S05]  /*9120*/  @P0 BRA `(.L_x_1017) ;  /* 0x0000000000780947 */ /* 0x000fea0003800000 */
[----:B------:R-:W-:-:S04]  /*9130*/  LOP3.LUT R33, R8, 0x7fffff, RZ, 0xc0, !PT ;  /* 0x007fffff08217812 */ /* 0x000fc800078ec0ff */
[----:B------:R-:W-:-:S04]  /*9140*/  LOP3.LUT R33, R33, 0x3f800000, RZ, 0xfc, !PT ;  /* 0x3f80000021217812 */ /* 0x000fc800078efcff */
[----:B------:R-:W0:Y:S02]  /*9150*/  MUFU.RCP R32, R33 ;  /* 0x0000002100207308 */ /* 0x000e240000001000 */
[----:B0-----:R-:W-:-:S04]  /*9160*/  FFMA R29, R33, R32, -1 ;  /* 0xbf800000211d7423 */ /* 0x001fc80000000020 */
[----:B------:R-:W-:-:S04]  /*9170*/  FADD.FTZ R29, -R29, -RZ ;  /* 0x800000ff1d1d7221 */ /* 0x000fc80000010100 */
[CCC-:B------:R-:W-:Y:S01]  /*9180*/  FFMA.RM R9, R32.reuse, R29.reuse, R32.reuse ;  /* 0x0000001d20097223 */ /* 0x1c0fe20000004020 */
[----:B------:R-:W-:Y:S01]  /*9190*/  FFMA.RP R32, R32, R29, R32 ;  /* 0x0000001d20207223 */ /* 0x000fe20000008020 */
[----:B------:R-:W-:-:S04]  /*91a0*/  HFMA2 R29, -RZ, RZ, 0, 1.78813934326171875e-07 ;  /* 0x00000003ff1d7431 */ /* 0x000fc800000001ff */
[C---:B------:R-:W-:Y:S02]  /*91b0*/  FSETP.NEU.FTZ.AND P0, PT, R9.reuse, R32, PT ;  /* 0x000000200900720b */ /* 0x040fe40003f1d000 */
[----:B------:R-:W-:Y:S02]  /*91c0*/  LOP3.LUT R9, R9, 0x7fffff, RZ, 0xc0, !PT ;  /* 0x007fffff09097812 */ /* 0x000fe400078ec0ff */
[----:B------:R-:W-:Y:S02]  /*91d0*/  SEL R31, RZ, 0xffffffff, !P0 ;  /* 0xffffffffff1f7807 */ /* 0x000fe40004000000 */
[----:B------:R-:W-:Y:S02]  /*91e0*/  SHF.L.U32 R32, R29, R30, RZ ;  /* 0x0000001e1d207219 */ /* 0x000fe400000006ff */
[----:B------:R-:W-:Y:S02]  /*91f0*/  LOP3.LUT R9, R9, 0x800000, RZ, 0xfc, !PT ;  /* 0x0080000009097812 */ /* 0x000fe400078efcff */
[----:B------:R-:W-:-:S02]  /*9200*/  IADD3 R31, PT, PT, -R31, RZ, RZ ;  /* 0x000000ff1f1f7210 */ /* 0x000fc40007ffe1ff */
[----:B------:R-:W-:Y:S02]  /*9210*/  LOP3.LUT R29, R32, R9, RZ, 0xc0, !PT ;  /* 0x00000009201d7212 */ /* 0x000fe400078ec0ff */
[-C--:B------:R-:W-:Y:S02]  /*9220*/  LOP3.LUT P1, RZ, R31, R30.reuse, R9, 0xf8, !PT ;  /* 0x0000001e1fff7212 */ /* 0x080fe4000782f809 */
[----:B------:R-:W-:Y:S01]  /*9230*/  SHF.R.U32.HI R29, RZ, R30, R29 ;  /* 0x0000001eff1d7219 */ /* 0x000fe2000001161d */
[----:B------:R-:W-:-:S03]  /*9240*/  VIADD R30, R27, 0xffffff04 ;  /* 0xffffff041b1e7836 */ /* 0x000fc60000000000 */
[C---:B------:R-:W-:Y:S02]  /*9250*/  LOP3.LUT P0, RZ, R29.reuse, 0x1, RZ, 0xc0, !PT ;  /* 0x000000011dff7812 */ /* 0x040fe4000780c0ff */
[----:B------:R-:W-:Y:S02]  /*9260*/  LOP3.LUT P2, RZ, R29, 0x2, RZ, 0xc0, !PT ;  /* 0x000000021dff7812 */ /* 0x000fe4000784c0ff */
[----:B------:R-:W-:Y:S02]  /*9270*/  SHF.R.U32.HI R9, RZ, R30, R9 ;  /* 0x0000001eff097219 */ /* 0x000fe40000011609 */
[----:B------:R-:W-:Y:S02]  /*9280*/  PLOP3.LUT P0, PT, P0, P1, P2, 0xe0, 0x0 ;  /* 0x000000000000781c */ /* 0x000fe40000703c20 */
[----:B------:R-:W-:Y:S02]  /*9290*/  LOP3.LUT P1, RZ, R8, 0x7fffff, RZ, 0xc0, !PT ;  /* 0x007fffff08ff7812 */ /* 0x000fe4000782c0ff */
[----:B------:R-:W-:-:S04]  /*92a0*/  SEL R29, RZ, 0x1, !P0 ;  /* 0x00000001ff1d7807 */ /* 0x000fc80004000000 */
[----:B------:R-:W-:-:S04]  /*92b0*/  IADD3 R29, PT, PT, -R29, RZ, RZ ;  /* 0x000000ff1d1d7210 */ /* 0x000fc80007ffe1ff */
[----:B------:R-:W-:-:S13]  /*92c0*/  ISETP.GE.AND P0, PT, R29, RZ, PT ;  /* 0x000000ff1d00720c */ /* 0x000fda0003f06270 */
[----:B------:R-:W-:-:S04]  /*92d0*/  @!P0 IADD3 R9, PT, PT, R9, 0x1, RZ ;  /* 0x0000000109098810 */ /* 0x000fc80007ffe0ff */
[----:B------:R-:W-:-:S04]  /*92e0*/  @!P1 SHF.L.U32 R9, R9, 0x1, RZ ;  /* 0x0000000109099819 */ /* 0x000fc800000006ff */
[----:B------:R-:W-:Y:S01]  /*92f0*/  LOP3.LUT R27, R9, 0x80000000, R8, 0xf8, !PT ;  /* 0x80000000091b7812 */ /* 0x000fe200078ef808 */
[----:B------:R-:W-:Y:S06]  /*9300*/  BRA `(.L_x_1016) ;  /* 0x0000000000047947 */ /* 0x000fec0003800000 */
.L_x_1017:
[----:B------:R0:W1:Y:S02]  /*9310*/  MUFU.RCP R27, R8 ;  /* 0x00000008001b7308 */ /* 0x0000640000001000 */
.L_x_1016:
[----:B------:R-:W-:Y:S05]  /*9320*/  BSYNC.RECONVERGENT B2 ;  /* 0x0000000000027941 */ /* 0x000fea0003800200 */
.L_x_1014:
[----:B------:R-:W-:-:S04]  /*9330*/  MOV R29, 0x0 ;  /* 0x00000000001d7802 */ /* 0x000fc80000000f00 */
[----:B01----:R-:W-:Y:S05]  /*9340*/  RET.REL.NODEC R28 `(_Z34attention_fwd_kernel_rope_fused_v3ILi64ELi4EEvPKfS1_S1_Pfiiiiif) ;  /* 0xffffff6c1c2c7950 */ /* 0x003fea0003c3ffff */
        .weak           $__internal_15_$__cuda_sm3x_div_rn_noftz_f32_slowpath
        .type           $__internal_15_$__cuda_sm3x_div_rn_noftz_f32_slowpath,@function
        .size           $__internal_15_$__cuda_sm3x_div_rn_noftz_f32_slowpath,(.L_x_1139 - $__internal_15_$__cuda_sm3x_div_rn_noftz_f32_slowpath)
$__internal_15_$__cuda_sm3x_div_rn_noftz_f32_slowpath:
[----:B------:R-:W-:Y:S01]  /*9350*/  SHF.R.U32.HI R27, RZ, 0x17, R9 ;  /* 0x00000017ff1b7819 */ /* 0x000fe20000011609 */
[----:B------:R-:W-:Y:S01]  /*9360*/  BSSY.RECONVERGENT B2, `(.L_x_1018) ;  /* 0x0000062000027945 */ /* 0x000fe20003800200 */
[----:B------:R-:W-:Y:S02]  /*9370*/  SHF.R.U32.HI R30, RZ, 0x17, R8 ;  /* 0x00000017ff1e7819 */ /* 0x000fe40000011608 */
[----:B------:R-:W-:Y:S02]  /*9380*/  LOP3.LUT R27, R27, 0xff, RZ, 0xc0, !PT ;  /* 0x000000ff1b1b7812 */ /* 0x000fe400078ec0ff */
[----:B------:R-:W-:-:S03]  /*9390*/  LOP3.LUT R30, R30, 0xff, RZ, 0xc0, !PT ;  /* 0x000000ff1e1e7812 */ /* 0x000fc600078ec0ff */
[----:B------:R-:W-:Y:S01]  /*93a0*/  VIADD R31, R27, 0xffffffff ;  /* 0xffffffff1b1f7836 */ /* 0x000fe20000000000 */
[----:B------:R-:W-:-:S04]  /*93b0*/  IADD3 R32, PT, PT, R30, -0x1, RZ ;  /* 0xffffffff1e207810 */ /* 0x000fc80007ffe0ff */
        /* <DEDUP_REMOVED lines=27> */
.L_x_1019:
[----:B------:R-:W-:Y:S01]  /*9570*/  LEA R34, R27, 0xc0800000, 0x17 ;  /* 0xc08000001b227811 */ /* 0x000fe200078eb8ff */
[----:B------:R-:W-:Y:S01]  /*9580*/  BSSY.RECONVERGENT B3, `(.L_x_1024) ;  /* 0x0000036000037945 */ /* 0x000fe20003800200 */
[----:B------:R-:W-:Y:S02]  /*9590*/  IADD3 R30, PT, PT, R30, -0x7f, RZ ;  /* 0xffffff811e1e7810 */ /* 0x000fe40007ffe0ff */
[----:B------:R-:W-:-:S03]  /*95a0*/  IADD3 R34, PT, PT, -R34, R9, RZ ;  /* 0x0000000922227210 */ /* 0x000fc60007ffe1ff */
[----:B------:R-:W-:Y:S01]  /*95b0*/  IMAD R8, R30, -0x800000, R8 ;  /* 0xff8000001e087824 */ /* 0x000fe200078e0208 */
[----:B------:R-:W0:Y:S01]  /*95c0*/  MUFU.RCP R32, R34 ;  /* 0x0000002200207308 */ /* 0x000e220000001000 */
[----:B------:R-:W-:Y:S01]  /*95d0*/  FADD.FTZ R9, -R34, -RZ ;  /* 0x800000ff22097221 */ /* 0x000fe20000010100 */
[----:B------:R-:W-:-:S05]  /*95e0*/  IADD3 R30, PT, PT, R30, 0x7f, -R27 ;  /* 0x0000007f1e1e7810 */ /* 0x000fca0007ffe81b */
        /* <DEDUP_REMOVED lines=24> */
[----:B------:R-:W-:Y:S02]  /*9770*/  IADD3 R31, PT, PT, R27, 0x20, RZ ;  /* 0x000000201b1f7810 */ /* 0x000fe40007ffe0ff */
[----:B------:R-:W-:Y:S02]  /*9780*/  LOP3.LUT R29, R29, 0x7fffff, RZ, 0xc0, !PT ;  /* 0x007fffff1d1d7812 */ /* 0x000fe400078ec0ff */
[----:B------:R-:W-:Y:S02]  /*9790*/  ISETP.NE.AND P4, PT, R27, RZ, PT ;  /* 0x000000ff1b00720c */ /* 0x000fe40003f85270 */
        /* <DEDUP_REMOVED lines=16> */
.L_x_1026:
[----:B------:R-:W-:-:S04]  /*98a0*/  LOP3.LUT R8, R8, 0x80000000, RZ, 0xc0, !PT ;  /* 0x8000000008087812 */ /* 0x000fc800078ec0ff */
[----:B------:R-:W-:Y:S01]  /*98b0*/  LOP3.LUT R8, R8, 0x7f800000, RZ, 0xfc, !PT ;  /* 0x7f80000008087812 */ /* 0x000fe200078efcff */
[----:B------:R-:W-:Y:S06]  /*98c0*/  BRA `(.L_x_1027) ;  /* 0x0000000000047947 */ /* 0x000fec0003800000 */
.L_x_1025:
[----:B------:R-:W-:-:S07]  /*98d0*/  LEA R8, R29, R8, 0x17 ;  /* 0x000000081d087211 */ /* 0x000fce00078eb8ff */
.L_x_1027:
[----:B------:R-:W-:Y:S05]  /*98e0*/  BSYNC.RECONVERGENT B3 ;  /* 0x0000000000037941 */ /* 0x000fea0003800200 */
.L_x_1024:
[----:B------:R-:W-:Y:S05]  /*98f0*/  BRA `(.L_x_1028) ;  /* 0x0000000000207947 */ /* 0x000fea0003800000 */
.L_x_1023:
[----:B------:R-:W-:-:S04]  /*9900*/  LOP3.LUT R8, R9, 0x80000000, R8, 0x48, !PT ;  /* 0x8000000009087812 */ /* 0x000fc800078e4808 */
[----:B------:R-:W-:Y:S01]  /*9910*/  LOP3.LUT R8, R8, 0x7f800000, RZ, 0xfc, !PT ;  /* 0x7f80000008087812 */ /* 0x000fe200078efcff */
[----:B------:R-:W-:Y:S06]  /*9920*/  BRA `(.L_x_1028) ;  /* 0x0000000000147947 */ /* 0x000fec0003800000 */
.L_x_1022:
[----:B------:R-:W-:Y:S01]  /*9930*/  LOP3.LUT R8, R9, 0x80000000, R8, 0x48, !PT ;  /* 0x8000000009087812 */ /* 0x000fe200078e4808 */
[----:B------:R-:W-:Y:S06]  /*9940*/  BRA `(.L_x_1028) ;  /* 0x00000000000c7947 */ /* 0x000fec0003800000 */
.L_x_1021:
[----:B------:R-:W0:Y:S01]  /*9950*/  MUFU.RSQ R8, -QNAN ;  /* 0xffc0000000087908 */ /* 0x000e220000001400 */
[----:B------:R-:W-:Y:S05]  /*9960*/  BRA `(.L_x_1028) ;  /* 0x0000000000047947 */ /* 0x000fea0003800000 */
.L_x_1020:
[----:B------:R-:W-:-:S07]  /*9970*/  FADD.FTZ R8, R8, R9 ;  /* 0x0000000908087221 */ /* 0x000fce0000010000 */
.L_x_1028:
[----:B------:R-:W-:Y:S05]  /*9980*/  BSYNC.RECONVERGENT B2 ;  /* 0x0000000000027941 */ /* 0x000fea0003800200 */
.L_x_1018:
[----:B------:R-:W-:-:S04]  /*9990*/  HFMA2 R29, -RZ, RZ, 0, 0 ;  /* 0x00000000ff1d7431 */ /* 0x000fc800000001ff */
[----:B0-----:R-:W-:Y:S05]  /*99a0*/  RET.REL.NODEC R28 `(_Z34attention_fwd_kernel_rope_fused_v3ILi64ELi4EEvPKfS1_S1_Pfiiiiif) ;  /* 0xffffff641c947950 */ /* 0x001fea0003c3ffff */
.L_x_1029:
        /* <DEDUP_REMOVED lines=13> */
.L_x_1139:


//--------------------- .text._Z34attention_fwd_kernel_rope_fused_v2ILi64EEvPKfS1_S1_Pfiiiiif --------------------------
	.section	.text._Z34attention_fwd_kernel_rope_fused_v2ILi64EEvPKfS1_S1_Pfiiiiif,"ax",@progbits
	.align	128
        .global         _Z34attention_fwd_kernel_rope_fused_v2ILi64EEvPKfS1_S1_Pfiiiiif
        .type           _Z34attention_fwd_kernel_rope_fused_v2ILi64EEvPKfS1_S1_Pfiiiiif,@function
        .size           _Z34attention_fwd_kernel_rope_fused_v2ILi64EEvPKfS1_S1_Pfiiiiif,(.L_x_1141 - _Z34attention_fwd_kernel_rope_fused_v2ILi64EEvPKfS1_S1_Pfiiiiif)
        .other          _Z34attention_fwd_kernel_rope_fused_v2ILi64EEvPKfS1_S1_Pfiiiiif,@"STO_CUDA_ENTRY STV_DEFAULT"
_Z34attention_fwd_kernel_rope_fused_v2ILi64EEvPKfS1_S1_Pfiiiiif:
.text._Z34attention_fwd_kernel_rope_fused_v2ILi64EEvPKfS1_S1_Pfiiiiif:
        /* <DEDUP_REMOVED lines=11> */
[----:B------:R-:W4:Y:S01]  /*00b0*/  LDCU.64 UR14, c[0x0][0x358] ;  /* 0x00006b00ff0e77ac */ /* 0x000f220008000a00 */
[----:B------:R-:W0:Y:S01]  /*00c0*/  LDCU UR9, c[0x0][0x3b0] ;  /* 0x00007600ff0977ac */ /* 0x000e220008000800 */
[----:B-1----:R-:W-:-:S05]  /*00d0*/  MOV R0, UR8 ;  /* 0x0000000800007c02 */ /* 0x002fca0008000f00 */
[----:B---3--:R-:W-:Y:S01]  /*00e0*/  IMAD R7, R0, UR5, RZ ;  /* 0x0000000500077c24 */ /* 0x008fe2000f8e02ff */
[----:B--2---:R-:W-:-:S03]  /*00f0*/  UIMAD UR7, UR4, UR7, UR6 ;  /* 0x00000007040772a4 */ /* 0x004fc6000f8e0206 */
[----:B------:R-:W-:Y:S01]  /*0100*/  IMAD R7, R7, UR4, RZ ;  /* 0x0000000407077c24 */ /* 0x000fe2000f8e02ff */
[----:B0-----:R-:W-:-:S04]  /*0110*/  SHF.L.U32 R8, R12, 0x1, RZ ;  /* 0x000000010c087819 */ /* 0x001fc800000006ff */
[----:B------:R-:W-:-:S13]  /*0120*/  ISETP.GE.AND P0, PT, R8, R0, PT ;  /* 0x000000000800720c */ /* 0x000fda0003f06270 */
[----:B----4-:R-:W-:Y:S05]  /*0130*/  @P0 BRA `(.L_x_1031) ;  /* 0x00000004007c0947 */ /* 0x010fea0003800000 */
[----:B------:R-:W-:Y:S02]  /*0140*/  HFMA2 R3, -RZ, RZ, 0.132568359375, -6360 ;  /* 0x303eee36ff037431 */ /* 0x000fe400000001ff */
[----:B------:R-:W-:Y:S01]  /*0150*/  IMAD.MOV.U32 R2, RZ, RZ, 0x3fb8aa3b ;  /* 0x3fb8aa3bff027424 */ /* 0x000fe200078e00ff */
[----:B------:R-:W-:Y:S01]  /*0160*/  MOV R4, 0x3e4b8a05 ;  /* 0x3e4b8a0500047802 */ /* 0x000fe20000000f00 */
[----:B------:R-:W0:Y:S01]  /*0170*/  LDC.64 R10, c[0x0][0x380] ;  /* 0x0000e000ff0a7b82 */ /* 0x000e220000000a00 */
[----:B------:R-:W-:Y:S01]  /*0180*/  I2FP.F32.U32 R6, R0 ;  /* 0x0000000000067245 */ /* 0x000fe20000201000 */
[----:B------:R-:W-:-:S04]  /*0190*/  FFMA R2, -R3, R2, 3.622995450314192567e-07 ;  /* 0x34c2821203027423 */ /* 0x000fc80000000102 */
[----:B------:R-:W-:-:S04]  /*01a0*/  FFMA R2, R4, 1.9251366722983220825e-08, R2 ;  /* 0x32a55e3404027823 */ /* 0x000fc80000000002 */
[----:B------:R-:W-:Y:S02]  /*01b0*/  FFMA R3, -R3, 0.014334906823933124542, R2 ;  /* 0x3c6adcf503037823 */ /* 0x000fe40000000102 */
[----:B------:R-:W1:Y:S02]  /*01c0*/  LDC R2, c[0x0][0x360] ;  /* 0x0000d800ff027b82 */ /* 0x000e640000000800 */
[----:B------:R-:W-:-:S04]  /*01d0*/  FFMA R3, R4, 0.0047783022746443748474, R3 ;  /* 0x3b9c934e04037823 */ /* 0x000fc80000000003 */
[----:B------:R-:W-:-:S04]  /*01e0*/  FADD R5, R3, 13.286762237548828125 ;  /* 0x4154969403057421 */ /* 0x000fc80000000000 */
[----:B------:R-:W-:-:S04]  /*01f0*/  FADD R4, R5, -13.286762237548828125 ;  /* 0xc154969405047421 */ /* 0x000fc80000000000 */
[----:B------:R-:W-:Y:S01]  /*0200*/  FADD R4, R3, -R4 ;  /* 0x8000000403047221 */ /* 0x000fe20000000000 */
[----:B------:R-:W-:-:S07]  /*0210*/  I2FP.F32.U32 R3, UR6 ;  /* 0x0000000600037c45 */ /* 0x000fce0008201000 */
.L_x_1039:
[----:B--2---:R-:W2:Y:S01]  /*0220*/  MUFU.RCP R9, R6 ;  /* 0x0000000600097308 */ /* 0x004ea20000001000 */
[----:B------:R-:W-:Y:S01]  /*0230*/  SHF.R.S32.HI R0, RZ, 0x1, R8 ;  /* 0x00000001ff007819 */ /* 0x000fe20000011408 */
[----:B------:R-:W-:Y:S03]  /*0240*/  BSSY.RECONVERGENT B1, `(.L_x_1032) ;  /* 0x000000e000017945 */ /* 0x000fe60003800200 */
[----:B------:R-:W-:-:S05]  /*0250*/  I2FP.F32.S32 R0, R0 ;  /* 0x0000000000007245 */ /* 0x000fca0000201400 */
[----:B------:R-:W-:-:S04]  /*0260*/  FADD R0, R0, R0 ;  /* 0x0000000000007221 */ /* 0x000fc80000000000 */
[----:B------:R-:W3:Y:S01]  /*0270*/  FCHK P0, R0, R6 ;  /* 0x0000000600007302 */ /* 0x000ee20000000000 */
[----:B--2---:R-:W-:-:S04]  /*0280*/  FFMA R14, -R6, R9, 1 ;  /* 0x3f800000060e7423 */ /* 0x004fc80000000109 */
[----:B------:R-:W-:-:S04]  /*0290*/  FFMA R9, R9, R14, R9 ;  /* 0x0000000e09097223 */ /* 0x000fc80000000009 */
[----:B------:R-:W-:-:S04]  /*02a0*/  FFMA R14, R0, R9, RZ ;  /* 0x00000009000e7223 */ /* 0x000fc800000000ff */
[----:B------:R-:W-:-:S04]  /*02b0*/  FFMA R13, -R6, R14, R0 ;  /* 0x0000000e060d7223 */ /* 0x000fc80000000100 */
[----:B------:R-:W-:Y:S01]  /*02c0*/  FFMA R14, R9, R13, R14 ;  /* 0x0000000d090e7223 */ /* 0x000fe2000000000e */
[----:B---3--:R-:W-:Y:S06]  /*02d0*/  @!P0 BRA `(.L_x_1033) ;  /* 0x0000000000108947 */ /* 0x008fec0003800000 */
[----:B------:R-:W-:Y:S02]  /*02e0*/  MOV R25, R6 ;  /* 0x0000000600197202 */ /* 0x000fe40000000f00 */
[----:B------:R-:W-:-:S07]  /*02f0*/  MOV R16, 0x310 ;  /* 0x0000031000107802 */ /* 0x000fce0000000f00 */
[----:B01----:R-:W-:Y:S05]  /*0300*/  CALL.REL.NOINC `($__internal_17_$__cuda_sm3x_div_rn_noftz_f32_slowpath) ;  /* 0x0000003400d87944 */ /* 0x003fea0003c00000 */
[----:B------:R-:W-:-:S07]  /*0310*/  MOV R14, R0 ;  /* 0x00000000000e7202 */ /* 0x000fce0000000f00 */
.L_x_1033:
[----:B------:R-:W-:Y:S05]  /*0320*/  BSYNC.RECONVERGENT B1 ;  /* 0x0000000000017941 */ /* 0x000fea0003800200 */
.L_x_1032:
[----:B------:R-:W-:Y:S01]  /*0330*/  FSETP.NEU.AND P0, PT, R14, RZ, PT ;  /* 0x000000ff0e00720b */ /* 0x000fe20003f0d000 */
[----:B------:R-:W-:Y:S01]  /*0340*/  BSSY.RECONVERGENT B1, `(.L_x_1034) ;  /* 0x000001c000017945 */ /* 0x000fe20003800200 */
[----:B------:R-:W-:-:S11]  /*0350*/  IMAD.MOV.U32 R22, RZ, RZ, 0x3f800000 ;  /* 0x3f800000ff167424 */ /* 0x000fd600078e00ff */
[----:B------:R-:W-:Y:S05]  /*0360*/  @!P0 BRA `(.L_x_1035) ;  /* 0x0000000000648947 */ /* 0x000fea0003800000 */
[CC--:B------:R-:W-:Y:S01]  /*0370*/  FMUL R0, R5.reuse, R14.reuse ;  /* 0x0000000e05007220 */ /* 0x0c0fe20000400000 */
[----:B------:R-:W-:Y:S01]  /*0380*/  HFMA2 R18, -RZ, RZ, 0.64013671875, -15.109375 ;  /* 0x391fcb8eff127431 */ /* 0x000fe200000001ff */
[-C--:B------:R-:W-:Y:S02]  /*0390*/  FSETP.NAN.AND P2, PT, |R14|, |R14|.reuse, PT ;  /* 0x4000000e0e00720b */ /* 0x080fe40003f48200 */
[----:B------:R-:W2:Y:S01]  /*03a0*/  FRND R9, R0 ;  /* 0x0000000000097307 */ /* 0x000ea20000201000 */
[----:B------:R-:W-:Y:S01]  /*03b0*/  FFMA R13, R5, R14, -R0 ;  /* 0x0000000e050d7223 */ /* 0x000fe20000000800 */
[----:B------:R-:W-:-:S03]  /*03c0*/  FSETP.GT.AND P0, PT, |R0|, 152, PT ;  /* 0x431800000000780b */ /* 0x000fc60003f04200 */
[----:B------:R-:W-:Y:S01]  /*03d0*/  FFMA R16, R4, R14, R13 ;  /* 0x0000000e04107223 */ /* 0x000fe2000000000d */
[----:B--2---:R-:W-:Y:S01]  /*03e0*/  FADD R13, R0, -R9 ;  /* 0x80000009000d7221 */ /* 0x004fe20000000000 */
[----:B------:R-:W-:-:S03]  /*03f0*/  FSETP.GT.AND P1, PT, R9, RZ, PT ;  /* 0x000000ff0900720b */ /* 0x000fc60003f24000 */
[----:B------:R-:W-:Y:S01]  /*0400*/  FADD R13, R13, R16 ;  /* 0x000000100d0d7221 */ /* 0x000fe20000000000 */
[----:B------:R-:W-:Y:S02]  /*0410*/  SEL R9, RZ, 0x83000000, P1 ;  /* 0x83000000ff097807 */ /* 0x000fe40000800000 */
[----:B------:R-:W-:Y:S01]  /*0420*/  FSETP.GEU.AND P1, PT, R0, RZ, PT ;  /* 0x000000ff0000720b */ /* 0x000fe20003f2e000 */
[----:B------:R-:W-:Y:S01]  /*0430*/  FFMA R16, R13, R18, 0.0013391353422775864601 ;  /* 0x3aaf85ed0d107423 */ /* 0x000fe20000000012 */
[----:B------:R-:W-:Y:S02]  /*0440*/  IADD3 R15, PT, PT, R9, 0x7f000000, RZ ;  /* 0x7f000000090f7810 */ /* 0x000fe40007ffe0ff */
[----:B------:R-:W-:Y:S01]  /*0450*/  FSEL R22, RZ, +INF , !P1 ;  /* 0x7f800000ff167808 */ /* 0x000fe20004800000 */
[C---:B------:R-:W-:Y:S02]  /*0460*/  FFMA R18, R13.reuse, R16, 0.0096188392490148544312 ;  /* 0x3c1d98560d127423 */ /* 0x040fe40000000010 */
[----:B------:R-:W2:Y:S02]  /*0470*/  F2I.NTZ R16, R0 ;  /* 0x0000000000107305 */ /* 0x000ea40000203100 */
[----:B------:R-:W-:-:S04]  /*0480*/  FFMA R18, R13, R18, 0.055503588169813156128 ;  /* 0x3d6357bb0d127423 */ /* 0x000fc80000000012 */
[----:B------:R-:W-:-:S04]  /*0490*/  FFMA R18, R13, R18, 0.24022644758224487305 ;  /* 0x3e75fdec0d127423 */ /* 0x000fc80000000012 */
[----:B------:R-:W-:-:S04]  /*04a0*/  FFMA R18, R13, R18, 0.69314718246459960938 ;  /* 0x3f3172180d127423 */ /* 0x000fc80000000012 */
[----:B------:R-:W-:Y:S01]  /*04b0*/  FFMA R18, R13, R18, 1 ;  /* 0x3f8000000d127423 */ /* 0x000fe20000000012 */
[----:B--2---:R-:W-:-:S03]  /*04c0*/  LEA R16, R16, -R9, 0x17 ;  /* 0x8000000910107211 */ /* 0x004fc600078eb8ff */
[----:B------:R-:W-:-:S04]  /*04d0*/  FMUL R15, R15, R18 ;  /* 0x000000120f0f7220 */ /* 0x000fc80000400000 */
[----:B------:R-:W-:Y:S01]  /*04e0*/  @!P0 FMUL R22, R16, R15 ;  /* 0x0000000f10168220 */ /* 0x000fe20000400000 */
[----:B------:R-:W-:-:S07]  /*04f0*/  @P2 FADD R22, R14, 10000 ;  /* 0x461c40000e162421 */ /* 0x000fce0000000000 */
.L_x_1035:
[----:B------:R-:W-:Y:S05]  /*0500*/  BSYNC.RECONVERGENT B1 ;  /* 0x0000000000017941 */ /* 0x000fea0003800200 */
.L_x_1034:
[----:B------:R-:W-:Y:S01]  /*0510*/  VIADD R0, R22, 0x1800000 ;  /* 0x0180000016007836 */ /* 0x000fe20000000000 */
[----:B------:R-:W-:Y:S04]  /*0520*/  BSSY.RECONVERGENT B1, `(.L_x_1036) ;  /* 0x000000b000017945 */ /* 0x000fe80003800200 */
[----:B------:R-:W-:-:S04]  /*0530*/  LOP3.LUT R0, R0, 0x7f800000, RZ, 0xc0, !PT ;  /* 0x7f80000000007812 */ /* 0x000fc800078ec0ff */
[----:B------:R-:W-:-:S13]  /*0540*/  ISETP.GT.U32.AND P0, PT, R0, 0x1ffffff, PT ;  /* 0x01ffffff0000780c */ /* 0x000fda0003f04070 */
[----:B------:R-:W-:Y:S05]  /*0550*/  @P0 BRA `(.L_x_1037) ;  /* 0x00000000000c0947 */ /* 0x000fea0003800000 */
[----:B------:R-:W-:-:S07]  /*0560*/  MOV R21, 0x580 ;  /* 0x0000058000157802 */ /* 0x000fce0000000f00 */
[----:B01----:R-:W-:Y:S05]  /*0570*/  CALL.REL.NOINC `($__internal_16_$__cuda_sm20_rcp_rn_f32_slowpath) ;  /* 0x0000003000687944 */ /* 0x003fea0003c00000 */
[----:B------:R-:W-:Y:S05]  /*0580*/  BRA `(.L_x_1038) ;  /* 0x0000000000107947 */ /* 0x000fea0003800000 */
.L_x_1037:
[----:B------:R-:W2:Y:S02]  /*0590*/  MUFU.RCP R9, R22 ;  /* 0x0000001600097308 */ /* 0x000ea40000001000 */
[----:B--2---:R-:W-:-:S04]  /*05a0*/  FFMA R0, R9, R22, -1 ;  /* 0xbf80000009007423 */ /* 0x004fc80000000016 */
[----:B------:R-:W-:-:S04]  /*05b0*/  FADD.FTZ R0, -R0, -RZ ;  /* 0x800000ff00007221 */ /* 0x000fc80000010100 */
[----:B------:R-:W-:-:S07]  /*05c0*/  FFMA R22, R9, R0, R9 ;  /* 0x0000000009167223 */ /* 0x000fce0000000009 */
.L_x_1038:
[----:B------:R-:W-:Y:S05]  /*05d0*/  BSYNC.RECONVERGENT B1 ;  /* 0x0000000000017941 */ /* 0x000fea0003800200 */
.L_x_1036:
[----:B------:R-:W-:-:S05]  /*05e0*/  MOV R0, UR9 ;  /* 0x0000000900007c02 */ /* 0x000fca0008000f00 */
[----:B------:R-:W-:-:S04]  /*05f0*/  IMAD R15, R0, UR7, R8 ;  /* 0x00000007000f7c24 */ /* 0x000fc8000f8e0208 */
[----:B0-----:R-:W-:-:S05]  /*0600*/  IMAD.WIDE R14, R15, 0x4, R10 ;  /* 0x000000040f0e7825 */ /* 0x001fca00078e020a */
[----:B------:R-:W2:Y:S04]  /*0610*/  LDG.E.CONSTANT R18, desc[UR14][R14.64+0x4] ;  /* 0x0000040e0e127981 */ /* 0x000ea8000c1e9900 */
[----:B------:R-:W3:Y:S01]  /*0620*/  LDG.E.CONSTANT R16, desc[UR14][R14.64] ;  /* 0x0000000e0e107981 */ /* 0x000ee2000c1e9900 */
[----:B------:R-:W0:Y:S01]  /*0630*/  S2UR UR5, SR_CgaCtaId ;  /* 0x00000000000579c3 */ /* 0x000e220000008800 */
[----:B------:R-:W-:Y:S01]  /*0640*/  FMUL R22, R3, R22 ;  /* 0x0000001603167220 */ /* 0x000fe20000400000 */
[----:B------:R-:W-:-:S03]  /*0650*/  UMOV UR4, 0x400 ;  /* 0x0000040000047882 */ /* 0x000fc60000000000 */
[----:B------:R-:W-:-:S04]  /*0660*/  FMUL.RZ R22, R22, 0.15915493667125701904 ;  /* 0x3e22f98316167820 */ /* 0x000fc8000040c000 */
[----:B------:R-:W2:Y:S08]  /*0670*/  MUFU.SIN R9, R22 ;  /* 0x0000001600097308 */ /* 0x000eb00000000400 */
[----:B------:R-:W4:Y:S01]  /*0680*/  MUFU.COS R13, R22 ;  /* 0x00000016000d7308 */ /* 0x000f220000000000 */
[----:B0-----:R-:W-:-:S06]  /*0690*/  ULEA UR4, UR5, UR4, 0x18 ;  /* 0x0000000405047291 */ /* 0x001fcc000f8ec0ff */
[----:B------:R-:W-:Y:S02]  /*06a0*/  LEA R17, R8, UR4, 0x2 ;  /* 0x0000000408117c11 */ /* 0x000fe4000f8e10ff */
[----:B-1----:R-:W-:-:S04]  /*06b0*/  LEA R8, R2, R8, 0x1 ;  /* 0x0000000802087211 */ /* 0x002fc800078e08ff */
[----:B------:R-:W-:Y:S01]  /*06c0*/  ISETP.GE.AND P0, PT, R8, R0, PT ;  /* 0x000000000800720c */ /* 0x000fe20003f06270 */
[-C--:B--2---:R-:W-:Y:S01]  /*06d0*/  FMUL R20, R9, R18.reuse ;  /* 0x0000001209147220 */ /* 0x084fe20000400000 */
[----:B----4-:R-:W-:-:S03]  /*06e0*/  FMUL R18, R13, R18 ;  /* 0x000000120d127220 */ /* 0x010fc60000400000 */
[-C--:B---3--:R-:W-:Y:S01]  /*06f0*/  FFMA R14, R13, R16.reuse, -R20 ;  /* 0x000000100d0e7223 */ /* 0x088fe20000000814 */
[----:B------:R-:W-:-:S05]  /*0700*/  FFMA R15, R9, R16, R18 ;  /* 0x00000010090f7223 */ /* 0x000fca0000000012 */
[----:B------:R2:W-:Y:S02]  /*0710*/  STS.64 [R17+0x180], R14 ;  /* 0x0001800e11007388 */ /* 0x0005e40000000a00 */
[----:B------:R-:W-:Y:S05]  /*0720*/  @!P0 BRA `(.L_x_1039) ;  /* 0xfffffff800bc8947 */ /* 0x000fea000383ffff */
.L_x_1031:
[----:B------:R-:W-:Y:S05]  /*0730*/  BSYNC.RECONVERGENT B0 ;  /* 0x0000000000007941 */ /* 0x000fea0003800200 */
.L_x_1030:
[----:B------:R-:W0:Y:S02]  /*0740*/  LDCU UR4, c[0x0][0x3ac] ;  /* 0x00007580ff0477ac */ /* 0x000e240008000800 */
[----:B0-----:R-:W-:-:S03]  /*0750*/  UISETP.GE.AND UP0, UPT, UR4, 0x1, UPT ;  /* 0x000000010400788c */ /* 0x001fc6000bf06270 */
[----:B------:R-:W-:Y:S01]  /*0760*/  UMOV UR4, URZ ;  /* 0x000000ff00047c82 */ /* 0x000fe20008000000 */
[----:B------:R-:W-:Y:S06]  /*0770*/  BAR.SYNC.DEFER_BLOCKING 0x0 ;  /* 0x0000000000007b1d */ /* 0x000fec0000010000 */
[----:B------:R-:W-:Y:S05]  /*0780*/  BRA.U !UP0, `(.L_x_1040) ;  /* 0x0000002908487547 */ /* 0x000fea000b800000 */
[----:B------:R-:W-:Y:S02]  /*0790*/  HFMA2 R2, -RZ, RZ, 0.132568359375, -6360 ;  /* 0x303eee36ff027431 */ /* 0x000fe400000001ff */
[----:B------:R-:W-:Y:S01]  /*07a0*/  IMAD.MOV.U32 R3, RZ, RZ, 0x3fb8aa3b ;  /* 0x3fb8aa3bff037424 */ /* 0x000fe200078e00ff */
[----:B------:R-:W-:Y:S01]  /*07b0*/  MOV R4, 0x3e4b8a05 ;  /* 0x3e4b8a0500047802 */ /* 0x000fe20000000f00 */
[----:B------:R-:W0:Y:S01]  /*07c0*/  LDCU UR16, c[0x0][0x360] ;  /* 0x00006c00ff1077ac */ /* 0x000e220008000800 */
[----:B------:R-:W-:Y:S01]  /*07d0*/  UMOV UR8, 0xff800000 ;  /* 0xff80000000087882 */ /* 0x000fe20000000000 */
[----:B------:R-:W-:Y:S01]  /*07e0*/  UMOV UR4, URZ ;  /* 0x000000ff00047c82 */ /* 0x000fe20008000000 */
[----:B------:R-:W-:Y:S01]  /*07f0*/  UMOV UR5, URZ ;  /* 0x000000ff00057c82 */ /* 0x000fe20008000000 */
[----:B------:R-:W-:Y:S01]  /*0800*/  FFMA R3, -R2, R3, 3.622995450314192567e-07 ;  /* 0x34c2821202037423 */ /* 0x000fe20000000103 */
[----:B------:R-:W-:-:S03]  /*0810*/  UMOV UR6, URZ ;  /* 0x000000ff00067c82 */ /* 0x000fc60008000000 */
[----:B------:R-:W-:-:S04]  /*0820*/  FFMA R3, R4, 1.9251366722983220825e-08, R3 ;  /* 0x32a55e3404037823 */ /* 0x000fc80000000003 */
[----:B------:R-:W-:-:S04]  /*0830*/  FFMA R3, -R2, 0.014334906823933124542, R3 ;  /* 0x3c6adcf502037823 */ /* 0x000fc80000000103 */
[----:B------:R-:W-:Y:S01]  /*0840*/  FFMA R3, R4, 0.0047783022746443748474, R3 ;  /* 0x3b9c934e04037823 */ /* 0x000fe20000000003 */
[----:B------:R-:W-:-:S03]  /*0850*/  I2FP.F32.S32 R4, R0 ;  /* 0x0000000000047245 */ /* 0x000fc60000201400 */
[----:B------:R-:W-:-:S04]  /*0860*/  FADD R6, R3, 13.286762237548828125 ;  /* 0x4154969403067421 */ /* 0x000fc80000000000 */
[----:B------:R-:W-:-:S04]  /*0870*/  FADD R2, R6, -13.286762237548828125 ;  /* 0xc154969406027421 */ /* 0x000fc80000000000 */
[----:B------:R-:W-:Y:S01]  /*0880*/  FADD R5, R3, -R2 ;  /* 0x8000000203057221 */ /* 0x000fe20000000000 */
[----:B------:R-:W-:Y:S02]  /*0890*/  IADD3 R3, PT, PT, R0, -0x1, RZ ;  /* 0xffffffff00037810 */ /* 0x000fe40007ffe0ff */
[----:B0-----:R-:W-:-:S07]  /*08a0*/  LOP3.LUT R2, R12, 0x1f, RZ, 0xc0, !PT ;  /* 0x0000001f0c027812 */ /* 0x001fce00078ec0ff */
.L_x_1092:
        /* <DEDUP_REMOVED lines=9> */
[----:B-12---:R-:W-:Y:S05]  /*0940*/  @P0 BRA `(.L_x_1042) ;  /* 0x0000001000900947 */ /* 0x006fea0003800000 */
[----:B------:R-:W0:Y:S02]  /*0950*/  LDCU UR9, c[0x0][0x3b0] ;  /* 0x00007600ff0977ac */ /* 0x000e240008000800 */
[----:B0-----:R-:W-:-:S09]  /*0960*/  UISETP.GT.AND UP0, UPT, UR9, URZ, UPT ;  /* 0x000000ff0900728c */ /* 0x001fd2000bf04270 */
[----:B------:R-:W-:Y:S05]  /*0970*/  BRA.U UP0, `(.L_x_1043) ;  /* 0x0000000100307547 */ /* 0x000fea000b800000 */
[----:B------:R-:W0:Y:S01]  /*0980*/  S2R R9, SR_CgaCtaId ;  /* 0x0000000000097919 */ /* 0x000e220000008800 */
[----:B------:R-:W1:Y:S01]  /*0990*/  LDCU UR9, c[0x0][0x3b4] ;  /* 0x00007680ff0977ac */ /* 0x000e620008000800 */
[----:B------:R-:W-:Y:S02]  /*09a0*/  MOV R8, 0x400 ;  /* 0x0000040000087802 */ /* 0x000fe40000000f00 */
[----:B------:R-:W-:Y:S02]  /*09b0*/  MOV R0, R12 ;  /* 0x0000000c00007202 */ /* 0x000fe40000000f00 */
[----:B0-----:R-:W-:Y:S01]  /*09c0*/  LEA R11, R9, R8, 0x18 ;  /* 0x00000008090b7211 */ /* 0x001fe200078ec0ff */
[----:B-1----:R-:W-:-:S07]  /*09d0*/  FMUL R9, RZ, UR9 ;  /* 0x00000009ff097c20 */ /* 0x002fce0008400000 */
.L_x_1044:
[C---:B------:R-:W-:Y:S01]  /*09e0*/  IMAD R8, R0.reuse, 0x4, R11 ;  /* 0x0000000400087824 */ /* 0x040fe200078e020b */
[----:B------:R-:W-:-:S04]  /*09f0*/  IADD3 R0, PT, PT, R0, UR16, RZ ;  /* 0x0000001000007c10 */ /* 0x000fc8000fffe0ff */
[----:B------:R0:W-:Y:S01]  /*0a00*/  STS [R8], R9 ;  /* 0x0000000908007388 */ /* 0x0001e20000000800 */
[----:B------:R-:W-:-:S13]  /*0a10*/  ISETP.GE.AND P0, PT, R0, UR19, PT ;  /* 0x0000001300007c0c */ /* 0x000fda000bf06270 */
[----:B0-----:R-:W-:Y:S05]  /*0a20*/  @!P0 BRA `(.L_x_1044) ;  /* 0xfffffffc00ec8947 */ /* 0x001fea000383ffff */
[----:B------:R-:W-:Y:S05]  /*0a30*/  BRA `(.L_x_1042) ;  /* 0x0000001000547947 */ /* 0x000fea0003800000 */
.L_x_1043:
[----:B------:R-:W-:-:S07]  /*0a40*/  MOV R19, R12 ;  /* 0x0000000c00137202 */ /* 0x000fce0000000f00 */
.L_x_1072:
[----:B------:R-:W0:Y:S01]  /*0a50*/  LDCU UR9, c[0x0][0x3b0] ;  /* 0x00007600ff0977ac */ /* 0x000e220008000800 */
[----:B------:R-:W-:Y:S01]  /*0a60*/  ISETP.GE.U32.AND P0, PT, R3, 0x2, PT ;  /* 0x000000020300780c */ /* 0x000fe20003f06070 */
[----:B------:R-:W-:Y:S01]  /*0a70*/  BSSY.RECONVERGENT B1, `(.L_x_1045) ;  /* 0x00000b2000017945 */ /* 0x000fe20003800200 */
[----:B------:R-:W-:Y:S01]  /*0a80*/  IADD3 R0, PT, PT, R19, UR6, RZ ;  /* 0x0000000613007c10 */ /* 0x000fe2000fffe0ff */
[----:B------:R-:W-:Y:S02]  /*0a90*/  HFMA2 R11, -RZ, RZ, 0, 0 ;  /* 0x00000000ff0b7431 */ /* 0x000fe400000001ff */
[----:B------:R-:W-:Y:S01]  /*0aa0*/  IMAD.MOV.U32 R20, RZ, RZ, RZ ;  /* 0x000000ffff147224 */ /* 0x000fe200078e00ff */
[----:B------:R-:W-:Y:S01]  /*0ab0*/  I2FP.F32.S32 R13, R0 ;  /* 0x00000000000d7245 */ /* 0x000fe20000201400 */
[----:B0-----:R-:W-:-:S06]  /*0ac0*/  IMAD R18, R0, UR9, R7 ;  /* 0x0000000900127c24 */ /* 0x001fcc000f8e0207 */
[----:B------:R-:W-:Y:S05]  /*0ad0*/  @!P0 BRA `(.L_x_1046) ;  /* 0x0000000800ac8947 */ /* 0x000fea0003800000 */
[----:B------:R-:W0:Y:S01]  /*0ae0*/  S2UR UR12, SR_CgaCtaId ;  /* 0x00000000000c79c3 */ /* 0x000e220000008800 */
[----:B------:R-:W-:Y:S01]  /*0af0*/  UMOV UR9, 0x400 ;  /* 0x0000040000097882 */ /* 0x000fe20000000000 */
[----:B------:R-:W-:Y:S01]  /*0b00*/  LEA.HI R0, R3, 0x1, RZ, 0x1f ;  /* 0x0000000103007811 */ /* 0x000fe200078ff8ff */
[----:B------:R-:W-:Y:S01]  /*0b10*/  BSSY.RECONVERGENT B2, `(.L_x_1047) ;  /* 0x00000a6000027945 */ /* 0x000fe20003800200 */
[----:B------:R-:W-:Y:S01]  /*0b20*/  MOV R20, RZ ;  /* 0x000000ff00147202 */ /* 0x000fe20000000f00 */
[----:B------:R-:W-:Y:S01]  /*0b30*/  IMAD.MOV.U32 R10, RZ, RZ, R18 ;  /* 0x000000ffff0a7224 */ /* 0x000fe200078e0012 */
[----:B------:R-:W-:Y:S02]  /*0b40*/  LOP3.LUT R0, R0, 0xfffffffe, RZ, 0xc0, !PT ;  /* 0xfffffffe00007812 */ /* 0x000fe400078ec0ff */
[----:B------:R-:W-:Y:S02]  /*0b50*/  MOV R11, 0x2 ;  /* 0x00000002000b7802 */ /* 0x000fe40000000f00 */
[----:B------:R-:W-:Y:S01]  /*0b60*/  IADD3 R9, PT, PT, -R0, RZ, RZ ;  /* 0x000000ff00097210 */ /* 0x000fe20007ffe1ff */
[----:B0-----:R-:W-:-:S04]  /*0b70*/  ULEA UR9, UR12, UR9, 0x18 ;  /* 0x000000090c097291 */ /* 0x001fc8000f8ec0ff */
[----:B------:R-:W-:-:S06]  /*0b80*/  UIADD3 UR9, UPT, UPT, UR9, 0x188, URZ ;  /* 0x0000018809097890 */ /* 0x000fcc000fffe0ff */
[----:B------:R-:W-:-:S07]  /*0b90*/  MOV R8, UR9 ;  /* 0x0000000900087c02 */ /* 0x000fce0008000f00 */
.L_x_1062:
[----:B------:R-:W-:Y:S01]  /*0ba0*/  IADD3 R0, PT, PT, R11, -0x2, RZ ;  /* 0xfffffffe0b007810 */ /* 0x000fe20007ffe0ff */
[----:B--2---:R-:W0:Y:S01]  /*0bb0*/  MUFU.RCP R15, R4 ;  /* 0x00000004000f7308 */ /* 0x004e220000001000 */
[----:B------:R-:W-:Y:S02]  /*0bc0*/  BSSY.RECONVERGENT B3, `(.L_x_1048) ;  /* 0x000000f000037945 */ /* 0x000fe40003800200 */
[----:B------:R-:W-:-:S04]  /*0bd0*/  SHF.R.U32.HI R0, RZ, 0x1, R0 ;  /* 0x00000001ff007819 */ /* 0x000fc80000011600 */
[----:B------:R-:W-:-:S05]  /*0be0*/  I2FP.F32.U32 R0, R0 ;  /* 0x0000000000007245 */ /* 0x000fca0000201000 */
        /* <DEDUP_REMOVED lines=10> */
[----:B------:R-:W-:Y:S05]  /*0c90*/  CALL.REL.NOINC `($__internal_17_$__cuda_sm3x_div_rn_noftz_f32_slowpath) ;  /* 0x0000002c00747944 */ /* 0x000fea0003c00000 */
[----:B------:R-:W-:-:S07]  /*0ca0*/  MOV R15, R0 ;  /* 0x00000000000f7202 */ /* 0x000fce0000000f00 */
.L_x_1049:
[----:B------:R-:W-:Y:S05]  /*0cb0*/  BSYNC.RECONVERGENT B3 ;  /* 0x0000000000037941 */ /* 0x000fea0003800200 */
.L_x_1048:
        /* <DEDUP_REMOVED lines=17> */
[----:B------:R-:W-:Y:S01]  /*0dd0*/  VIADD R16, R0, 0x7f000000 ;  /* 0x7f00000000107836 */ /* 0x000fe20000000000 */
[----:B------:R-:W-:Y:S01]  /*0de0*/  FSEL R22, RZ, +INF , !P1 ;  /* 0x7f800000ff167808 */ /* 0x000fe20004800000 */
[C---:B------:R-:W-:Y:S02]  /*0df0*/  FFMA R23, R14.reuse, R21, 0.0096188392490148544312 ;  /* 0x3c1d98560e177423 */ /* 0x040fe40000000015 */
[----:B------:R-:W0:Y:S02]  /*0e00*/  F2I.NTZ R21, R17 ;  /* 0x0000001100157305 */ /* 0x000e240000203100 */
[----:B------:R-:W-:-:S04]  /*0e10*/  FFMA R23, R14, R23, 0.055503588169813156128 ;  /* 0x3d6357bb0e177423 */ /* 0x000fc80000000017 */
[----:B------:R-:W-:-:S04]  /*0e20*/  FFMA R23, R14, R23, 0.24022644758224487305 ;  /* 0x3e75fdec0e177423 */ /* 0x000fc80000000017 */
[----:B------:R-:W-:-:S04]  /*0e30*/  FFMA R23, R14, R23, 0.69314718246459960938 ;  /* 0x3f3172180e177423 */ /* 0x000fc80000000017 */
[----:B------:R-:W-:Y:S01]  /*0e40*/  FFMA R23, R14, R23, 1 ;  /* 0x3f8000000e177423 */ /* 0x000fe20000000017 */
[----:B0-----:R-:W-:-:S03]  /*0e50*/  LEA R21, R21, -R0, 0x17 ;  /* 0x8000000015157211 */ /* 0x001fc600078eb8ff */
[----:B------:R-:W-:-:S04]  /*0e60*/  FMUL R16, R16, R23 ;  /* 0x0000001710107220 */ /* 0x000fc80000400000 */
[----:B------:R-:W-:Y:S01]  /*0e70*/  @!P0 FMUL R22, R21, R16 ;  /* 0x0000001015168220 */ /* 0x000fe20000400000 */
[----:B------:R-:W-:-:S07]  /*0e80*/  @P2 FADD R22, R15, 10000 ;  /* 0x461c40000f162421 */ /* 0x000fce0000000000 */
.L_x_1051:
[----:B------:R-:W-:Y:S05]  /*0e90*/  BSYNC.RECONVERGENT B3 ;  /* 0x0000000000037941 */ /* 0x000fea0003800200 */
.L_x_1050:
[----:B------:R-:W-:Y:S01]  /*0ea0*/  IADD3 R0, PT, PT, R22, 0x1800000, RZ ;  /* 0x0180000016007810 */ /* 0x000fe20007ffe0ff */
[----:B------:R-:W-:Y:S03]  /*0eb0*/  BSSY.RECONVERGENT B3, `(.L_x_1052) ;  /* 0x000000b000037945 */ /* 0x000fe60003800200 */
[----:B------:R-:W-:-:S04]  /*0ec0*/  LOP3.LUT R0, R0, 0x7f800000, RZ, 0xc0, !PT ;  /* 0x7f80000000007812 */ /* 0x000fc800078ec0ff */
[----:B------:R-:W-:-:S13]  /*0ed0*/  ISETP.GT.U32.AND P0, PT, R0, 0x1ffffff, PT ;  /* 0x01ffffff0000780c */ /* 0x000fda0003f04070 */
[----:B------:R-:W-:Y:S05]  /*0ee0*/  @P0 BRA `(.L_x_1053) ;  /* 0x00000000000c0947 */ /* 0x000fea0003800000 */
[----:B------:R-:W-:-:S07]  /*0ef0*/  MOV R21, 0xf10 ;  /* 0x00000f1000157802 */ /* 0x000fce0000000f00 */
[----:B------:R-:W-:Y:S05]  /*0f00*/  CALL.REL.NOINC `($__internal_16_$__cuda_sm20_rcp_rn_f32_slowpath) ;  /* 0x0000002800047944 */ /* 0x000fea0003c00000 */
[----:B------:R-:W-:Y:S05]  /*0f10*/  BRA `(.L_x_1054) ;  /* 0x0000000000107947 */ /* 0x000fea0003800000 */
.L_x_1053:
[----:B------:R-:W0:Y:S02]  /*0f20*/  MUFU.RCP R15, R22 ;  /* 0x00000016000f7308 */ /* 0x000e240000001000 */
[----:B0-----:R-:W-:-:S04]  /*0f30*/  FFMA R0, R15, R22, -1 ;  /* 0xbf8000000f007423 */ /* 0x001fc80000000016 */
[----:B------:R-:W-:-:S04]  /*0f40*/  FADD.FTZ R0, -R0, -RZ ;  /* 0x800000ff00007221 */ /* 0x000fc80000010100 */
[----:B------:R-:W-:-:S07]  /*0f50*/  FFMA R22, R15, R0, R15 ;  /* 0x000000000f167223 */ /* 0x000fce000000000f */
.L_x_1054:
[----:B------:R-:W-:Y:S05]  /*0f60*/  BSYNC.RECONVERGENT B3 ;  /* 0x0000000000037941 */ /* 0x000fea0003800200 */
.L_x_1052:
[----:B------:R-:W0:Y:S01]  /*0f70*/  LDC.64 R14, c[0x0][0x388] ;  /* 0x0000e200ff0e7b82 */ /* 0x000e220000000a00 */
[----:B------:R-:W1:Y:S01]  /*0f80*/  LDS.64 R16, [R8+-0x8] ;  /* 0xfffff80008107984 */ /* 0x000e620000000a00 */
[----:B0-----:R-:W-:-:S05]  /*0f90*/  IMAD.WIDE R14, R10, 0x4, R14 ;  /* 0x000000040a0e7825 */ /* 0x001fca00078e020e */
[----:B------:R-:W2:Y:S04]  /*0fa0*/  LDG.E.CONSTANT R23, desc[UR14][R14.64+0x4] ;  /* 0x0000040e0e177981 */ /* 0x000ea8000c1e9900 */
[----:B------:R-:W3:Y:S01]  /*0fb0*/  LDG.E.CONSTANT R21, desc[UR14][R14.64] ;  /* 0x0000000e0e157981 */ /* 0x000ee2000c1e9900 */
[----:B------:R-:W-:Y:S01]  /*0fc0*/  FMUL R22, R13, R22 ;  /* 0x000000160d167220 */ /* 0x000fe20000400000 */
[----:B------:R-:W0:Y:S01]  /*0fd0*/  MUFU.RCP R27, R4 ;  /* 0x00000004001b7308 */ /* 0x000e220000001000 */
[----:B------:R-:W-:Y:S01]  /*0fe0*/  SHF.R.U32.HI R25, RZ, 0x1, R11 ;  /* 0x00000001ff197819 */ /* 0x000fe2000001160b */
[----:B------:R-:W-:Y:S01]  /*0ff0*/  BSSY.RECONVERGENT B3, `(.L_x_1055) ;  /* 0x0000018000037945 */ /* 0x000fe20003800200 */
[----:B------:R-:W-:Y:S02]  /*1000*/  FMUL.RZ R28, R22, 0.15915493667125701904 ;  /* 0x3e22f983161c7820 */ /* 0x000fe4000040c000 */
[----:B------:R-:W-:-:S03]  /*1010*/  I2FP.F32.U32 R26, R25 ;  /* 0x00000019001a7245 */ /* 0x000fc60000201000 */
[----:B------:R-:W2:Y:S08]  /*1020*/  MUFU.COS R22, R28 ;  /* 0x0000001c00167308 */ /* 0x000eb00000000000 */
[----:B------:R-:W4:Y:S01]  /*1030*/  MUFU.SIN R24, R28 ;  /* 0x0000001c00187308 */ /* 0x000f220000000400 */
[----:B0-----:R-:W-:-:S04]  /*1040*/  FFMA R0, -R4, R27, 1 ;  /* 0x3f80000004007423 */ /* 0x001fc8000000011b */
[----:B------:R-:W-:Y:S01]  /*1050*/  FFMA R0, R27, R0, R27 ;  /* 0x000000001b007223 */ /* 0x000fe2000000001b */
[-C--:B--2---:R-:W-:Y:S01]  /*1060*/  FMUL R27, R22, R23.reuse ;  /* 0x00000017161b7220 */ /* 0x084fe20000400000 */
[----:B----4-:R-:W-:Y:S01]  /*1070*/  FMUL R25, R24, R23 ;  /* 0x0000001718197220 */ /* 0x010fe20000400000 */
[----:B------:R-:W-:Y:S02]  /*1080*/  FADD R23, R26, R26 ;  /* 0x0000001a1a177221 */ /* 0x000fe40000000000 */
[-C--:B---3--:R-:W-:Y:S01]  /*1090*/  FFMA R24, R24, R21.reuse, R27 ;  /* 0x0000001518187223 */ /* 0x088fe2000000001b */
[----:B------:R-:W-:Y:S01]  /*10a0*/  FFMA R25, R22, R21, -R25 ;  /* 0x0000001516197223 */ /* 0x000fe20000000819 */
[----:B------:R-:W0:Y:S01]  /*10b0*/  FCHK P0, R23, R4 ;  /* 0x0000000417007302 */ /* 0x000e220000000000 */
[----:B------:R-:W-:Y:S01]  /*10c0*/  FFMA R21, R0, R23, RZ ;  /* 0x0000001700157223 */ /* 0x000fe200000000ff */
[----:B-1----:R-:W-:-:S03]  /*10d0*/  FMUL R24, R24, R17 ;  /* 0x0000001118187220 */ /* 0x002fc60000400000 */
[----:B------:R-:W-:Y:S01]  /*10e0*/  FFMA R17, -R4, R21, R23 ;  /* 0x0000001504117223 */ /* 0x000fe20000000117 */
[----:B------:R-:W-:-:S03]  /*10f0*/  FFMA R25, R25, R16, R24 ;  /* 0x0000001019197223 */ /* 0x000fc60000000018 */
[----:B------:R-:W-:Y:S01]  /*1100*/  FFMA R0, R0, R17, R21 ;  /* 0x0000001100007223 */ /* 0x000fe20000000015 */
[----:B------:R-:W-:Y:S01]  /*1110*/  FADD R20, R25, R20 ;  /* 0x0000001419147221 */ /* 0x000fe20000000000 */
[----:B0-----:R-:W-:Y:S06]  /*1120*/  @!P0 BRA `(.L_x_1056) ;  /* 0x0000000000108947 */ /* 0x001fec0003800000 */
[----:B------:R-:W-:Y:S01]  /*1130*/  MOV R0, R23 ;  /* 0x0000001700007202 */ /* 0x000fe20000000f00 */
[----:B------:R-:W-:Y:S01]  /*1140*/  IMAD.MOV.U32 R25, RZ, RZ, R4 ;  /* 0x000000ffff197224 */ /* 0x000fe200078e0004 */
[----:B------:R-:W-:-:S07]  /*1150*/  MOV R16, 0x1170 ;  /* 0x0000117000107802 */ /* 0x000fce0000000f00 */
[----:B------:R-:W-:Y:S05]  /*1160*/  CALL.REL.NOINC `($__internal_17_$__cuda_sm3x_div_rn_noftz_f32_slowpath) ;  /* 0x0000002800407944 */ /* 0x000fea0003c00000 */
.L_x_1056:
[----:B------:R-:W-:Y:S05]  /*1170*/  BSYNC.RECONVERGENT B3 ;  /* 0x0000000000037941 */ /* 0x000fea0003800200 */
.L_x_1055:
        /* <DEDUP_REMOVED lines=14> */
[----:B------:R-:W-:-:S04]  /*1260*/  FADD R16, R16, R21 ;  /* 0x0000001510107221 */ /* 0x000fc80000000000 */
[----:B------:R-:W-:-:S04]  /*1270*/  FFMA R21, R16, R23, 0.0013391353422775864601 ;  /* 0x3aaf85ed10157423 */ /* 0x000fc80000000017 */
[----:B------:R-:W-:-:S04]  /*1280*/  FFMA R21, R16, R21, 0.0096188392490148544312 ;  /* 0x3c1d985610157423 */ /* 0x000fc80000000015 */
[----:B------:R-:W-:-:S04]  /*1290*/  FFMA R21, R16, R21, 0.055503588169813156128 ;  /* 0x3d6357bb10157423 */ /* 0x000fc80000000015 */
[C---:B------:R-:W-:Y:S01]  /*12a0*/  FFMA R23, R16.reuse, R21, 0.24022644758224487305 ;  /* 0x3e75fdec10177423 */ /* 0x040fe20000000015 */
[----:B------:R-:W-:Y:S02]  /*12b0*/  SEL R21, RZ, 0x83000000, P1 ;  /* 0x83000000ff157807 */ /* 0x000fe40000800000 */
[----:B------:R-:W-:Y:S01]  /*12c0*/  FSETP.GEU.AND P1, PT, R17, RZ, PT ;  /* 0x000000ff1100720b */ /* 0x000fe20003f2e000 */
[----:B------:R-:W-:Y:S01]  /*12d0*/  FFMA R25, R16, R23, 0.69314718246459960938 ;  /* 0x3f31721810197423 */ /* 0x000fe20000000017 */
[----:B------:R-:W-:Y:S01]  /*12e0*/  IADD3 R23, PT, PT, R21, 0x7f000000, RZ ;  /* 0x7f00000015177810 */ /* 0x000fe20007ffe0ff */
[----:B-1----:R-:W-:Y:S01]  /*12f0*/  IMAD R24, R24, 0x800000, -R21 ;  /* 0x0080000018187824 */ /* 0x002fe200078e0a15 */
[----:B------:R-:W-:Y:S01]  /*1300*/  FSEL R22, RZ, +INF , !P1 ;  /* 0x7f800000ff167808 */ /* 0x000fe20004800000 */
[----:B------:R-:W-:-:S04]  /*1310*/  FFMA R16, R16, R25, 1 ;  /* 0x3f80000010107423 */ /* 0x000fc80000000019 */
[----:B------:R-:W-:-:S04]  /*1320*/  FMUL R23, R23, R16 ;  /* 0x0000001017177220 */ /* 0x000fc80000400000 */
[----:B------:R-:W-:Y:S01]  /*1330*/  @!P0 FMUL R22, R24, R23 ;  /* 0x0000001718168220 */ /* 0x000fe20000400000 */
[----:B------:R-:W-:-:S07]  /*1340*/  @P2 FADD R22, R0, 10000 ;  /* 0x461c400000162421 */ /* 0x000fce0000000000 */
.L_x_1058:
[----:B------:R-:W-:Y:S05]  /*1350*/  BSYNC.RECONVERGENT B3 ;  /* 0x0000000000037941 */ /* 0x000fea0003800200 */
.L_x_1057:
        /* <DEDUP_REMOVED lines=8> */
.L_x_1060:
[----:B------:R-:W0:Y:S02]  /*13e0*/  MUFU.RCP R17, R22 ;  /* 0x0000001600117308 */ /* 0x000e240000001000 */
[----:B0-----:R-:W-:-:S04]  /*13f0*/  FFMA R0, R17, R22, -1 ;  /* 0xbf80000011007423 */ /* 0x001fc80000000016 */
[----:B------:R-:W-:-:S04]  /*1400*/  FADD.FTZ R0, -R0, -RZ ;  /* 0x800000ff00007221 */ /* 0x000fc80000010100 */
[----:B------:R-:W-:-:S07]  /*1410*/  FFMA R22, R17, R0, R17 ;  /* 0x0000000011167223 */ /* 0x000fce0000000011 */
.L_x_1061:
[----:B------:R-:W-:Y:S05]  /*1420*/  BSYNC.RECONVERGENT B3 ;  /* 0x0000000000037941 */ /* 0x000fea0003800200 */
.L_x_1059:
[----:B------:R-:W2:Y:S04]  /*1430*/  LDG.E.CONSTANT R21, desc[UR14][R14.64+0xc] ;  /* 0x00000c0e0e157981 */ /* 0x000ea8000c1e9900 */
[----:B------:R0:W3:Y:S01]  /*1440*/  LDG.E.CONSTANT R17, desc[UR14][R14.64+0x8] ;  /* 0x0000080e0e117981 */ /* 0x0000e2000c1e9900 */
[----:B------:R-:W-:Y:S01]  /*1450*/  FMUL R22, R13, R22 ;  /* 0x000000160d167220 */ /* 0x000fe20000400000 */
[----:B------:R-:W-:Y:S01]  /*1460*/  IADD3 R9, PT, PT, R9, 0x2, RZ ;  /* 0x0000000209097810 */ /* 0x000fe20007ffe0ff */
[----:B------:R-:W-:Y:S01]  /*1470*/  VIADD R10, R10, 0x4 ;  /* 0x000000040a0a7836 */ /* 0x000fe20000000000 */
[----:B------:R-:W-:Y:S01]  /*1480*/  IADD3 R11, PT, PT, R11, 0x4, RZ ;  /* 0x000000040b0b7810 */ /* 0x000fe20007ffe0ff */
[----:B------:R-:W-:Y:S01]  /*1490*/  FMUL.RZ R22, R22, 0.15915493667125701904 ;  /* 0x3e22f98316167820 */ /* 0x000fe2000040c000 */
[----:B------:R-:W-:-:S03]  /*14a0*/  ISETP.NE.AND P0, PT, R9, RZ, PT ;  /* 0x000000ff0900720c */ /* 0x000fc60003f05270 */
[----:B------:R-:W2:Y:S01]  /*14b0*/  MUFU.COS R16, R22 ;  /* 0x0000001600107308 */ /* 0x000ea20000000000 */
[----:B0-----:R0:W1:Y:S07]  /*14c0*/  LDS.64 R14, [R8] ;  /* 0x00000000080e7984 */ /* 0x00106e0000000a00 */
[----:B------:R-:W4:Y:S01]  /*14d0*/  MUFU.SIN R0, R22 ;  /* 0x0000001600007308 */ /* 0x000f220000000400 */
[----:B0-----:R-:W-:Y:S01]  /*14e0*/  IADD3 R8, PT, PT, R8, 0x10, RZ ;  /* 0x0000001008087810 */ /* 0x001fe20007ffe0ff */
[-C--:B--2---:R-:W-:Y:S01]  /*14f0*/  FMUL R23, R16, R21.reuse ;  /* 0x0000001510177220 */ /* 0x084fe20000400000 */
[----:B----4-:R-:W-:-:S03]  /*1500*/  FMUL R21, R0, R21 ;  /* 0x0000001500157220 */ /* 0x010fc60000400000 */
[-C--:B---3--:R-:W-:Y:S01]  /*1510*/  FFMA R0, R0, R17.reuse, R23 ;  /* 0x0000001100007223 */ /* 0x088fe20000000017 */
[----:B------:R-:W-:-:S03]  /*1520*/  FFMA R21, R16, R17, -R21 ;  /* 0x0000001110157223 */ /* 0x000fc60000000815 */
[----:B-1----:R-:W-:-:S04]  /*1530*/  FMUL R0, R0, R15 ;  /* 0x0000000f00007220 */ /* 0x002fc80000400000 */
[----:B------:R-:W-:-:S04]  /*1540*/  FFMA R21, R21, R14, R0 ;  /* 0x0000000e15157223 */ /* 0x000fc80000000000 */
[----:B------:R-:W-:Y:S01]  /*1550*/  FADD R20, R20, R21 ;  /* 0x0000001514147221 */ /* 0x000fe20000000000 */
[----:B------:R-:W-:Y:S06]  /*1560*/  @P0 BRA `(.L_x_1062) ;  /* 0xfffffff4008c0947 */ /* 0x000fec000383ffff */
[----:B------:R-:W-:Y:S05]  /*1570*/  BSYNC.RECONVERGENT B2 ;  /* 0x0000000000027941 */ /* 0x000fea0003800200 */
.L_x_1047:
[----:B------:R-:W-:-:S07]  /*1580*/  IADD3 R11, PT, PT, R11, -0x2, RZ ;  /* 0xfffffffe0b0b7810 */ /* 0x000fce0007ffe0ff */
.L_x_1046:
[----:B------:R-:W-:Y:S05]  /*1590*/  BSYNC.RECONVERGENT B1 ;  /* 0x0000000000017941 */ /* 0x000fea0003800200 */
.L_x_1045:
[----:B------:R-:W-:Y:S01]  /*15a0*/  LOP3.LUT P0, RZ, R3, 0x2, RZ, 0xc0, !PT ;  /* 0x0000000203ff7812 */ /* 0x000fe2000780c0ff */
[----:B------:R-:W-:-:S12]  /*15b0*/  BSSY.RECONVERGENT B1, `(.L_x_1063) ;  /* 0x0000053000017945 */ /* 0x000fd80003800200 */
[----:B------:R-:W-:Y:S05]  /*15c0*/  @P0 BRA `(.L_x_1064) ;  /* 0x0000000400440947 */ /* 0x000fea0003800000 */
[----:B------:R-:W0:Y:S01]  /*15d0*/  MUFU.RCP R9, R4 ;  /* 0x0000000400097308 */ /* 0x000e220000001000 */
[----:B------:R-:W-:Y:S01]  /*15e0*/  SHF.R.U32.HI R0, RZ, 0x1, R11 ;  /* 0x00000001ff007819 */ /* 0x000fe2000001160b */
[----:B------:R-:W-:Y:S03]  /*15f0*/  BSSY.RECONVERGENT B2, `(.L_x_1065) ;  /* 0x000000e000027945 */ /* 0x000fe60003800200 */
[----:B------:R-:W-:-:S05]  /*1600*/  I2FP.F32.U32 R0, R0 ;  /* 0x0000000000007245 */ /* 0x000fca0000201000 */
[----:B--2---:R-:W-:-:S04]  /*1610*/  FADD R15, R0, R0 ;  /* 0x00000000000f7221 */ /* 0x004fc80000000000 */
        /* <DEDUP_REMOVED lines=10> */
[----:B------:R-:W-:Y:S05]  /*16c0*/  CALL.REL.NOINC `($__internal_17_$__cuda_sm3x_div_rn_noftz_f32_slowpath) ;  /* 0x0000002000e87944 */ /* 0x000fea0003c00000 */
.L_x_1066:
[----:B------:R-:W-:Y:S05]  /*16d0*/  BSYNC.RECONVERGENT B2 ;  /* 0x0000000000027941 */ /* 0x000fea0003800200 */
.L_x_1065:
        /* <DEDUP_REMOVED lines=20> */
[----:B------:R-:W0:Y:S02]  /*1820*/  F2I.NTZ R15, R9 ;  /* 0x00000009000f7305 */ /* 0x000e240000203100 */
[----:B------:R-:W-:-:S04]  /*1830*/  FFMA R17, R10, R17, 0.055503588169813156128 ;  /* 0x3d6357bb0a117423 */ /* 0x000fc80000000011 */
[----:B------:R-:W-:-:S04]  /*1840*/  FFMA R17, R10, R17, 0.24022644758224487305 ;  /* 0x3e75fdec0a117423 */ /* 0x000fc80000000011 */
[----:B------:R-:W-:-:S04]  /*1850*/  FFMA R17, R10, R17, 0.69314718246459960938 ;  /* 0x3f3172180a117423 */ /* 0x000fc80000000011 */
[----:B------:R-:W-:Y:S01]  /*1860*/  FFMA R17, R10, R17, 1 ;  /* 0x3f8000000a117423 */ /* 0x000fe20000000011 */
[----:B0-----:R-:W-:-:S03]  /*1870*/  IMAD R15, R15, 0x800000, -R8 ;  /* 0x008000000f0f7824 */ /* 0x001fc600078e0a08 */
[----:B------:R-:W-:-:S04]  /*1880*/  FMUL R14, R14, R17 ;  /* 0x000000110e0e7220 */ /* 0x000fc80000400000 */
[----:B------:R-:W-:Y:S01]  /*1890*/  @!P0 FMUL R22, R15, R14 ;  /* 0x0000000e0f168220 */ /* 0x000fe20000400000 */
[----:B------:R-:W-:-:S07]  /*18a0*/  @P2 FADD R22, R0, 10000 ;  /* 0x461c400000162421 */ /* 0x000fce0000000000 */
.L_x_1068:
[----:B------:R-:W-:Y:S05]  /*18b0*/  BSYNC.RECONVERGENT B2 ;  /* 0x0000000000027941 */ /* 0x000fea0003800200 */
.L_x_1067:
        /* <DEDUP_REMOVED lines=8> */
.L_x_1070:
[----:B------:R-:W0:Y:S02]  /*1940*/  MUFU.RCP R9, R22 ;  /* 0x0000001600097308 */ /* 0x000e240000001000 */
[----:B0-----:R-:W-:-:S04]  /*1950*/  FFMA R0, R9, R22, -1 ;  /* 0xbf80000009007423 */ /* 0x001fc80000000016 */
[----:B------:R-:W-:-:S04]  /*1960*/  FADD.FTZ R0, -R0, -RZ ;  /* 0x800000ff00007221 */ /* 0x000fc80000010100 */
[----:B------:R-:W-:-:S07]  /*1970*/  FFMA R22, R9, R0, R9 ;  /* 0x0000000009167223 */ /* 0x000fce0000000009 */
.L_x_1071:
[----:B------:R-:W-:Y:S05]  /*1980*/  BSYNC.RECONVERGENT B2 ;  /* 0x0000000000027941 */ /* 0x000fea0003800200 */
.L_x_1069:
[----:B------:R-:W0:Y:S01]  /*1990*/  LDC.64 R8, c[0x0][0x388] ;  /* 0x0000e200ff087b82 */ /* 0x000e220000000a00 */
[----:B------:R-:W-:-:S05]  /*19a0*/  IADD3 R15, PT, PT, R18, R11, RZ ;  /* 0x0000000b120f7210 */ /* 0x000fca0007ffe0ff */
[----:B0-----:R-:W-:-:S05]  /*19b0*/  IMAD.WIDE R14, R15, 0x4, R8 ;  /* 0x000000040f0e7825 */ /* 0x001fca00078e0208 */
[----:B------:R-:W2:Y:S04]  /*19c0*/  LDG.E.CONSTANT R21, desc[UR14][R14.64+0x4] ;  /* 0x0000040e0e157981 */ /* 0x000ea8000c1e9900 */
[----:B------:R-:W3:Y:S01]  /*19d0*/  LDG.E.CONSTANT R17, desc[UR14][R14.64] ;  /* 0x0000000e0e117981 */ /* 0x000ee2000c1e9900 */
[----:B------:R-:W0:Y:S01]  /*19e0*/  S2UR UR12, SR_CgaCtaId ;  /* 0x00000000000c79c3 */ /* 0x000e220000008800 */
[----:B------:R-:W-:Y:S01]  /*19f0*/  UMOV UR9, 0x400 ;  /* 0x0000040000097882 */ /* 0x000fe20000000000 */
[----:B------:R-:W-:-:S04]  /*1a00*/  FMUL R22, R13, R22 ;  /* 0x000000160d167220 */ /* 0x000fc80000400000 */
[----:B------:R-:W-:-:S04]  /*1a10*/  FMUL.RZ R22, R22, 0.15915493667125701904 ;  /* 0x3e22f98316167820 */ /* 0x000fc8000040c000 */
[----:B------:R-:W2:Y:S08]  /*1a20*/  MUFU.COS R10, R22 ;  /* 0x00000016000a7308 */ /* 0x000eb00000000000 */
[----:B------:R-:W1:Y:S01]  /*1a30*/  MUFU.SIN R0, R22 ;  /* 0x0000001600007308 */ /* 0x000e620000000400 */
[----:B0-----:R-:W-:-:S06]  /*1a40*/  ULEA UR9, UR12, UR9, 0x18 ;  /* 0x000000090c097291 */ /* 0x001fcc000f8ec0ff */
[----:B------:R-:W-:-:S06]  /*1a50*/  LEA R8, R11, UR9, 0x2 ;  /* 0x000000090b087c11 */ /* 0x000fcc000f8e10ff */
[----:B------:R-:W0:Y:S01]  /*1a60*/  LDS.64 R8, [R8+0x180] ;  /* 0x0001800008087984 */ /* 0x000e220000000a00 */
[-C--:B--2---:R-:W-:Y:S01]  /*1a70*/  FMUL R11, R10, R21.reuse ;  /* 0x000000150a0b7220 */ /* 0x084fe20000400000 */
[----:B-1----:R-:W-:-:S03]  /*1a80*/  FMUL R21, R0, R21 ;  /* 0x0000001500157220 */ /* 0x002fc60000400000 */
[-C--:B---3--:R-:W-:Y:S01]  /*1a90*/  FFMA R0, R0, R17.reuse, R11 ;  /* 0x0000001100007223 */ /* 0x088fe2000000000b */
[----:B------:R-:W-:-:S03]  /*1aa0*/  FFMA R21, R10, R17, -R21 ;  /* 0x000000110a157223 */ /* 0x000fc60000000815 */
[----:B0-----:R-:W-:-:S04]  /*1ab0*/  FMUL R0, R0, R9 ;  /* 0x0000000900007220 */ /* 0x001fc80000400000 */
[----:B------:R-:W-:-:S04]  /*1ac0*/  FFMA R21, R21, R8, R0 ;  /* 0x0000000815157223 */ /* 0x000fc80000000000 */
[----:B------:R-:W-:-:S07]  /*1ad0*/  FADD R20, R20, R21 ;  /* 0x0000001514147221 */ /* 0x000fce0000000000 */
.L_x_1064:
[----:B------:R-:W-:Y:S05]  /*1ae0*/  BSYNC.RECONVERGENT B1 ;  /* 0x0000000000017941 */ /* 0x000fea0003800200 */
.L_x_1063:
        /* <DEDUP_REMOVED lines=10> */
.L_x_1042:
[----:B------:R-:W-:Y:S05]  /*1b90*/  BSYNC.RECONVERGENT B0 ;  /* 0x0000000000007941 */ /* 0x000fea0003800200 */
.L_x_1041:
[----:B------:R-:W-:Y:S01]  /*1ba0*/  BAR.SYNC.DEFER_BLOCKING 0x0 ;  /* 0x0000000000007b1d */ /* 0x000fe20000010000 */
[----:B------:R-:W-:Y:S01]  /*1bb0*/  ISETP.GE.AND P0, PT, R12, UR19, PT ;  /* 0x000000130c007c0c */ /* 0x000fe2000bf06270 */
[----:B------:R-:W-:-:S04]  /*1bc0*/  IMAD.MOV.U32 R0, RZ, RZ, -0x800000 ;  /* 0xff800000ff007424 */ /* 0x000fc800078e00ff */
[----:B------:R-:W-:Y:S08]  /*1bd0*/  BSSY.RECONVERGENT B0, `(.L_x_1073) ;  /* 0x000000d000007945 */ /* 0x000ff00003800200 */
[----:B------:R-:W-:Y:S05]  /*1be0*/  @P0 BRA `(.L_x_1074) ;  /* 0x00000000002c0947 */ /* 0x000fea0003800000 */
[----:B------:R-:W0:Y:S01]  /*1bf0*/  S2R R10, SR_CgaCtaId ;  /* 0x00000000000a7919 */ /* 0x000e220000008800 */
[----:B------:R-:W-:Y:S02]  /*1c00*/  MOV R9, 0x400 ;  /* 0x0000040000097802 */ /* 0x000fe40000000f00 */
[----:B------:R-:W-:Y:S02]  /*1c10*/  MOV R0, 0xff800000 ;  /* 0xff80000000007802 */ /* 0x000fe40000000f00 */
[----:B------:R-:W-:Y:S02]  /*1c20*/  MOV R8, R12 ;  /* 0x0000000c00087202 */ /* 0x000fe40000000f00 */
[----:B0-----:R-:W-:-:S07]  /*1c30*/  LEA R11, R10, R9, 0x18 ;  /* 0x000000090a0b7211 */ /* 0x001fce00078ec0ff */
.L_x_1075:
[C---:B------:R-:W-:Y:S01]  /*1c40*/  LEA R9, R8.reuse, R11, 0x2 ;  /* 0x0000000b08097211 */ /* 0x040fe200078e10ff */
[----:B------:R-:W-:-:S05]  /*1c50*/  VIADD R8, R8, UR16 ;  /* 0x0000001008087c36 */ /* 0x000fca0008000000 */
[----:B------:R-:W0:Y:S01]  /*1c60*/  LDS R9, [R9] ;  /* 0x0000000009097984 */ /* 0x000e220000000800 */
[----:B------:R-:W-:Y:S02]  /*1c70*/  ISETP.GE.AND P0, PT, R8, UR19, PT ;  /* 0x0000001308007c0c */ /* 0x000fe4000bf06270 */
[----:B0-----:R-:W-:-:S11]  /*1c80*/  FMNMX R0, R9, R0, !PT ;  /* 0x0000000009007209 */ /* 0x001fd60007800000 */
[----:B------:R-:W-:Y:S05]  /*1c90*/  @!P0 BRA `(.L_x_1075) ;  /* 0xfffffffc00e88947 */ /* 0x000fea000383ffff */
.L_x_1074:
[----:B------:R-:W-:Y:S05]  /*1ca0*/  BSYNC.RECONVERGENT B0 ;  /* 0x0000000000007941 */ /* 0x000fea0003800200 */
.L_x_1073:
[----:B------:R-:W0:Y:S01]  /*1cb0*/  SHFL.BFLY PT, R9, R0, 0x10, 0x1f ;  /* 0x0e001f0000097f89 */ /* 0x000e2200000e0000 */
[----:B------:R-:W1:Y:S01]  /*1cc0*/  S2UR UR12, SR_CgaCtaId ;  /* 0x00000000000c79c3 */ /* 0x000e620000008800 */
[----:B------:R-:W-:Y:S01]  /*1cd0*/  UMOV UR9, 0x400 ;  /* 0x0000040000097882 */ /* 0x000fe20000000000 */
[----:B------:R-:W-:Y:S02]  /*1ce0*/  ISETP.NE.AND P0, PT, R2, RZ, PT ;  /* 0x000000ff0200720c */ /* 0x000fe40003f05270 */
[----:B------:R-:W-:Y:S02]  /*1cf0*/  ISETP.GT.U32.AND P1, PT, R12, 0x1f, PT ;  /* 0x0000001f0c00780c */ /* 0x000fe40003f24070 */
[----:B0-----:R-:W-:Y:S01]  /*1d00*/  FMNMX R9, R9, R0, !PT ;  /* 0x0000000009097209 */ /* 0x001fe20007800000 */
[----:B-1----:R-:W-:Y:S02]  /*1d10*/  ULEA UR13, UR12, UR9, 0x18 ;  /* 0x000000090c0d7291 */ /* 0x002fe4000f8ec0ff */
[----:B------:R-:W-:-:S02]  /*1d20*/  UIADD3 UR9, UPT, UPT, UR16, 0x1f, URZ ;  /* 0x0000001f10097890 */ /* 0x000fc4000fffe0ff */
[----:B------:R-:W0:Y:S02]  /*1d30*/  SHFL.BFLY PT, R8, R9, 0x8, 0x1f ;  /* 0x0d001f0009087f89 */ /* 0x000e2400000e0000 */
[----:B------:R-:W-:Y:S01]  /*1d40*/  LEA.HI R0, R12, UR13, RZ, 0x1d ;  /* 0x0000000d0c007c11 */ /* 0x000fe2000f8fe8ff */
[----:B------:R-:W-:Y:S01]  /*1d50*/  USHF.R.U32.HI UR9, URZ, 0x5, UR9 ;  /* 0x00000005ff097899 */ /* 0x000fe20008011609 */
[----:B0-----:R-:W-:-:S05]  /*1d60*/  FMNMX R8, R9, R8, !PT ;  /* 0x0000000809087209 */ /* 0x001fca0007800000 */
[----:B------:R-:W0:Y:S02]  /*1d70*/  SHFL.BFLY PT, R11, R8, 0x4, 0x1f ;  /* 0x0c801f00080b7f89 */ /* 0x000e2400000e0000 */
[----:B0-----:R-:W-:Y:S02]  /*1d80*/  FMNMX R11, R8, R11, !PT ;  /* 0x0000000b080b7209 */ /* 0x001fe40007800000 */
[----:B------:R-:W-:-:S03]  /*1d90*/  LEA R8, R2, UR13, 0x2 ;  /* 0x0000000d02087c11 */ /* 0x000fc6000f8e10ff */
        /* <DEDUP_REMOVED lines=16> */
[----:B--2---:R-:W2:Y:S02]  /*1ea0*/  SHFL.BFLY PT, R14, R11, 0x4, 0x1f ;  /* 0x0c801f000b0e7f89 */ /* 0x004ea400000e0000 */
[----:B--2---:R-:W-:-:S05]  /*1eb0*/  FMNMX R14, R11, R14, !PT ;  /* 0x0000000e0b0e7209 */ /* 0x004fca0007800000 */
[----:B0-----:R-:W0:Y:S02]  /*1ec0*/  SHFL.BFLY PT, R13, R14, 0x2, 0x1f ;  /* 0x0c401f000e0d7f89 */ /* 0x001e2400000e0000 */
[----:B0-----:R-:W-:-:S05]  /*1ed0*/  FMNMX R13, R14, R13, !PT ;  /* 0x0000000d0e0d7209 */ /* 0x001fca0007800000 */
[----:B------:R0:W2:Y:S02]  /*1ee0*/  SHFL.BFLY PT, R16, R13, 0x1, 0x1f ;  /* 0x0c201f000d107f89 */ /* 0x0000a400000e0000 */
.L_x_1101:
[----:B--2---:R-:W-:-:S05]  /*1ef0*/  FMNMX R16, R13, R16, !PT ;  /* 0x000000100d107209 */ /* 0x004fca0007800000 */
[----:B------:R3:W-:Y:S02]  /*1f00*/  @!P0 STS [UR13+0x100], R16 ;  /* 0x00010010ff008988 */ /* 0x0007e4000800080d */
.L_x_1076:
[----:B------:R-:W-:Y:S05]  /*1f10*/  WARPSYNC.ALL ;  /* 0x0000000000007948 */ /* 0x000fea0003800000 */
[----:B------:R-:W-:Y:S01]  /*1f20*/  ISETP.GE.AND P0, PT, R12, UR19, PT ;  /* 0x000000130c007c0c */ /* 0x000fe2000bf06270 */
[----:B------:R-:W-:Y:S01]  /*1f30*/  BAR.SYNC.DEFER_BLOCKING 0x0 ;  /* 0x0000000000007b1d */ /* 0x000fe20000010000 */
[----:B--2---:R-:W-:Y:S02]  /*1f40*/  HFMA2 R14, -RZ, RZ, 0.96630859375, -0.0022525787353515625 ;  /* 0x3bbb989dff0e7431 */ /* 0x004fe400000001ff */
[----:B------:R-:W-:Y:S01]  /*1f50*/  IMAD.MOV.U32 R10, RZ, RZ, 0x437c0000 ;  /* 0x437c0000ff0a7424 */ /* 0x000fe200078e00ff */
[----:B0-----:R-:W-:-:S02]  /*1f60*/  MOV R13, RZ ;  /* 0x000000ff000d7202 */ /* 0x001fc40000000f00 */
[----:B------:R-:W-:Y:S01]  /*1f70*/  BSSY.RECONVERGENT B0, `(.L_x_1078) ;  /* 0x0000019000007945 */ /* 0x000fe20003800200 */
[----:B------:R-:W0:Y:S02]  /*1f80*/  LDS R9, [UR13+0x100] ;  /* 0x0001000dff097984 */ /* 0x000e240008000800 */
[----:B0-----:R-:W-:-:S04]  /*1f90*/  FMNMX R9, R9, UR8, !PT ;  /* 0x0000000809097c09 */ /* 0x001fc8000f800000 */
[----:B------:R-:W-:-:S13]  /*1fa0*/  R2UR UR12, R9 ;  /* 0x00000000090c72ca */ /* 0x000fda00000e0000 */
[----:B------:R-:W-:-:S05]  /*1fb0*/  MOV R9, UR12 ;  /* 0x0000000c00097c02 */ /* 0x000fca0008000f00 */
[----:B------:R-:W-:Y:S01]  /*1fc0*/  FADD R9, -R9, UR8 ;  /* 0x0000000809097e21 */ /* 0x000fe20008000100 */
[----:B------:R-:W-:Y:S06]  /*1fd0*/  @P0 BRA `(.L_x_1079) ;  /* 0x0000000000480947 */ /* 0x000fec0003800000 */
[----:B------:R-:W-:Y:S02]  /*1fe0*/  MOV R13, RZ ;  /* 0x000000ff000d7202 */ /* 0x000fe40000000f00 */
[----:B------:R-:W-:-:S07]  /*1ff0*/  MOV R11, R12 ;  /* 0x0000000c000b7202 */ /* 0x000fce0000000f00 */
.L_x_1080:
[C---:B0-----:R-:W-:Y:S02]  /*2000*/  LEA R15, R11.reuse, UR13, 0x2 ;  /* 0x0000000d0b0f7c11 */ /* 0x041fe4000f8e10ff */
[----:B------:R-:W-:-:S03]  /*2010*/  IADD3 R11, PT, PT, R11, UR16, RZ ;  /* 0x000000100b0b7c10 */ /* 0x000fc6000fffe0ff */
[----:B---3--:R-:W0:Y:S01]  /*2020*/  LDS R16, [R15] ;  /* 0x000000000f107984 */ /* 0x008e220000000800 */
[----:B------:R-:W-:Y:S01]  /*2030*/  ISETP.GE.AND P0, PT, R11, UR19, PT ;  /* 0x000000130b007c0c */ /* 0x000fe2000bf06270 */
[----:B0-----:R-:W-:-:S04]  /*2040*/  FADD R17, R16, -UR12 ;  /* 0x8000000c10117e21 */ /* 0x001fc80008000000 */
[----:B------:R-:W-:-:S04]  /*2050*/  FFMA.SAT R19, R17, R14, 0.5 ;  /* 0x3f00000011137423 */ /* 0x000fc8000000200e */
[----:B------:R-:W-:-:S04]  /*2060*/  FFMA.RM R19, R19, R10, 12582913 ;  /* 0x4b40000113137423 */ /* 0x000fc8000000400a */
[C---:B------:R-:W-:Y:S01]  /*2070*/  FADD R16, R19.reuse, -12583039 ;  /* 0xcb40007f13107421 */ /* 0x040fe20000000000 */
[----:B------:R-:W-:-:S03]  /*2080*/  IMAD.SHL.U32 R19, R19, 0x800000, RZ ;  /* 0x0080000013137824 */ /* 0x000fc600078e00ff */
[----:B------:R-:W-:-:S04]  /*2090*/  FFMA R16, R17, 1.4426950216293334961, -R16 ;  /* 0x3fb8aa3b11107823 */ /* 0x000fc80000000810 */
[----:B------:R-:W-:-:S06]  /*20a0*/  FFMA R16, R17, 1.925963033500011079e-08, R16 ;  /* 0x32a5706011107823 */ /* 0x000fcc0000000010 */
[----:B------:R-:W0:Y:S02]  /*20b0*/  MUFU.EX2 R16, R16 ;  /* 0x0000001000107308 */ /* 0x000e240000000800 */
[----:B0-----:R-:W-:-:S04]  /*20c0*/  FMUL R18, R19, R16 ;  /* 0x0000001013127220 */ /* 0x001fc80000400000 */
[----:B------:R-:W-:Y:S01]  /*20d0*/  FADD R13, R18, R13 ;  /* 0x0000000d120d7221 */ /* 0x000fe20000000000 */
[----:B------:R0:W-:Y:S01]  /*20e0*/  STS [R15], R18 ;  /* 0x000000120f007388 */ /* 0x0001e20000000800 */
[----:B------:R-:W-:Y:S05]  /*20f0*/  @!P0 BRA `(.L_x_1080) ;  /* 0xfffffffc00c08947 */ /* 0x000fea000383ffff */
.L_x_1079:
[----:B------:R-:W-:Y:S05]  /*2100*/  BSYNC.RECONVERGENT B0 ;  /* 0x0000000000007941 */ /* 0x000fea0003800200 */
.L_x_1078:
[----:B---3--:R-:W2:Y:S01]  /*2110*/  SHFL.BFLY PT, R16, R13, 0x10, 0x1f ;  /* 0x0e001f000d107f89 */ /* 0x008ea200000e0000 */
[----:B------:R-:W-:Y:S02]  /*2120*/  ISETP.NE.AND P0, PT, R2, RZ, PT ;  /* 0x000000ff0200720c */ /* 0x000fe40003f05270 */
[----:B------:R-:W-:Y:S01]  /*2130*/  ISETP.GT.U32.AND P1, PT, R12, 0x1f, PT ;  /* 0x0000001f0c00780c */ /* 0x000fe20003f24070 */
[----:B--2---:R-:W-:-:S05]  /*2140*/  FADD R16, R16, R13 ;  /* 0x0000000d10107221 */ /* 0x004fca0000000000 */
[----:B------:R-:W0:Y:S02]  /*2150*/  SHFL.BFLY PT, R11, R16, 0x8, 0x1f ;  /* 0x0d001f00100b7f89 */ /* 0x000e2400000e0000 */
[----:B0-----:R-:W-:-:S05]  /*2160*/  FADD R15, R16, R11 ;  /* 0x0000000b100f7221 */ /* 0x001fca0000000000 */
[----:B------:R-:W0:Y:S02]  /*2170*/  SHFL.BFLY PT, R18, R15, 0x4, 0x1f ;  /* 0x0c801f000f127f89 */ /* 0x000e2400000e0000 */
[----:B0-----:R-:W-:-:S05]  /*2180*/  FADD R18, R15, R18 ;  /* 0x000000120f127221 */ /* 0x001fca0000000000 */
[----:B------:R-:W0:Y:S02]  /*2190*/  SHFL.BFLY PT, R11, R18, 0x2, 0x1f ;  /* 0x0c401f00120b7f89 */ /* 0x000e2400000e0000 */
[----:B0-----:R-:W-:Y:S01]  /*21a0*/  FADD R17, R18, R11 ;  /* 0x0000000b12117221 */ /* 0x001fe20000000000 */
[----:B------:R-:W-:-:S04]  /*21b0*/  FFMA.SAT R11, R9, R14, 0.5 ;  /* 0x3f000000090b7423 */ /* 0x000fc8000000200e */
[----:B------:R-:W0:Y:S01]  /*21c0*/  SHFL.BFLY PT, R20, R17, 0x1, 0x1f ;  /* 0x0c201f0011147f89 */ /* 0x000e2200000e0000 */
[----:B------:R-:W-:-:S04]  /*21d0*/  FFMA.RM R11, R11, R10, 12582913 ;  /* 0x4b4000010b0b7423 */ /* 0x000fc8000000400a */
[C---:B------:R-:W-:Y:S01]  /*21e0*/  FADD R10, R11.reuse, -12583039 ;  /* 0xcb40007f0b0a7421 */ /* 0x040fe20000000000 */
[----:B------:R-:W-:-:S03]  /*21f0*/  SHF.L.U32 R16, R11, 0x17, RZ ;  /* 0x000000170b107819 */ /* 0x000fc600000006ff */
[----:B------:R-:W-:-:S04]  /*2200*/  FFMA R10, R9, 1.4426950216293334961, -R10 ;  /* 0x3fb8aa3b090a7823 */ /* 0x000fc8000000080a */
[----:B------:R-:W-:-:S04]  /*2210*/  FFMA R10, R9, 1.925963033500011079e-08, R10 ;  /* 0x32a57060090a7823 */ /* 0x000fc8000000000a */
[----:B------:R-:W2:Y:S01]  /*2220*/  MUFU.EX2 R9, R10 ;  /* 0x0000000a00097308 */ /* 0x000ea20000000800 */
[----:B0-----:R-:W-:-:S05]  /*2230*/  FADD R13, R17, R20 ;  /* 0x00000014110d7221 */ /* 0x001fca0000000000 */
[----:B------:R0:W-:Y:S01]  /*2240*/  @!P0 STS [R0+0x100], R13 ;  /* 0x0001000d00008388 */ /* 0x0001e20000000800 */
[----:B--2---:R-:W-:Y:S01]  /*2250*/  FMUL R16, R16, R9 ;  /* 0x0000000910107220 */ /* 0x004fe20000400000 */
[----:B------:R-:W-:Y:S06]  /*2260*/  BAR.SYNC.DEFER_BLOCKING 0x0 ;  /* 0x0000000000007b1d */ /* 0x000fec0000010000 */
[----:B------:R-:W-:Y:S05]  /*2270*/  @P1 BRA `(.L_x_1081) ;  /* 0x0000000000401947 */ /* 0x000fea0003800000 */
[----:B------:R-:W-:Y:S01]  /*2280*/  ISETP.GE.U32.AND P1, PT, R12, UR9, PT ;  /* 0x000000090c007c0c */ /* 0x000fe2000bf26070 */
[----:B0-----:R-:W-:Y:S01]  /*2290*/  HFMA2 R0, -RZ, RZ, 0, 0 ;  /* 0x00000000ff007431 */ /* 0x001fe200000001ff */
        /* <DEDUP_REMOVED lines=12> */
.L_x_1107:
[----:B-1----:R-:W-:-:S05]  /*2360*/  FADD R13, R10, R13 ;  /* 0x0000000d0a0d7221 */ /* 0x002fca0000000000 */
[----:B------:R2:W-:Y:S02]  /*2370*/  @!P0 STS [UR13+0x100], R13 ;  /* 0x0001000dff008988 */ /* 0x0005e4000800080d */
.L_x_1081:
[----:B------:R-:W0:Y:S02]  /*2380*/  LDCU UR8, c[0x0][0x3b0] ;  /* 0x00007600ff0877ac */ /* 0x000e240008000800 */
[----:B0-----:R-:W-:Y:S01]  /*2390*/  IMAD.U32 R0, RZ, RZ, UR8 ;  /* 0x00000008ff007e24 */ /* 0x001fe2000f8e00ff */
[----:B------:R-:W-:Y:S05]  /*23a0*/  WARPSYNC.ALL ;  /* 0x0000000000007948 */ /* 0x000fea0003800000 */
[----:B------:R-:W-:Y:S01]  /*23b0*/  ISETP.GE.AND P0, PT, R12, R0, PT ;  /* 0x000000000c00720c */ /* 0x000fe20003f06270 */
[----:B------:R-:W-:Y:S06]  /*23c0*/  BAR.SYNC.DEFER_BLOCKING 0x0 ;  /* 0x0000000000007b1d */ /* 0x000fec0000010000 */
[----:B------:R-:W-:Y:S01]  /*23d0*/  BSSY.RECONVERGENT B0, `(.L_x_1083) ;  /* 0x00000c6000007945 */ /* 0x000fe20003800200 */
[----:B------:R-:W0:Y:S02]  /*23e0*/  LDS R9, [UR13+0x100] ;  /* 0x0001000dff097984 */ /* 0x000e240008000800 */
[----:B0-----:R-:W-:-:S05]  /*23f0*/  FFMA R9, R16, UR4, R9 ;  /* 0x0000000410097c23 */ /* 0x001fca0008000009 */
        /* <DEDUP_REMOVED lines=8> */
[----:B------:R-:W-:-:S02]  /*2480*/  MOV R0, UR9 ;  /* 0x0000000900007c02 */ /* 0x000fc40008000f00 */
[----:B------:R-:W-:Y:S02]  /*2490*/  IADD3 R14, PT, PT, R14, -UR18, RZ ;  /* 0x800000120e0e7c10 */ /* 0x000fe4000fffe0ff */
[----:B------:R-:W-:-:S13]  /*24a0*/  ISETP.GE.U32.AND P0, PT, R0, 0xf, PT ;  /* 0x0000000f0000780c */ /* 0x000fda0003f06070 */
.L_x_1091:
[----:B0-----:R-:W0:Y:S01]  /*24b0*/  LDCU UR8, c[0x0][0x3b0] ;  /* 0x00007600ff0877ac */ /* 0x001e220008000800 */
[----:B------:R-:W3:Y:S01]  /*24c0*/  LDC.64 R22, c[0x0][0x398] ;  /* 0x0000e600ff167b82 */ /* 0x000ee20000000a00 */
[----:B------:R-:W-:Y:S01]  /*24d0*/  HFMA2 R19, -RZ, RZ, 0, 0 ;  /* 0x00000000ff137431 */ /* 0x000fe200000001ff */
[----:B------:R-:W-:Y:S02]  /*24e0*/  UISETP.NE.AND UP0, UPT, UR6, URZ, UPT ;  /* 0x000000ff0600728c */ /* 0x000fe4000bf05270 */
[----:B------:R-:W-:Y:S01]  /*24f0*/  UISETP.GE.AND UP1, UPT, UR19, 0x1, UPT ;  /* 0x000000011300788c */ /* 0x000fe2000bf26270 */
[----:B0-----:R-:W-:-:S05]  /*2500*/  MOV R0, UR8 ;  /* 0x0000000800007c02 */ /* 0x001fca0008000f00 */
[----:B------:R-:W-:-:S04]  /*2510*/  IMAD R9, R0, UR7, R20 ;  /* 0x0000000700097c24 */ /* 0x000fc8000f8e0214 */
[----:B---3--:R-:W-:Y:S01]  /*2520*/  IMAD.WIDE R22, R9, 0x4, R22 ;  /* 0x0000000409167825 */ /* 0x008fe200078e0216 */
[----:B------:R-:W-:Y:S06]  /*2530*/  BRA.U !UP0, `(.L_x_1085) ;  /* 0x0000000108047547 */ /* 0x000fec000b800000 */
[----:B------:R0:W5:Y:S02]  /*2540*/  LDG.E R19, desc[UR14][R22.64] ;  /* 0x0000000e16137981 */ /* 0x000164000c1e1900 */
.L_x_1085:
[----:B------:R-:W-:Y:S01]  /*2550*/  IMAD.MOV.U32 R24, RZ, RZ, RZ ;  /* 0x000000ffff187224 */ /* 0x000fe200078e00ff */
[----:B------:R-:W-:Y:S06]  /*2560*/  BRA.U !UP1, `(.L_x_1086) ;  /* 0x00000009099c7547 */ /* 0x000fec000b800000 */
[----:B------:R-:W-:Y:S01]  /*2570*/  HFMA2 R17, -RZ, RZ, 0, 0 ;  /* 0x00000000ff117431 */ /* 0x000fe200000001ff */
[----:B--2---:R-:W-:Y:S02]  /*2580*/  IADD3 R13, PT, PT, R7, R20, RZ ;  /* 0x00000014070d7210 */ /* 0x004fe40007ffe0ff */
[----:B------:R-:W-:Y:S01]  /*2590*/  MOV R24, RZ ;  /* 0x000000ff00187202 */ /* 0x000fe20000000f00 */
[----:B------:R-:W-:Y:S06]  /*25a0*/  @!P0 BRA `(.L_x_1087) ;  /* 0x0000000400048947 */ /* 0x000fec0003800000 */
[----:B-1----:R-:W1:Y:S01]  /*25b0*/  S2R R8, SR_CgaCtaId ;  /* 0x0000000000087919 */ /* 0x002e620000008800 */
[----:B------:R-:W-:Y:S01]  /*25c0*/  MOV R17, 0x400 ;  /* 0x0000040000117802 */ /* 0x000fe20000000f00 */
[----:B------:R-:W-:Y:S01]  /*25d0*/  IMAD.MOV.U32 R24, RZ, RZ, RZ ;  /* 0x000000ffff187224 */ /* 0x000fe200078e00ff */
[----:B------:R-:W-:Y:S02]  /*25e0*/  MOV R18, RZ ;  /* 0x000000ff00127202 */ /* 0x000fe40000000f00 */
[----:B-1----:R-:W-:-:S07]  /*25f0*/  LEA R17, R8, R17, 0x18 ;  /* 0x0000001108117211 */ /* 0x002fce00078ec0ff */
.L_x_1088:
[----:B------:R-:W1:Y:S01]  /*2600*/  LDC.64 R26, c[0x0][0x390] ;  /* 0x0000e400ff1a7b82 */ /* 0x000e620000000a00 */
[----:B------:R-:W-:-:S05]  /*2610*/  IADD3 R8, PT, PT, R18, UR6, RZ ;  /* 0x0000000612087c10 */ /* 0x000fca000fffe0ff */
[----:B------:R-:W-:-:S04]  /*2620*/  IMAD R9, R8, R0, R13 ;  /* 0x0000000008097224 */ /* 0x000fc800078e020d */
[----:B-1----:R-:W-:-:S05]  /*2630*/  IMAD.WIDE R26, R9, 0x4, R26 ;  /* 0x00000004091a7825 */ /* 0x002fca00078e021a */
[----:B------:R1:W2:Y:S01]  /*2640*/  LDG.E.CONSTANT R28, desc[UR14][R26.64] ;  /* 0x0000000e1a1c7981 */ /* 0x0002a2000c1e9900 */
[----:B------:R-:W-:-:S05]  /*2650*/  LEA R21, R18, R17, 0x2 ;  /* 0x0000001112157211 */ /* 0x000fca00078e10ff */
[----:B------:R-:W2:Y:S01]  /*2660*/  LDS.128 R8, [R21] ;  /* 0x0000000015087984 */ /* 0x000ea20000000c00 */
[----:B-1----:R-:W-:-:S05]  /*2670*/  IMAD.WIDE R26, R0, 0x4, R26 ;  /* 0x00000004001a7825 */ /* 0x002fca00078e021a */
[----:B------:R1:W3:Y:S02]  /*2680*/  LDG.E.CONSTANT R25, desc[UR14][R26.64] ;  /* 0x0000000e1a197981 */ /* 0x0002e4000c1e9900 */
[----:B-1----:R-:W-:-:S04]  /*2690*/  IMAD.WIDE R26, R0, 0x4, R26 ;  /* 0x00000004001a7825 */ /* 0x002fc800078e021a */
[----:B--2---:R-:W-:Y:S02]  /*26a0*/  FFMA R8, R8, R28, R24 ;  /* 0x0000001c08087223 */ /* 0x004fe40000000018 */
[----:B------:R1:W2:Y:S02]  /*26b0*/  LDG.E.CONSTANT R28, desc[UR14][R26.64] ;  /* 0x0000000e1a1c7981 */ /* 0x0002a4000c1e9900 */
[----:B-1----:R-:W-:-:S05]  /*26c0*/  IMAD.WIDE R26, R0, 0x4, R26 ;  /* 0x00000004001a7825 */ /* 0x002fca00078e021a */
[----:B------:R1:W4:Y:S02]  /*26d0*/  LDG.E.CONSTANT R29, desc[UR14][R26.64] ;  /* 0x0000000e1a1d7981 */ /* 0x000324000c1e9900 */
[----:B-1----:R-:W-:-:S05]  /*26e0*/  IMAD.WIDE R26, R0, 0x4, R26 ;  /* 0x00000004001a7825 */ /* 0x002fca00078e021a */
[----:B------:R1:W4:Y:S01]  /*26f0*/  LDG.E.CONSTANT R24, desc[UR14][R26.64] ;  /* 0x0000000e1a187981 */ /* 0x000322000c1e9900 */
[----:B---3--:R-:W-:Y:S01]  /*2700*/  FFMA R9, R9, R25, R8 ;  /* 0x0000001909097223 */ /* 0x008fe20000000008 */
[----:B-1----:R-:W-:-:S05]  /*2710*/  IMAD.WIDE R26, R0, 0x4, R26 ;  /* 0x00000004001a7825 */ /* 0x002fca00078e021a */
[----:B------:R1:W3:Y:S02]  /*2720*/  LDG.E.CONSTANT R25, desc[UR14][R26.64] ;  /* 0x0000000e1a197981 */ /* 0x0002e4000c1e9900 */
[----:B-1----:R-:W-:-:S04]  /*2730*/  IMAD.WIDE R26, R0, 0x4, R26 ;  /* 0x00000004001a7825 */ /* 0x002fc800078e021a */
[----:B--2---:R-:W-:-:S04]  /*2740*/  FFMA R28, R10, R28, R9 ;  /* 0x0000001c0a1c7223 */ /* 0x004fc80000000009 */
[----:B----4-:R-:W-:Y:S02]  /*2750*/  FFMA R28, R11, R29, R28 ;  /* 0x0000001d0b1c7223 */ /* 0x010fe4000000001c */
[----:B------:R-:W1:Y:S02]  /*2760*/  LDS.128 R8, [R21+0x10] ;  /* 0x0000100015087984 */ /* 0x000e640000000c00 */
[----:B-1----:R-:W-:Y:S02]  /*2770*/  FFMA R8, R8, R24, R28 ;  /* 0x0000001808087223 */ /* 0x002fe4000000001c */
[----:B------:R1:W2:Y:S02]  /*2780*/  LDG.E.CONSTANT R28, desc[UR14][R26.64] ;  /* 0x0000000e1a1c7981 */ /* 0x0002a4000c1e9900 */
[----:B-1----:R-:W-:-:S05]  /*2790*/  IMAD.WIDE R26, R0, 0x4, R26 ;  /* 0x00000004001a7825 */ /* 0x002fca00078e021a */
[----:B------:R1:W4:Y:S02]  /*27a0*/  LDG.E.CONSTANT R29, desc[UR14][R26.64] ;  /* 0x0000000e1a1d7981 */ /* 0x000324000c1e9900 */
[----:B-1----:R-:W-:-:S05]  /*27b0*/  IMAD.WIDE R26, R0, 0x4, R26 ;  /* 0x00000004001a7825 */ /* 0x002fca00078e021a */
[----:B------:R-:W4:Y:S01]  /*27c0*/  LDG.E.CONSTANT R24, desc[UR14][R26.64] ;  /* 0x0000000e1a187981 */ /* 0x000f22000c1e9900 */
[----:B---3--:R-:W-:Y:S01]  /*27d0*/  FFMA R9, R9, R25, R8 ;  /* 0x0000001909097223 */ /* 0x008fe20000000008 */
[----:B------:R-:W-:-:S05]  /*27e0*/  IMAD.WIDE R30, R0, 0x4, R26 ;  /* 0x00000004001e7825 */ /* 0x000fca00078e021a */
[----:B------:R1:W3:Y:S02]  /*27f0*/  LDG.E.CONSTANT R27, desc[UR14][R30.64] ;  /* 0x0000000e1e1b7981 */ /* 0x0002e4000c1e9900 */
[----:B-1----:R-:W-:-:S04]  /*2800*/  IMAD.WIDE R30, R0, 0x4, R30 ;  /* 0x00000004001e7825 */ /* 0x002fc800078e021e */
[----:B--2---:R-:W-:Y:S02]  /*2810*/  FFMA R10, R10, R28, R9 ;  /* 0x0000001c0a0a7223 */ /* 0x004fe40000000009 */
[----:B------:R-:W2:Y:S02]  /*2820*/  LDG.E.CONSTANT R28, desc[UR14][R30.64] ;  /* 0x0000000e1e1c7981 */ /* 0x000ea4000c1e9900 */
[----:B----4-:R-:W-:Y:S02]  /*2830*/  FFMA R25, R11, R29, R10 ;  /* 0x0000001d0b197223 */ /* 0x010fe4000000000a */
[----:B------:R-:W1:Y:S02]  /*2840*/  LDS.128 R8, [R21+0x20] ;  /* 0x0000200015087984 */ /* 0x000e640000000c00 */
[----:B-1----:R-:W-:Y:S01]  /*2850*/  FFMA R8, R8, R24, R25 ;  /* 0x0000001808087223 */ /* 0x002fe20000000019 */
[----:B------:R-:W-:-:S05]  /*2860*/  IMAD.WIDE R24, R0, 0x4, R30 ;  /* 0x0000000400187825 */ /* 0x000fca00078e021e */
[----:B------:R1:W4:Y:S02]  /*2870*/  LDG.E.CONSTANT R29, desc[UR14][R24.64] ;  /* 0x0000000e181d7981 */ /* 0x000324000c1e9900 */
[----:B-1----:R-:W-:-:S05]  /*2880*/  IMAD.WIDE R24, R0, 0x4, R24 ;  /* 0x0000000400187825 */ /* 0x002fca00078e0218 */
[----:B------:R1:W4:Y:S01]  /*2890*/  LDG.E.CONSTANT R26, desc[UR14][R24.64] ;  /* 0x0000000e181a7981 */ /* 0x000322000c1e9900 */
[----:B---3--:R-:W-:Y:S01]  /*28a0*/  FFMA R9, R9, R27, R8 ;  /* 0x0000001b09097223 */ /* 0x008fe20000000008 */
[----:B-1----:R-:W-:-:S04]  /*28b0*/  IMAD.WIDE R24, R0, 0x4, R24 ;  /* 0x0000000400187825 */ /* 0x002fc800078e0218 */
[----:B--2---:R-:W-:Y:S02]  /*28c0*/  FFMA R10, R10, R28, R9 ;  /* 0x0000001c0a0a7223 */ /* 0x004fe40000000009 */
[----:B------:R-:W2:Y:S02]  /*28d0*/  LDG.E.CONSTANT R28, desc[UR14][R24.64] ;  /* 0x0000000e181c7981 */ /* 0x000ea4000c1e9900 */
[----:B----4-:R-:W-:Y:S02]  /*28e0*/  FFMA R29, R11, R29, R10 ;  /* 0x0000001d0b1d7223 */ /* 0x010fe4000000000a */
[----:B------:R-:W1:Y:S02]  /*28f0*/  LDS.128 R8, [R21+0x30] ;  /* 0x0000300015087984 */ /* 0x000e640000000c00 */
[----:B-1----:R-:W-:Y:S01]  /*2900*/  FFMA R8, R8, R26, R29 ;  /* 0x0000001a08087223 */ /* 0x002fe2000000001d */
[----:B------:R-:W-:-:S05]  /*2910*/  IMAD.WIDE R26, R0, 0x4, R24 ;  /* 0x00000004001a7825 */ /* 0x000fca00078e0218 */
[----:B------:R1:W3:Y:S02]  /*2920*/  LDG.E.CONSTANT R29, desc[UR14][R26.64] ;  /* 0x0000000e1a1d7981 */ /* 0x0002e4000c1e9900 */
[----:B-1----:R-:W-:-:S05]  /*2930*/  IMAD.WIDE R26, R0, 0x4, R26 ;  /* 0x00000004001a7825 */ /* 0x002fca00078e021a */
[----:B------:R-:W4:Y:S01]  /*2940*/  LDG.E.CONSTANT R30, desc[UR14][R26.64] ;  /* 0x0000000e1a1e7981 */ /* 0x000f22000c1e9900 */
[----:B------:R-:W-:-:S05]  /*2950*/  VIADD R18, R18, 0x10 ;  /* 0x0000001012127836 */ /* 0x000fca0000000000 */
[----:B------:R-:W-:Y:S01]  /*2960*/  ISETP.NE.AND P1, PT, R18, R14, PT ;  /* 0x0000000e1200720c */ /* 0x000fe20003f25270 */
[----:B--2---:R-:W-:-:S04]  /*2970*/  FFMA R9, R9, R28, R8 ;  /* 0x0000001c09097223 */ /* 0x004fc80000000008 */
[----:B---3--:R-:W-:-:S04]  /*2980*/  FFMA R10, R10, R29, R9 ;  /* 0x0000001d0a0a7223 */ /* 0x008fc80000000009 */
[----:B----4-:R-:W-:-:S04]  /*2990*/  FFMA R24, R11, R30, R10 ;  /* 0x0000001e0b187223 */ /* 0x010fc8000000000a */
[----:B------:R-:W-:Y:S05]  /*29a0*/  @P1 BRA `(.L_x_1088) ;  /* 0xfffffffc00141947 */ /* 0x000fea000383ffff */
[----:B------:R-:W-:-:S07]  /*29b0*/  MOV R17, R14 ;  /* 0x0000000e00117202 */ /* 0x000fce0000000f00 */
.L_x_1087:
[----:B------:R-:W-:-:S09]  /*29c0*/  UISETP.NE.AND UP0, UPT, UR18, URZ, UPT ;  /* 0x000000ff1200728c */ /* 0x000fd2000bf05270 */
[----:B------:R-:W-:Y:S05]  /*29d0*/  BRA.U !UP0, `(.L_x_1086) ;  /* 0x0000000508807547 */ /* 0x000fea000b800000 */
[----:B------:R-:W-:Y:S02]  /*29e0*/  UIADD3 UR8, UPT, UPT, UR18, -0x1, URZ ;  /* 0xffffffff12087890 */ /* 0x000fe4000fffe0ff */
[----:B------:R-:W-:Y:S02]  /*29f0*/  UISETP.NE.AND UP1, UPT, UR17, URZ, UPT ;  /* 0x000000ff1100728c */ /* 0x000fe4000bf25270 */
[----:B------:R-:W-:-:S09]  /*2a00*/  UISETP.GE.U32.AND UP0, UPT, UR8, 0x7, UPT ;  /* 0x000000070800788c */ /* 0x000fd2000bf06070 */
[----:B------:R-:W-:Y:S05]  /*2a10*/  BRA.U !UP0, `(.L_x_1089) ;  /* 0x0000000108a07547 */ /* 0x000fea000b800000 */
[----:B-1----:R-:W1:Y:S01]  /*2a20*/  LDC.64 R8, c[0x0][0x390] ;  /* 0x0000e400ff087b82 */ /* 0x002e620000000a00 */
[----:B------:R-:W-:-:S05]  /*2a30*/  IADD3 R10, PT, PT, R17, UR6, RZ ;  /* 0x00000006110a7c10 */ /* 0x000fca000fffe0ff */
[----:B------:R-:W-:-:S04]  /*2a40*/  IMAD R11, R10, R0, R13 ;  /* 0x000000000a0b7224 */ /* 0x000fc800078e020d */
[----:B-1----:R-:W-:-:S05]  /*2a50*/  IMAD.WIDE R8, R11, 0x4, R8 ;  /* 0x000000040b087825 */ /* 0x002fca00078e0208 */
[----:B------:R1:W2:Y:S02]  /*2a60*/  LDG.E.CONSTANT R11, desc[UR14][R8.64] ;  /* 0x0000000e080b7981 */ /* 0x0002a4000c1e9900 */
[----:B-1----:R-:W-:-:S05]  /*2a70*/  IMAD.WIDE R8, R0, 0x4, R8 ;  /* 0x0000000400087825 */ /* 0x002fca00078e0208 */
[----:B------:R1:W3:Y:S02]  /*2a80*/  LDG.E.CONSTANT R10, desc[UR14][R8.64] ;  /* 0x0000000e080a7981 */ /* 0x0002e4000c1e9900 */
[----:B-1----:R-:W-:-:S05]  /*2a90*/  IMAD.WIDE R8, R0, 0x4, R8 ;  /* 0x0000000400087825 */ /* 0x002fca00078e0208 */
[----:B------:R1:W4:Y:S01]  /*2aa0*/  LDG.E.CONSTANT R25, desc[UR14][R8.64] ;  /* 0x0000000e08197981 */ /* 0x000322000c1e9900 */
[----:B------:R-:W0:Y:S01]  /*2ab0*/  S2UR UR9, SR_CgaCtaId ;  /* 0x00000000000979c3 */ /* 0x000e220000008800 */
[----:B------:R-:W-:Y:S01]  /*2ac0*/  UMOV UR8, 0x400 ;  /* 0x0000040000087882 */ /* 0x000fe20000000000 */
[----:B-1----:R-:W-:Y:S01]  /*2ad0*/  IMAD.WIDE R8, R0, 0x4, R8 ;  /* 0x0000000400087825 */ /* 0x002fe200078e0208 */
[----:B0-----:R-:W-:-:S06]  /*2ae0*/  ULEA UR8, UR9, UR8, 0x18 ;  /* 0x0000000809087291 */ /* 0x001fcc000f8ec0ff */
[----:B------:R-:W-:-:S05]  /*2af0*/  LEA R18, R17, UR8, 0x2 ;  /* 0x0000000811127c11 */ /* 0x000fca000f8e10ff */
[----:B------:R-:W2:Y:S04]  /*2b00*/  LDS R21, [R18] ;  /* 0x0000000012157984 */ /* 0x000ea80000000800 */
[----:B------:R-:W-:Y:S04]  /*2b10*/  LDS R26, [R18+0x8] ;  /* 0x00000800121a7984 */ /* 0x000fe80000000800 */
[----:B------:R-:W-:Y:S04]  /*2b20*/  LDS R29, [R18+0xc] ;  /* 0x00000c00121d7984 */ /* 0x000fe80000000800 */
[----:B------:R-:W-:Y:S04]  /*2b30*/  LDS R28, [R18+0x14] ;  /* 0x00001400121c7984 */ /* 0x000fe80000000800 */
[----:B------:R-:W-:Y:S01]  /*2b40*/  LDS R31, [R18+0x1c] ;  /* 0x00001c00121f7984 */ /* 0x000fe20000000800 */
[----:B--2---:R-:W-:-:S03]  /*2b50*/  FFMA R11, R21, R11, R24 ;  /* 0x0000000b150b7223 */ /* 0x004fc60000000018 */
[----:B------:R-:W3:Y:S04]  /*2b60*/  LDS R24, [R18+0x4] ;  /* 0x0000040012187984 */ /* 0x000ee80000000800 */
[----:B------:R0:W2:Y:S02]  /*2b70*/  LDG.E.CONSTANT R21, desc[UR14][R8.64] ;  /* 0x0000000e08157981 */ /* 0x0000a4000c1e9900 */
[----:B0-----:R-:W-:-:S04]  /*2b80*/  IMAD.WIDE R8, R0, 0x4, R8 ;  /* 0x0000000400087825 */ /* 0x001fc800078e0208 */
[----:B---3--:R-:W-:Y:S01]  /*2b90*/  FFMA R27, R24, R10, R11 ;  /* 0x0000000a181b7223 */ /* 0x008fe2000000000b */
[----:B------:R-:W-:Y:S01]  /*2ba0*/  IMAD.WIDE R10, R0, 0x4, R8 ;  /* 0x00000004000a7825 */ /* 0x000fe200078e0208 */
[----:B------:R0:W3:Y:S03]  /*2bb0*/  LDG.E.CONSTANT R24, desc[UR14][R8.64] ;  /* 0x0000000e08187981 */ /* 0x0000e6000c1e9900 */
[----:B----4-:R-:W-:Y:S01]  /*2bc0*/  FFMA R26, R26, R25, R27 ;  /* 0x000000191a1a7223 */ /* 0x010fe2000000001b */
        /* <DEDUP_REMOVED lines=13> */
.L_x_1089:
[----:B------:R-:W-:Y:S05]  /*2ca0*/  BRA.U !UP1, `(.L_x_1086) ;  /* 0x0000000109cc7547 */ /* 0x000fea000b800000 */
[----:B------:R-:W-:Y:S01]  /*2cb0*/  UIADD3 UR8, UPT, UPT, UR17, -0x1, URZ ;  /* 0xffffffff11087890 */ /* 0x000fe2000fffe0ff */
[----:B------:R-:W-:-:S03]  /*2cc0*/  ISETP.NE.AND P1, PT, R15, RZ, PT ;  /* 0x000000ff0f00720c */ /* 0x000fc60003f25270 */
[----:B------:R-:W-:-:S09]  /*2cd0*/  UISETP.GE.U32.AND UP0, UPT, UR8, 0x3, UPT ;  /* 0x000000030800788c */ /* 0x000fd2000bf06070 */
[----:B------:R-:W-:Y:S05]  /*2ce0*/  BRA.U !UP0, `(.L_x_1090) ;  /* 0x0000000108607547 */ /* 0x000fea000b800000 */
[----:B-1----:R-:W1:Y:S01]  /*2cf0*/  LDC.64 R8, c[0x0][0x390] ;  /* 0x0000e400ff087b82 */ /* 0x002e620000000a00 */
[----:B------:R-:W-:-:S04]  /*2d00*/  VIADD R10, R17, UR6 ;  /* 0x00000006110a7c36 */ /* 0x000fc80008000000 */
[----:B------:R-:W-:-:S04]  /*2d10*/  IMAD R11, R10, R0, R13 ;  /* 0x000000000a0b7224 */ /* 0x000fc800078e020d */
[----:B-1----:R-:W-:-:S05]  /*2d20*/  IMAD.WIDE R8, R11, 0x4, R8 ;  /* 0x000000040b087825 */ /* 0x002fca00078e0208 */
[----:B------:R1:W2:Y:S02]  /*2d30*/  LDG.E.CONSTANT R21, desc[UR14][R8.64] ;  /* 0x0000000e08157981 */ /* 0x0002a4000c1e9900 */
[----:B-1----:R-:W-:-:S05]  /*2d40*/  IMAD.WIDE R8, R0, 0x4, R8 ;  /* 0x0000000400087825 */ /* 0x002fca00078e0208 */
[----:B------:R1:W3:Y:S01]  /*2d50*/  LDG.E.CONSTANT R18, desc[UR14][R8.64] ;  /* 0x0000000e08127981 */ /* 0x0002e2000c1e9900 */
[----:B------:R-:W-:-:S04]  /*2d60*/  IMAD.WIDE R10, R0, 0x4, R8 ;  /* 0x00000004000a7825 */ /* 0x000fc800078e0208 */
[----:B-1----:R-:W-:Y:S02]  /*2d70*/  IMAD.WIDE R8, R0, 0x4, R10 ;  /* 0x0000000400087825 */ /* 0x002fe400078e020a */
[----:B------:R-:W4:Y:S04]  /*2d80*/  LDG.E.CONSTANT R10, desc[UR14][R10.64] ;  /* 0x0000000e0a0a7981 */ /* 0x000f28000c1e9900 */
[----:B------:R-:W4:Y:S01]  /*2d90*/  LDG.E.CONSTANT R25, desc[UR14][R8.64] ;  /* 0x0000000e08197981 */ /* 0x000f22000c1e9900 */
[----:B------:R-:W1:Y:S01]  /*2da0*/  S2UR UR9, SR_CgaCtaId ;  /* 0x00000000000979c3 */ /* 0x000e620000008800 */
[----:B------:R-:W-:Y:S02]  /*2db0*/  UMOV UR8, 0x400 ;  /* 0x0000040000087882 */ /* 0x000fe40000000000 */
[----:B-1----:R-:W-:-:S06]  /*2dc0*/  ULEA UR8, UR9, UR8, 0x18 ;  /* 0x0000000809087291 */ /* 0x002fcc000f8ec0ff */
[----:B------:R-:W-:-:S05]  /*2dd0*/  LEA R26, R17, UR8, 0x2 ;  /* 0x00000008111a7c11 */ /* 0x000fca000f8e10ff */
[----:B------:R-:W2:Y:S04]  /*2de0*/  LDS R27, [R26] ;  /* 0x000000001a1b7984 */ /* 0x000ea80000000800 */
[----:B------:R-:W3:Y:S01]  /*2df0*/  LDS R28, [R26+0x4] ;  /* 0x000004001a1c7984 */ /* 0x000ee20000000800 */
[----:B------:R-:W-:Y:S01]  /*2e00*/  IADD3 R17, PT, PT, R17, 0x4, RZ ;  /* 0x0000000411117810 */ /* 0x000fe20007ffe0ff */
[----:B--2---:R-:W-:Y:S02]  /*2e10*/  FFMA R21, R27, R21, R24 ;  /* 0x000000151b157223 */ /* 0x004fe40000000018 */
[----:B------:R-:W4:Y:S04]  /*2e20*/  LDS R24, [R26+0x8] ;  /* 0x000008001a187984 */ /* 0x000f280000000800 */
[----:B------:R-:W1:Y:S01]  /*2e30*/  LDS R27, [R26+0xc] ;  /* 0x00000c001a1b7984 */ /* 0x000e620000000800 */
[----:B---3--:R-:W-:-:S04]  /*2e40*/  FFMA R21, R28, R18, R21 ;  /* 0x000000121c157223 */ /* 0x008fc80000000015 */
[----:B----4-:R-:W-:-:S04]  /*2e50*/  FFMA R24, R24, R10, R21 ;  /* 0x0000000a18187223 */ /* 0x010fc80000000015 */
[----:B-1----:R-:W-:-:S07]  /*2e60*/  FFMA R24, R27, R25, R24 ;  /* 0x000000191b187223 */ /* 0x002fce0000000018 */
.L_x_1090:
[----:B------:R-:W-:Y:S05]  /*2e70*/  @!P1 BRA `(.L_x_1086) ;  /* 0x0000000000589947 */ /* 0x000fea0003800000 */
[----:B-1----:R-:W1:Y:S01]  /*2e80*/  LDC.64 R8, c[0x0][0x390] ;  /* 0x0000e400ff087b82 */ /* 0x002e620000000a00 */
[----:B------:R-:W-:-:S05]  /*2e90*/  IADD3 R10, PT, PT, R17, UR6, RZ ;  /* 0x00000006110a7c10 */ /* 0x000fca000fffe0ff */
[----:B------:R-:W-:-:S04]  /*2ea0*/  IMAD R13, R10, R0, R13 ;  /* 0x000000000a0d7224 */ /* 0x000fc800078e020d */
[----:B-1----:R-:W-:-:S05]  /*2eb0*/  IMAD.WIDE R8, R13, 0x4, R8 ;  /* 0x000000040d087825 */ /* 0x002fca00078e0208 */
[----:B------:R-:W2:Y:S01]  /*2ec0*/  LDG.E.CONSTANT R10, desc[UR14][R8.64] ;  /* 0x0000000e080a7981 */ /* 0x000ea2000c1e9900 */
[----:B------:R-:W1:Y:S01]  /*2ed0*/  S2UR UR9, SR_CgaCtaId ;  /* 0x00000000000979c3 */ /* 0x000e620000008800 */
[----:B------:R-:W-:Y:S01]  /*2ee0*/  UMOV UR8, 0x400 ;  /* 0x0000040000087882 */ /* 0x000fe20000000000 */
[----:B------:R-:W-:Y:S01]  /*2ef0*/  ISETP.NE.AND P1, PT, R15, 0x1, PT ;  /* 0x000000010f00780c */ /* 0x000fe20003f25270 */
[----:B-1----:R-:W-:-:S06]  /*2f00*/  ULEA UR8, UR9, UR8, 0x18 ;  /* 0x0000000809087291 */ /* 0x002fcc000f8ec0ff */
[----:B------:R-:W-:-:S05]  /*2f10*/  LEA R18, R17, UR8, 0x2 ;  /* 0x0000000811127c11 */ /* 0x000fca000f8e10ff */
[----:B------:R-:W2:Y:S02]  /*2f20*/  LDS R11, [R18] ;  /* 0x00000000120b7984 */ /* 0x000ea40000000800 */
[----:B--2---:R-:W-:Y:S01]  /*2f30*/  FFMA R24, R11, R10, R24 ;  /* 0x0000000a0b187223 */ /* 0x004fe20000000018 */
[----:B------:R-:W-:Y:S06]  /*2f40*/  @!P1 BRA `(.L_x_1086) ;  /* 0x0000000000249947 */ /* 0x000fec0003800000 */
        /* <DEDUP_REMOVED lines=9> */
.L_x_1086:
[----:B-----5:R-:W-:Y:S01]  /*2fe0*/  FFMA R19, R16, R19, R24 ;  /* 0x0000001310137223 */ /* 0x020fe20000000018 */
[----:B------:R-:W-:-:S04]  /*2ff0*/  IADD3 R20, PT, PT, R20, UR16, RZ ;  /* 0x0000001014147c10 */ /* 0x000fc8000fffe0ff */
[----:B------:R3:W-:Y:S01]  /*3000*/  STG.E desc[UR14][R22.64], R19 ;  /* 0x0000001316007986 */ /* 0x0007e2000c10190e */
[----:B------:R-:W-:-:S13]  /*3010*/  ISETP.GE.AND P1, PT, R20, R0, PT ;  /* 0x000000001400720c */ /* 0x000fda0003f26270 */
[----:B---3--:R-:W-:Y:S05]  /*3020*/  @!P1 BRA `(.L_x_1091) ;  /* 0xfffffff400209947 */ /* 0x008fea000383ffff */
.L_x_1084:
[----:B------:R-:W-:Y:S05]  /*3030*/  BSYNC.RECONVERGENT B0 ;  /* 0x0000000000007941 */ /* 0x000fea0003800200 */
.L_x_1083:
[----:B------:R-:W3:Y:S01]  /*3040*/  LDCU UR6, c[0x0][0x3ac] ;  /* 0x00007580ff0677ac */ /* 0x000ee20008000800 */
[----:B------:R-:W-:Y:S01]  /*3050*/  UIADD3 UR5, UPT, UPT, UR5, 0x1, URZ ;  /* 0x0000000105057890 */ /* 0x000fe2000fffe0ff */
[----:B------:R-:W-:Y:S01]  /*3060*/  UMOV UR8, UR12 ;  /* 0x0000000c00087c82 */ /* 0x000fe20008000000 */
[----:B---3--:R-:W-:-:S03]  /*3070*/  UISETP.GE.AND UP0, UPT, UR10, UR6, UPT ;  /* 0x000000060a00728c */ /* 0x008fc6000bf06270 */
[----:B------:R-:W-:Y:S01]  /*3080*/  UMOV UR6, UR10 ;  /* 0x0000000a00067c82 */ /* 0x000fe20008000000 */
[----:B------:R-:W-:Y:S06]  /*3090*/  BAR.SYNC.DEFER_BLOCKING 0x0 ;  /* 0x0000000000007b1d */ /* 0x000fec0000010000 */
[----:B------:R-:W-:Y:S05]  /*30a0*/  BRA.U !UP0, `(.L_x_1092) ;  /* 0xffffffd908007547 */ /* 0x000fea000b83ffff */
.L_x_1040:
[----:B------:R-:W-:-:S13]  /*30b0*/  ISETP.GE.AND P0, PT, R12, R0, PT ;  /* 0x000000000c00720c */ /* 0x000fda0003f06270 */
[----:B------:R-:W-:Y:S05]  /*30c0*/  @P0 EXIT ;  /* 0x000000000000094d */ /* 0x000fea0003800000 */
[----:B------:R-:W3:Y:S01]  /*30d0*/  LDC.64 R2, c[0x0][0x398] ;  /* 0x0000e600ff027b82 */ /* 0x000ee20000000a00 */
[----:B------:R-:W4:Y:S01]  /*30e0*/  LDCU UR5, c[0x0][0x360] ;  /* 0x00006c00ff0577ac */ /* 0x000f220008000800 */
[----:B------:R-:W0:Y:S02]  /*30f0*/  LDCU UR6, c[0x0][0x3b0] ;  /* 0x00007600ff0677ac */ /* 0x000e240008000800 */
.L_x_1095:
        /* <DEDUP_REMOVED lines=15> */
[----:B------:R-:W-:-:S07]  /*31f0*/  MOV R16, 0x3210 ;  /* 0x0000321000107802 */ /* 0x000fce0000000f00 */
[----:B--2-4-:R-:W-:Y:S05]  /*3200*/  CALL.REL.NOINC `($__internal_17_$__cuda_sm3x_div_rn_noftz_f32_slowpath) ;  /* 0x0000000800187944 */ /* 0x014fea0003c00000 */
[----:B------:R-:W-:-:S07]  /*3210*/  MOV R7, R0 ;  /* 0x0000000000077202 */ /* 0x000fce0000000f00 */
.L_x_1094:
[----:B----4-:R-:W-:Y:S05]  /*3220*/  BSYNC.RECONVERGENT B0 ;  /* 0x0000000000007941 */ /* 0x010fea0003800200 */
.L_x_1093:
[----:B------:R0:W-:Y:S01]  /*3230*/  STG.E desc[UR14][R4.64], R7 ;  /* 0x0000000704007986 */ /* 0x0001e2000c10190e */
[----:B------:R-:W-:-:S05]  /*3240*/  VIADD R12, R12, UR5 ;  /* 0x000000050c0c7c36 */ /* 0x000fca0008000000 */
[----:B------:R-:W-:-:S13]  /*3250*/  ISETP.GE.AND P0, PT, R12, UR6, PT ;  /* 0x000000060c007c0c */ /* 0x000fda000bf06270 */
[----:B0-----:R-:W-:Y:S05]  /*3260*/  @!P0 BRA `(.L_x_1095) ;  /* 0xfffffffc00a48947 */ /* 0x001fea000383ffff */
[----:B------:R-:W-:Y:S05]  /*3270*/  EXIT ;  /* 0x000000000000794d */ /* 0x000fea0003800000 */
.L_x_1077:
[----:B------:R-:W-:Y:S01]  /*3280*/  HFMA2 R19, -RZ, RZ, 0, 9.5367431640625e-07 ;  /* 0x00000010ff137431 */ /* 0x000fe200000001ff */
[----:B---3--:R-:W-:Y:S01]  /*3290*/  MOV R18, R9 ;  /* 0x0000000900127202 */ /* 0x008fe20000000f00 */
[----:B--2---:R-:W-:Y:S01]  /*32a0*/  IMAD.MOV.U32 R15, RZ, RZ, -0x1 ;  /* 0xffffffffff0f7424 */ /* 0x004fe200078e00ff */
[----:B------:R-:W-:-:S07]  /*32b0*/  MOV R20, 0x1f ;  /* 0x0000001f00147802 */ /* 0x000fce0000000f00 */
[----:B01----:R-:W-:Y:S05]  /*32c0*/  WARPSYNC.COLLECTIVE R15, `(.L_x_1096) ;  /* 0x000000000f087348 */ /* 0x003fea0003c00000 */
[----:B------:R2:W3:Y:S02]  /*32d0*/  SHFL.BFLY P1, R17, R18, R19, R20 ;  /* 0x0c00001312117389 */ /* 0x0004e40000020014 */
[----:B0123--:R-:W-:Y:S05]  /*32e0*/  ENDCOLLECTIVE ;  /* 0x000000000000791b */ /* 0x00ffea0003800000 */
.L_x_1096:
[----:B------:R-:W-:Y:S01]  /*32f0*/  HFMA2 R19, -RZ, RZ, 0, 4.76837158203125e-07 ;  /* 0x00000008ff137431 */ /* 0x000fe200000001ff */
[----:B------:R-:W-:-:S04]  /*3300*/  MOV R10, R17 ;  /* 0x00000011000a7202 */ /* 0x000fc80000000f00 */
[----:B------:R-:W-:-:S04]  /*3310*/  FMNMX R10, R10, R9, !PT ;  /* 0x000000090a0a7209 */ /* 0x000fc80007800000 */
[----:B------:R-:W-:-:S07]  /*3320*/  MOV R18, R10 ;  /* 0x0000000a00127202 */ /* 0x000fce0000000f00 */
[----:B------:R-:W-:Y:S05]  /*3330*/  WARPSYNC.COLLECTIVE R15, `(.L_x_1097) ;  /* 0x000000000f087348 */ /* 0x000fea0003c00000 */
[----:B------:R0:W1:Y:S02]  /*3340*/  SHFL.BFLY P1, R17, R18, R19, R20 ;  /* 0x0c00001312117389 */ /* 0x0000640000020014 */
[----:B01----:R-:W-:Y:S05]  /*3350*/  ENDCOLLECTIVE ;  /* 0x000000000000791b */ /* 0x003fea0003800000 */
.L_x_1097:
[----:B------:R-:W-:Y:S02]  /*3360*/  HFMA2 R19, -RZ, RZ, 0, 2.384185791015625e-07 ;  /* 0x00000004ff137431 */ /* 0x000fe400000001ff */
[----:B------:R-:W-:-:S05]  /*3370*/  IMAD.MOV.U32 R11, RZ, RZ, R17 ;  /* 0x000000ffff0b7224 */ /* 0x000fca00078e0011 */
[----:B------:R-:W-:-:S04]  /*3380*/  FMNMX R11, R10, R11, !PT ;  /* 0x0000000b0a0b7209 */ /* 0x000fc80007800000 */
[----:B------:R-:W-:-:S07]  /*3390*/  MOV R18, R11 ;  /* 0x0000000b00127202 */ /* 0x000fce0000000f00 */
[----:B------:R-:W-:Y:S05]  /*33a0*/  WARPSYNC.COLLECTIVE R15, `(.L_x_1098) ;  /* 0x000000000f087348 */ /* 0x000fea0003c00000 */
[----:B------:R0:W1:Y:S02]  /*33b0*/  SHFL.BFLY P1, R17, R18, R19, R20 ;  /* 0x0c00001312117389 */ /* 0x0000640000020014 */
[----:B01----:R-:W-:Y:S05]  /*33c0*/  ENDCOLLECTIVE ;  /* 0x000000000000791b */ /* 0x003fea0003800000 */
.L_x_1098:
[----:B------:R-:W-:Y:S01]  /*33d0*/  HFMA2 R19, -RZ, RZ, 0, 1.1920928955078125e-07 ;  /* 0x00000002ff137431 */ /* 0x000fe200000001ff */
[----:B------:R-:W-:-:S04]  /*33e0*/  MOV R14, R17 ;  /* 0x00000011000e7202 */ /* 0x000fc80000000f00 */
[----:B------:R-:W-:-:S05]  /*33f0*/  FMNMX R14, R11, R14, !PT ;  /* 0x0000000e0b0e7209 */ /* 0x000fca0007800000 */
[----:B------:R-:W-:-:S07]  /*3400*/  IMAD.MOV.U32 R18, RZ, RZ, R14 ;  /* 0x000000ffff127224 */ /* 0x000fce00078e000e */
[----:B------:R-:W-:Y:S05]  /*3410*/  WARPSYNC.COLLECTIVE R15, `(.L_x_1099) ;  /* 0x000000000f087348 */ /* 0x000fea0003c00000 */
[----:B------:R0:W1:Y:S02]  /*3420*/  SHFL.BFLY P1, R17, R18, R19, R20 ;  /* 0x0c00001312117389 */ /* 0x0000640000020014 */
[----:B01----:R-:W-:Y:S05]  /*3430*/  ENDCOLLECTIVE ;  /* 0x000000000000791b */ /* 0x003fea0003800000 */
.L_x_1099:
[----:B------:R-:W-:Y:S01]  /*3440*/  IMAD.MOV.U32 R19, RZ, RZ, 0x1 ;  /* 0x00000001ff137424 */ /* 0x000fe200078e00ff */
[----:B------:R-:W-:-:S04]  /*3450*/  MOV R13, R17 ;  /* 0x00000011000d7202 */ /* 0x000fc80000000f00 */
[----:B------:R-:W-:-:S04]  /*3460*/  FMNMX R13, R14, R13, !PT ;  /* 0x0000000d0e0d7209 */ /* 0x000fc80007800000 */
[----:B------:R-:W-:-:S07]  /*3470*/  MOV R18, R13 ;  /* 0x0000000d00127202 */ /* 0x000fce0000000f00 */
[----:B------:R-:W-:Y:S05]  /*3480*/  WARPSYNC.COLLECTIVE R15, `(.L_x_1100) ;  /* 0x000000000f087348 */ /* 0x000fea0003c00000 */
[----:B------:R0:W1:Y:S02]  /*3490*/  SHFL.BFLY P1, R17, R18, R19, R20 ;  /* 0x0c00001312117389 */ /* 0x0000640000020014 */
[----:B01----:R-:W-:Y:S05]  /*34a0*/  ENDCOLLECTIVE ;  /* 0x000000000000791b */ /* 0x003fea0003800000 */
.L_x_1100:
[----:B------:R-:W-:Y:S01]  /*34b0*/  MOV R16, R17 ;  /* 0x0000001100107202 */ /* 0x000fe20000000f00 */
[----:B------:R-:W-:Y:S06]  /*34c0*/  BRA `(.L_x_1101) ;  /* 0xffffffe800887947 */ /* 0x000fec000383ffff */
.L_x_1082:
[----:B--2---:R-:W-:Y:S01]  /*34d0*/  MOV R18, R0 ;  /* 0x0000000000127202 */ /* 0x004fe20000000f00 */
[----:B------:R-:W-:Y:S01]  /*34e0*/  IMAD.MOV.U32 R20, RZ, RZ, 0x1f ;  /* 0x0000001fff147424 */ /* 0x000fe200078e00ff */
[----:B------:R-:W-:Y:S02]  /*34f0*/  MOV R19, 0x10 ;  /* 0x0000001000137802 */ /* 0x000fe40000000f00 */
[----:B------:R-:W-:-:S07]  /*3500*/  MOV R15, 0xffffffff ;  /* 0xffffffff000f7802 */ /* 0x000fce0000000f00 */
[----:B01----:R-:W-:Y:S05]  /*3510*/  WARPSYNC.COLLECTIVE R15, `(.L_x_1102) ;  /* 0x000000000f087348 */ /* 0x003fea0003c00000 */
[----:B------:R2:W3:Y:S02]  /*3520*/  SHFL.BFLY P1, R17, R18, R19, R20 ;  /* 0x0c00001312117389 */ /* 0x0004e40000020014 */
[----:B0123--:R-:W-:Y:S05]  /*3530*/  ENDCOLLECTIVE ;  /* 0x000000000000791b */ /* 0x00ffea0003800000 */
.L_x_1102:
[----:B------:R-:W-:Y:S01]  /*3540*/  IMAD.MOV.U32 R19, RZ, RZ, 0x8 ;  /* 0x00000008ff137424 */ /* 0x000fe200078e00ff */
[----:B------:R-:W-:-:S05]  /*3550*/  MOV R9, R17 ;  /* 0x0000001100097202 */ /* 0x000fca0000000f00 */
[----:B------:R-:W-:-:S05]  /*3560*/  FADD R9, R9, R0 ;  /* 0x0000000009097221 */ /* 0x000fca0000000000 */
[----:B------:R-:W-:-:S07]  /*3570*/  MOV R18, R9 ;  /* 0x0000000900127202 */ /* 0x000fce0000000f00 */
[----:B------:R-:W-:Y:S05]  /*3580*/  WARPSYNC.COLLECTIVE R15, `(.L_x_1103) ;  /* 0x000000000f087348 */ /* 0x000fea0003c00000 */
[----:B------:R0:W1:Y:S02]  /*3590*/  SHFL.BFLY P1, R17, R18, R19, R20 ;  /* 0x0c00001312117389 */ /* 0x0000640000020014 */
[----:B01----:R-:W-:Y:S05]  /*35a0*/  ENDCOLLECTIVE ;  /* 0x000000000000791b */ /* 0x003fea0003800000 */
.L_x_1103:
[----:B------:R-:W-:Y:S02]  /*35b0*/  MOV R19, 0x4 ;  /* 0x0000000400137802 */ /* 0x000fe40000000f00 */
[----:B------:R-:W-:-:S05]  /*35c0*/  MOV R8, R17 ;  /* 0x0000001100087202 */ /* 0x000fca0000000f00 */
[----:B------:R-:W-:-:S05]  /*35d0*/  FADD R8, R9, R8 ;  /* 0x0000000809087221 */ /* 0x000fca0000000000 */
[----:B------:R-:W-:-:S07]  /*35e0*/  MOV R18, R8 ;  /* 0x0000000800127202 */ /* 0x000fce0000000f00 */
[----:B------:R-:W-:Y:S05]  /*35f0*/  WARPSYNC.COLLECTIVE R15, `(.L_x_1104) ;  /* 0x000000000f087348 */ /* 0x000fea0003c00000 */
[----:B------:R0:W1:Y:S02]  /*3600*/  SHFL.BFLY P1, R17, R18, R19, R20 ;  /* 0x0c00001312117389 */ /* 0x0000640000020014 */
[----:B01----:R-:W-:Y:S05]  /*3610*/  ENDCOLLECTIVE ;  /* 0x000000000000791b */ /* 0x003fea0003800000 */
.L_x_1104:
[----:B------:R-:W-:Y:S01]  /*3620*/  MOV R19, 0x2 ;  /* 0x0000000200137802 */ /* 0x000fe20000000f00 */
[----:B------:R-:W-:-:S04]  /*3630*/  IMAD.MOV.U32 R11, RZ, RZ, R17 ;  /* 0x000000ffff0b7224 */ /* 0x000fc800078e0011 */
[----:B------:R-:W-:-:S05]  /*3640*/  FADD R11, R8, R11 ;  /* 0x0000000b080b7221 */ /* 0x000fca0000000000 */
[----:B------:R-:W-:-:S07]  /*3650*/  MOV R18, R11 ;  /* 0x0000000b00127202 */ /* 0x000fce0000000f00 */
[----:B------:R-:W-:Y:S05]  /*3660*/  WARPSYNC.COLLECTIVE R15, `(.L_x_1105) ;  /* 0x000000000f087348 */ /* 0x000fea0003c00000 */
[----:B------:R0:W1:Y:S02]  /*3670*/  SHFL.BFLY P1, R17, R18, R19, R20 ;  /* 0x0c00001312117389 */ /* 0x0000640000020014 */
[----:B01----:R-:W-:Y:S05]  /*3680*/  ENDCOLLECTIVE ;  /* 0x000000000000791b */ /* 0x003fea0003800000 */
.L_x_1105:
[----:B------:R-:W-:Y:S02]  /*3690*/  MOV R19, 0x1 ;  /* 0x0000000100137802 */ /* 0x000fe40000000f00 */
[----:B------:R-:W-:-:S05]  /*36a0*/  MOV R10, R17 ;  /* 0x00000011000a7202 */ /* 0x000fca0000000f00 */
[----:B------:R-:W-:-:S04]  /*36b0*/  FADD R10, R11, R10 ;  /* 0x0000000a0b0a7221 */ /* 0x000fc80000000000 */
[----:B------:R-:W-:-:S07]  /*36c0*/  IMAD.MOV.U32 R18, RZ, RZ, R10 ;  /* 0x000000ffff127224 */ /* 0x000fce00078e000a */
[----:B------:R-:W-:Y:S05]  /*36d0*/  WARPSYNC.COLLECTIVE R15, `(.L_x_1106) ;  /* 0x000000000f087348 */ /* 0x000fea0003c00000 */
[----:B------:R0:W1:Y:S02]  /*36e0*/  SHFL.BFLY P1, R17, R18, R19, R20 ;  /* 0x0c00001312117389 */ /* 0x0000640000020014 */
[----:B01----:R-:W-:Y:S05]  /*36f0*/  ENDCOLLECTIVE ;  /* 0x000000000000791b */ /* 0x003fea0003800000 */
.L_x_1106:
[----:B------:R-:W-:Y:S01]  /*3700*/  MOV R13, R17 ;  /* 0x00000011000d7202 */ /* 0x000fe20000000f00 */
[----:B------:R-:W-:Y:S06]  /*3710*/  BRA `(.L_x_1107) ;  /* 0xffffffec00107947 */ /* 0x000fec000383ffff */
        .weak           $__internal_16_$__cuda_sm20_rcp_rn_f32_slowpath
        .type           $__internal_16_$__cuda_sm20_rcp_rn_f32_slowpath,@function
        .size           $__internal_16_$__cuda_sm20_rcp_rn_f32_slowpath,($__internal_17_$__cuda_sm3x_div_rn_noftz_f32_slowpath - $__internal_16_$__cuda_sm20_rcp_rn_f32_slowpath)
$__internal_16_$__cuda_sm20_rcp_rn_f32_slowpath:
[----:B------:R-:W-:Y:S01]  /*3720*/  SHF.L.U32 R0, R22, 0x1, RZ ;  /* 0x0000000116007819 */ /* 0x000fe200000006ff */
[----:B------:R-:W-:Y:S03]  /*3730*/  BSSY.RECONVERGENT B4, `(.L_x_1108) ;  /* 0x0000030000047945 */ /* 0x000fe60003800200 */
[----:B------:R-:W-:-:S04]  /*3740*/  SHF.R.U32.HI R0, RZ, 0x18, R0 ;  /* 0x00000018ff007819 */ /* 0x000fc80000011600 */
[----:B------:R-:W-:-:S13]  /*3750*/  ISETP.NE.U32.AND P0, PT, R0, RZ, PT ;  /* 0x000000ff0000720c */ /* 0x000fda0003f05070 */
[----:B------:R-:W-:Y:S05]  /*3760*/  @P0 BRA `(.L_x_1109) ;  /* 0x0000000000280947 */ /* 0x000fea0003800000 */
[----:B------:R-:W-:-:S05]  /*3770*/  IMAD.SHL.U32 R0, R22, 0x2, RZ ;  /* 0x0000000216007824 */ /* 0x000fca00078e00ff */
[----:B------:R-:W-:-:S13]  /*3780*/  ISETP.NE.AND P0, PT, R0, RZ, PT ;  /* 0x000000ff0000720c */ /* 0x000fda0003f05270 */
[----:B------:R-:W-:Y:S02]  /*3790*/  @P0 FFMA R16, R22, 1.84467440737095516160e+19, RZ ;  /* 0x5f80000016100823 */ /* 0x000fe400000000ff */
[----:B------:R-:W-:Y:S08]  /*37a0*/  @!P0 MUFU.RCP R22, R22 ;  /* 0x0000001600168308 */ /* 0x000ff00000001000 */
[----:B------:R-:W0:Y:S02]  /*37b0*/  @P0 MUFU.RCP R0, R16 ;  /* 0x0000001000000308 */ /* 0x000e240000001000 */
[----:B0-----:R-:W-:-:S04]  /*37c0*/  @P0 FFMA R16, R16, R0, -1 ;  /* 0xbf80000010100423 */ /* 0x001fc80000000000 */
[----:B------:R-:W-:-:S04]  /*37d0*/  @P0 FADD.FTZ R16, -R16, -RZ ;  /* 0x800000ff10100221 */ /* 0x000fc80000010100 */
[----:B------:R-:W-:-:S04]  /*37e0*/  @P0 FFMA R16, R0, R16, R0 ;  /* 0x0000001000100223 */ /* 0x000fc80000000000 */
[----:B------:R-:W-:Y:S01]  /*37f0*/  @P0 FFMA R22, R16, 1.84467440737095516160e+19, RZ ;  /* 0x5f80000010160823 */ /* 0x000fe200000000ff */
[----:B------:R-:W-:Y:S06]  /*3800*/  BRA `(.L_x_1110) ;  /* 0x0000000000887947 */ /* 0x000fec0003800000 */
.L_x_1109:
[----:B------:R-:W-:-:S04]  /*3810*/  IADD3 R16, PT, PT, R0, -0xfd, RZ ;  /* 0xffffff0300107810 */ /* 0x000fc80007ffe0ff */
[----:B------:R-:W-:-:S13]  /*3820*/  ISETP.GT.U32.AND P0, PT, R16, 0x1, PT ;  /* 0x000000011000780c */ /* 0x000fda0003f04070 */
[----:B------:R-:W-:Y:S05]  /*3830*/  @P0 BRA `(.L_x_1111) ;  /* 0x0000000000780947 */ /* 0x000fea0003800000 */
[----:B------:R-:W-:Y:S01]  /*3840*/  LOP3.LUT R23, R22, 0x7fffff, RZ, 0xc0, !PT ;  /* 0x007fffff16177812 */ /* 0x000fe200078ec0ff */
[----:B------:R-:W-:Y:S01]  /*3850*/  HFMA2 R17, -RZ, RZ, 0, 1.78813934326171875e-07 ;  /* 0x00000003ff117431 */ /* 0x000fe200000001ff */
[----:B------:R-:W-:Y:S02]  /*3860*/  IADD3 R0, PT, PT, R0, -0xfc, RZ ;  /* 0xffffff0400007810 */ /* 0x000fe40007ffe0ff */
        /* <DEDUP_REMOVED lines=14> */
[--C-:B------:R-:W-:Y:S02]  /*3950*/  LOP3.LUT P1, RZ, R23, R16, R24.reuse, 0xf8, !PT ;  /* 0x0000001017ff7212 */ /* 0x100fe4000782f818 */
[C---:B------:R-:W-:Y:S02]  /*3960*/  LOP3.LUT P0, RZ, R17.reuse, 0x1, RZ, 0xc0, !PT ;  /* 0x0000000111ff7812 */ /* 0x040fe4000780c0ff */
[----:B------:R-:W-:Y:S02]  /*3970*/  LOP3.LUT P2, RZ, R17, 0x2, RZ, 0xc0, !PT ;  /* 0x0000000211ff7812 */ /* 0x000fe4000784c0ff */
[----:B------:R-:W-:Y:S02]  /*3980*/  SHF.R.U32.HI R0, RZ, R0, R24 ;  /* 0x00000000ff007219 */ /* 0x000fe40000011618 */
[----:B------:R-:W-:-:S02]  /*3990*/  PLOP3.LUT P0, PT, P0, P1, P2, 0xe0, 0x0 ;  /* 0x000000000000781c */ /* 0x000fc40000703c20 */
[----:B------:R-:W-:Y:S02]  /*39a0*/  LOP3.LUT P1, RZ, R22, 0x7fffff, RZ, 0xc0, !PT ;  /* 0x007fffff16ff7812 */ /* 0x000fe4000782c0ff */
[----:B------:R-:W-:-:S05]  /*39b0*/  SEL R16, RZ, 0x1, !P0 ;  /* 0x00000001ff107807 */ /* 0x000fca0004000000 */
[----:B------:R-:W-:-:S05]  /*39c0*/  IMAD.MOV R16, RZ, RZ, -R16 ;  /* 0x000000ffff107224 */ /* 0x000fca00078e0a10 */
[----:B------:R-:W-:-:S13]  /*39d0*/  ISETP.GE.AND P0, PT, R16, RZ, PT ;  /* 0x000000ff1000720c */ /* 0x000fda0003f06270 */
[----:B------:R-:W-:-:S04]  /*39e0*/  @!P0 IADD3 R0, PT, PT, R0, 0x1, RZ ;  /* 0x0000000100008810 */ /* 0x000fc80007ffe0ff */
[----:B------:R-:W-:-:S04]  /*39f0*/  @!P1 SHF.L.U32 R0, R0, 0x1, RZ ;  /* 0x0000000100009819 */ /* 0x000fc800000006ff */
[----:B------:R-:W-:Y:S01]  /*3a00*/  LOP3.LUT R22, R0, 0x80000000, R22, 0xf8, !PT ;  /* 0x8000000000167812 */ /* 0x000fe200078ef816 */
[----:B------:R-:W-:Y:S06]  /*3a10*/  BRA `(.L_x_1110) ;  /* 0x0000000000047947 */ /* 0x000fec0003800000 */
.L_x_1111:
[----:B------:R-:W0:Y:S02]  /*3a20*/  MUFU.RCP R22, R22 ;  /* 0x0000001600167308 */ /* 0x000e240000001000 */
.L_x_1110:
[----:B------:R-:W-:Y:S05]  /*3a30*/  BSYNC.RECONVERGENT B4 ;  /* 0x0000000000047941 */ /* 0x000fea0003800200 */
.L_x_1108:
[----:B------:R-:W-:Y:S01]  /*3a40*/  IMAD.MOV.U32 R16, RZ, RZ, R21 ;  /* 0x000000ffff107224 */ /* 0x000fe200078e0015 */
[----:B------:R-:W-:-:S04]  /*3a50*/  MOV R17, 0x0 ;  /* 0x0000000000117802 */ /* 0x000fc80000000f00 */
[----:B0-----:R-:W-:Y:S05]  /*3a60*/  RET.REL.NODEC R16 `(_Z34attention_fwd_kernel_rope_fused_v2ILi64EEvPKfS1_S1_Pfiiiiif) ;  /* 0xffffffc410647950 */ /* 0x001fea0003c3ffff */
        .weak           $__internal_17_$__cuda_sm3x_div_rn_noftz_f32_slowpath
        .type           $__internal_17_$__cuda_sm3x_div_rn_noftz_f32_slowpath,@function
        .size           $__internal_17_$__cuda_sm3x_div_rn_noftz_f32_slowpath,(.L_x_1141 - $__internal_17_$__cuda_sm3x_div_rn_noftz_f32_slowpath)
$__internal_17_$__cuda_sm3x_div_rn_noftz_f32_slowpath:
        /* <DEDUP_REMOVED lines=34> */
.L_x_1113:
[----:B------:R-:W-:Y:S01]  /*3c90*/  LEA R23, R17, 0xc0800000, 0x17 ;  /* 0xc080000011177811 */ /* 0x000fe200078eb8ff */
[----:B------:R-:W-:Y:S01]  /*3ca0*/  VIADD R22, R22, 0xffffff81 ;  /* 0xffffff8116167836 */ /* 0x000fe20000000000 */
[----:B------:R-:W-:Y:S02]  /*3cb0*/  BSSY.RECONVERGENT B5, `(.L_x_1118) ;  /* 0x0000035000057945 */ /* 0x000fe40003800200 */
[----:B------:R-:W-:Y:S01]  /*3cc0*/  IADD3 R23, PT, PT, -R23, R25, RZ ;  /* 0x0000001917177210 */ /* 0x000fe20007ffe1ff */
[C---:B------:R-:W-:Y:S01]  /*3cd0*/  IMAD R0, R22.reuse, -0x800000, R0 ;  /* 0xff80000016007824 */ /* 0x040fe200078e0200 */
[----:B------:R-:W-:Y:S02]  /*3ce0*/  IADD3 R22, PT, PT, R22, 0x7f, -R17 ;  /* 0x0000007f16167810 */ /* 0x000fe40007ffe811 */
[----:B------:R0:W1:Y:S02]  /*3cf0*/  MUFU.RCP R24, R23 ;  /* 0x0000001700187308 */ /* 0x0000640000001000 */
[----:B------:R-:W-:Y:S01]  /*3d00*/  IADD3 R21, PT, PT, R22, R21, RZ ;  /* 0x0000001516157210 */ /* 0x000fe20007ffe0ff */
[----:B0-----:R-:W-:-:S04]  /*3d10*/  FADD.FTZ R23, -R23, -RZ ;  /* 0x800000ff17177221 */ /* 0x001fc80000010100 */
        /* <DEDUP_REMOVED lines=42> */
.L_x_1120:
[----:B------:R-:W-:-:S04]  /*3fc0*/  LOP3.LUT R23, R23, 0x80000000, RZ, 0xc0, !PT ;  /* 0x8000000017177812 */ /* 0x000fc800078ec0ff */
[----:B------:R-:W-:Y:S01]  /*3fd0*/  LOP3.LUT R23, R23, 0x7f800000, RZ, 0xfc, !PT ;  /* 0x7f80000017177812 */ /* 0x000fe200078efcff */
[----:B------:R-:W-:Y:S06]  /*3fe0*/  BRA `(.L_x_1121) ;  /* 0x0000000000047947 */ /* 0x000fec0003800000 */
.L_x_1119:
[----:B------:R-:W-:-:S07]  /*3ff0*/  LEA R23, R21, R23, 0x17 ;  /* 0x0000001715177211 */ /* 0x000fce00078eb8ff */
.L_x_1121:
[----:B------:R-:W-:Y:S05]  /*4000*/  BSYNC.RECONVERGENT B5 ;  /* 0x0000000000057941 */ /* 0x000fea0003800200 */
.L_x_1118:
[----:B------:R-:W-:Y:S01]  /*4010*/  MOV R0, R23 ;  /* 0x0000001700007202 */ /* 0x000fe20000000f00 */
[----:B------:R-:W-:Y:S06]  /*4020*/  BRA `(.L_x_1122) ;  /* 0x0000000000207947 */ /* 0x000fec0003800000 */
.L_x_1117:
[----:B------:R-:W-:-:S04]  /*4030*/  LOP3.LUT R0, R25, 0x80000000, R0, 0x48, !PT ;  /* 0x8000000019007812 */ /* 0x000fc800078e4800 */
[----:B------:R-:W-:Y:S01]  /*4040*/  LOP3.LUT R0, R0, 0x7f800000, RZ, 0xfc, !PT ;  /* 0x7f80000000007812 */ /* 0x000fe200078efcff */
[----:B------:R-:W-:Y:S06]  /*4050*/  BRA `(.L_x_1122) ;  /* 0x0000000000147947 */ /* 0x000fec0003800000 */
.L_x_1116:
[----:B------:R-:W-:Y:S01]  /*4060*/  LOP3.LUT R0, R25, 0x80000000, R0, 0x48, !PT ;  /* 0x8000000019007812 */ /* 0x000fe200078e4800 */
[----:B------:R-:W-:Y:S06]  /*4070*/  BRA `(.L_x_1122) ;  /* 0x00000000000c7947 */ /* 0x000fec0003800000 */
.L_x_1115:
[----:B------:R-:W0:Y:S01]  /*4080*/  MUFU.RSQ R0, -QNAN ;  /* 0xffc0000000007908 */ /* 0x000e220000001400 */
[----:B------:R-:W-:Y:S05]  /*4090*/  BRA `(.L_x_1122) ;  /* 0x0000000000047947 */ /* 0x000fea0003800000 */
.L_x_1114:
[----:B------:R-:W-:-:S07]  /*40a0*/  FADD.FTZ R0, R0, R25 ;  /* 0x0000001900007221 */ /* 0x000fce0000010000 */
.L_x_1122:
[----:B------:R-:W-:Y:S05]  /*40b0*/  BSYNC.RECONVERGENT B4 ;  /* 0x0000000000047941 */ /* 0x000fea0003800200 */
.L_x_1112:
[----:B------:R-:W-:-:S04]  /*40c0*/  HFMA2 R17, -RZ, RZ, 0, 0 ;  /* 0x00000000ff117431 */ /* 0x000fc800000001ff */
[----:B0-----:R-:W-:Y:S05]  /*40d0*/  RET.REL.NODEC R16 `(_Z34attention_fwd_kernel_rope_fused_v2ILi64EEvPKfS1_S1_Pfiiiiif) ;  /* 0xffffffbc10c87950 */ /* 0x001fea0003c3ffff */
.L_x_1123:
        /* <DEDUP_REMOVED lines=10> */
.L_x_1141:


//--------------------- .nv.shared._Z28attention_fwd_kernel_no_ropeILi64EEvPKfS1_S1_Pfiiiiif --------------------------
	.section	.nv.shared._Z28attention_fwd_kernel_no_ropeILi64EEvPKfS1_S1_Pfiiiiif,"aw",@nobits
	.sectionflags	@""
	.align	16
	.zero		1024


//--------------------- .nv.shared.reserved.0     --------------------------
	.section	.nv.shared.reserved.0,"aw",@nobits
	.weak		__nv_reservedSMEM_offset_0_alias
	.size		__nv_reservedSMEM_offset_0_alias, 0, 64
	.other		__nv_reservedSMEM_offset_0_alias,@"STO_CUDA_RESERVED_SHARED STV_DEFAULT"
__nv_reservedSMEM_offset_0_alias:
	.zero		0
	.zero		64


//--------------------- .nv.shared._Z11rope_kernelPKfPfS0_S0_iii --------------------------
	.section	.nv.shared._Z11rope_kernelPKfPfS0_S0_iii,"aw",@nobits
	.sectionflags	@""
	.align	16
	.zero		1024


//--------------------- .nv.shared._Z31attention_fwd_kernel_rope_fusedILi64EEvPKfS1_S1_PfS1_S1_iiiiif --------------------------
	.section	.nv.shared._Z31attention_fwd_kernel_rope_fusedILi64EEvPKfS1_S1_PfS1_S1_iiiiif,"aw",@nobits
	.sectionflags	@""
	.align	16
	.zero		1024


//--------------------- .nv.shared._Z41attention_fwd_kernel_rope_fused_v7_hybridILi64EEvPKfS1_S1_Pfiiiiiif --------------------------
	.section	.nv.shared._Z41attention_fwd_kernel_rope_fused_v7_hybridILi64EEvPKfS1_S1_Pfiiiiiif,"aw",@nobits
	.sectionflags	@""
	.align	16
	.zero		1024


//--------------------- .nv.shared._Z34attention_fwd_kernel_rope_fused_v6ILi32ELi256EEvPKfS1_S1_Pfiiiiiif --------------------------
	.section	.nv.shared._Z34attention_fwd_kernel_rope_fused_v6ILi32ELi256EEvPKfS1_S1_Pfiiiiiif,"aw",@nobits
	.sectionflags	@""
	.align	16
	.zero		1024


//--------------------- .nv.shared._Z34attention_fwd_kernel_rope_fused_v5ILi4EEvPKfS1_S1_Pfiiiiif --------------------------
	.section	.nv.shared._Z34attention_fwd_kernel_rope_fused_v5ILi4EEvPKfS1_S1_Pfiiiiif,"aw",@nobits
	.sectionflags	@""
	.align	16
	.zero		1024


//--------------------- .nv.shared._Z34attention_fwd_kernel_rope_fused_v5ILi8EEvPKfS1_S1_Pfiiiiif --------------------------
	.section	.nv.shared._Z34attention_fwd_kernel_rope_fused_v5ILi8EEvPKfS1_S1_Pfiiiiif,"aw",@nobits
	.sectionflags	@""
	.align	16
	.zero		1024


//--------------------- .nv.shared._Z34attention_fwd_kernel_rope_fused_v5ILi16EEvPKfS1_S1_Pfiiiiif --------------------------
	.section	.nv.shared._Z34attention_fwd_kernel_rope_fused_v5ILi16EEvPKfS1_S1_Pfiiiiif,"aw",@nobits
	.sectionflags	@""
	.align	16
	.zero		1024


//--------------------- .nv.shared._Z34attention_fwd_kernel_rope_fused_v4ILi64EEvPKfS1_S1_Pfiiiiif --------------------------
	.section	.nv.shared._Z34attention_fwd_kernel_rope_fused_v4ILi64EEvPKfS1_S1_Pfiiiiif,"aw",@nobits
	.sectionflags	@""
	.align	16
	.zero		1024


//--------------------- .nv.shared._Z34attention_fwd_kernel_rope_fused_v3ILi64ELi4EEvPKfS1_S1_Pfiiiiif --------------------------
	.section	.nv.shared._Z34attention_fwd_kernel_rope_fused_v3ILi64ELi4EEvPKfS1_S1_Pfiiiiif,"aw",@nobits
	.sectionflags	@""
	.align	16
	.zero		1024


//--------------------- .nv.shared._Z34attention_fwd_kernel_rope_fused_v2ILi64EEvPKfS1_S1_Pfiiiiif --------------------------
	.section	.nv.shared._Z34attention_fwd_kernel_rope_fused_v2ILi64EEvPKfS1_S1_Pfiiiiif,"aw",@nobits
	.sectionflags	@""
	.align	16
	.zero		1024


//--------------------- .nv.constant0._Z28attention_fwd_kernel_no_ropeILi64EEvPKfS1_S1_Pfiiiiif --------------------------
	.section	.nv.constant0._Z28attention_fwd_kernel_no_ropeILi64EEvPKfS1_S1_Pfiiiiif,"a",@progbits
	.sectionflags	@""
	.align	4
.nv.constant0._Z28attention_fwd_kernel_no_ropeILi64EEvPKfS1_S1_Pfiiiiif:
	.zero		952


//--------------------- .nv.constant0._Z11rope_kernelPKfPfS0_S0_iii --------------------------
	.section	.nv.constant0._Z11rope_kernelPKfPfS0_S0_iii,"a",@progbits
	.sectionflags	@""
	.align	4
.nv.constant0._Z11rope_kernelPKfPfS0_S0_iii:
	.zero		940


//--------------------- .nv.constant0._Z31attention_fwd_kernel_rope_fusedILi64EEvPKfS1_S1_PfS1_S1_iiiiif --------------------------
	.section	.nv.constant0._Z31attention_fwd_kernel_rope_fusedILi64EEvPKfS1_S1_PfS1_S1_iiiiif,"a",@progbits
	.sectionflags	@""
	.align	4
.nv.constant0._Z31attention_fwd_kernel_rope_fusedILi64EEvPKfS1_S1_PfS1_S1_iiiiif:
	.zero		968


//--------------------- .nv.constant0._Z41attention_fwd_kernel_rope_fused_v7_hybridILi64EEvPKfS1_S1_Pfiiiiiif --------------------------
	.section	.nv.constant0._Z41attention_fwd_kernel_rope_fused_v7_hybridILi64EEvPKfS1_S1_Pfiiiiiif,"a",@progbits
	.sectionflags	@""
	.align	4
.nv.constant0._Z41attention_fwd_kernel_rope_fused_v7_hybridILi64EEvPKfS1_S1_Pfiiiiiif:
	.zero		956


//--------------------- .nv.constant0._Z34attention_fwd_kernel_rope_fused_v6ILi32ELi256EEvPKfS1_S1_Pfiiiiiif --------------------------
	.section	.nv.constant0._Z34attention_fwd_kernel_rope_fused_v6ILi32ELi256EEvPKfS1_S1_Pfiiiiiif,"a",@progbits
	.sectionflags	@""
	.align	4
.nv.constant0._Z34attention_fwd_kernel_rope_fused_v6ILi32ELi256EEvPKfS1_S1_Pfiiiiiif:
	.zero		956


//--------------------- .nv.constant0._Z34attention_fwd_kernel_rope_fused_v5ILi4EEvPKfS1_S1_Pfiiiiif --------------------------
	.section	.nv.constant0._Z34attention_fwd_kernel_rope_fused_v5ILi4EEvPKfS1_S1_Pfiiiiif,"a",@progbits
	.sectionflags	@""
	.align	4
.nv.constant0._Z34attention_fwd_kernel_rope_fused_v5ILi4EEvPKfS1_S1_Pfiiiiif:
	.zero		952


//--------------------- .nv.constant0._Z34attention_fwd_kernel_rope_fused_v5ILi8EEvPKfS1_S1_Pfiiiiif --------------------------
	.section	.nv.constant0._Z34attention_fwd_kernel_rope_fused_v5ILi8EEvPKfS1_S1_Pfiiiiif,"a",@progbits
	.sectionflags	@""
	.align	4
.nv.constant0._Z34attention_fwd_kernel_rope_fused_v5ILi8EEvPKfS1_S1_Pfiiiiif:
	.zero		952


//--------------------- .nv.constant0._Z34attention_fwd_kernel_rope_fused_v5ILi16EEvPKfS1_S1_Pfiiiiif --------------------------
	.section	.nv.constant0._Z34attention_fwd_kernel_rope_fused_v5ILi16EEvPKfS1_S1_Pfiiiiif,"a",@progbits
	.sectionflags	@""
	.align	4
.nv.constant0._Z34attention_fwd_kernel_rope_fused_v5ILi16EEvPKfS1_S1_Pfiiiiif:
	.zero		952


//--------------------- .nv.constant0._Z34attention_fwd_kernel_rope_fused_v4ILi64EEvPKfS1_S1_Pfiiiiif --------------------------
	.section	.nv.constant0._Z34attention_fwd_kernel_rope_fused_v4ILi64EEvPKfS1_S1_Pfiiiiif,"a",@progbits
	.sectionflags	@""
	.align	4
.nv.constant0._Z34attention_fwd_kernel_rope_fused_v4ILi64EEvPKfS1_S1_Pfiiiiif:
	.zero		952


//--------------------- .nv.constant0._Z34attention_fwd_kernel_rope_fused_v3ILi64ELi4EEvPKfS1_S1_Pfiiiiif --------------------------
	.section	.nv.constant0._Z34attention_fwd_kernel_rope_fused_v3ILi64ELi4EEvPKfS1_S1_Pfiiiiif,"a",@progbits
	.sectionflags	@""
	.align	4
.nv.constant0._Z34attention_fwd_kernel_rope_fused_v3ILi64ELi4EEvPKfS1_S1_Pfiiiiif:
	.zero		952


//--------------------- .nv.constant0._Z34attention_fwd_kernel_rope_fused_v2ILi64EEvPKfS1_S1_Pfiiiiif --------------------------
	.section	.nv.constant0._Z34attention_fwd_kernel_rope_fused_v2ILi64EEvPKfS1_S1_Pfiiiiif,"a",@progbits
	.sectionflags	@""
	.align	4
.nv.constant0._Z34attention_fwd_kernel_rope_fused_v2ILi64EEvPKfS1_S1_Pfiiiiif:
	.zero		952


//--------------------- SYMBOLS --------------------------

	.type		.nv.reservedSmem.offset0,@object
	.size		.nv.reservedSmem.offset0,0x4
	.type		.nv.reservedSmem.cap,@object
	.size		.nv.reservedSmem.cap,0x4
